def matmul_kernel(
    a_ptr,
    b_ptr,
    c_ptr,
    M,
    N,
    K,
    stride_am,
    stride_ak,
    stride_bk,
    stride_bn,
    stride_cm,
    stride_cn,
    BLOCK_M: tl.constexpr,
    BLOCK_N: tl.constexpr,
    BLOCK_K: tl.constexpr,
    GROUP_M: tl.constexpr,
):
    pid = tl.program_id(axis=0)
    num_pid_m = tl.cdiv(M, BLOCK_M)
    num_pid_n = tl.cdiv(N, BLOCK_N)
    num_pid_in_group = GROUP_M * num_pid_n
    group_id = pid // num_pid_in_group
    first_pid_m = group_id * GROUP_M
    group_size_m = min(num_pid_m - first_pid_m, GROUP_M)
    pid_m = first_pid_m + ((pid % num_pid_in_group) % group_size_m)
    pid_n = (pid % num_pid_in_group) // group_size_m

    offs_am = (pid_m * BLOCK_M + tl.arange(0, BLOCK_M)) % M
    offs_bn = (pid_n * BLOCK_N + tl.arange(0, BLOCK_N)) % N
    offs_k = tl.arange(0, BLOCK_K)
    a_ptrs = a_ptr + offs_am[:, None] * stride_am + offs_k[None, :] * stride_ak
    b_ptrs = b_ptr + offs_k[:, None] * stride_bk + offs_bn[None, :] * stride_bn

    acc = tl.zeros((BLOCK_M, BLOCK_N), dtype=tl.float32)
    for kk in range(0, tl.cdiv(K, BLOCK_K)):
        a = tl.load(a_ptrs, mask=offs_k[None, :] < K - kk * BLOCK_K, other=0.0)
        b = tl.load(b_ptrs, mask=offs_k[:, None] < K - kk * BLOCK_K, other=0.0)
        acc = tl.dot(a, b, acc)
        a_ptrs += BLOCK_K * stride_ak
        b_ptrs += BLOCK_K * stride_bk

    c = acc.to(c_ptr.dtype.element_ty)
    offs_cm = pid_m * BLOCK_M + tl.arange(0, BLOCK_M)
    offs_cn = pid_n * BLOCK_N + tl.arange(0, BLOCK_N)
    c_ptrs = c_ptr + offs_cm[:, None] * stride_cm + offs_cn[None, :] * stride_cn
    mask = (offs_cm[:, None] < M) & (offs_cn[None, :] < N)
    tl.store(c_ptrs, c, mask=mask)

# config = {"BLOCK_K": 32, "BLOCK_M": 512, "BLOCK_N": 64, "GROUP_M": 8, "arch": "sm_100", "dtype": "bf16", "num_ctas": 1, "num_stages": 3, "num_warps": 4}
# arch = sm_100


// ===== COMPILED SASS (sm_100a) =====

	.target	sm_100a

	.elftype	@"ET_EXEC"


//--------------------- .note.nv.tkinfo           --------------------------
	.section	.note.nv.tkinfo,"",@"SHT_NOTE"
	.sectionflags	@"SHF_NOTE_NV_TKINFO"
	.tkinfo
        /*0018*/ 	.word	0x00000081
        /*0030*/ 	.string	""
        /*0030*/ 	.string	"ptxas-blackwell"
        /*0030*/ 	.string	"Cuda compilation tools, release 12.9, V12.9.86"
        /*0030*/ 	.string	"Build cuda_12.9.r12.9/compiler.36037853_0"
        /*0030*/ 	.string	"-v  -suppress-debug-info  -lineinfo  -arch sm_100a "



//--------------------- .note.nv.cuver            --------------------------
	.section	.note.nv.cuver,"",@"SHT_NOTE"
	.sectionflags	@"SHF_NOTE_NV_CUVER"
        /*0018*/ 	.short	0x0001
        /*001a*/ 	.short	0x0064
        /*001c*/ 	.short	0x0001
        /*001e*/ 	.short	0x0000
        /*0020*/ 	.short	0x0001
        /*0022*/ 	.short	0x0000


//--------------------- .nv.info                  --------------------------
	.section	.nv.info,"",@"SHT_CUDA_INFO"
	.align	4


	//----- nvinfo : EIATTR_REGCOUNT
	.align		4
        /*0000*/ 	.byte	0x04, 0x2f
        /*0002*/ 	.short	(.L_4 - .L_3)
	.align		4
.L_3:
        /*0004*/ 	.word	index@(matmul_kernel)
        /*0008*/ 	.word	0x00000060


	//----- nvinfo : EIATTR_FRAME_SIZE
	.align		4
.L_4:
        /*000c*/ 	.byte	0x04, 0x11
        /*000e*/ 	.short	(.L_6 - .L_5)
	.align		4
.L_5:
        /*0010*/ 	.word	index@($__internal_2_$__cuda_sm10x_tcgen05_guardrail_trap_unallocated_columns_being_dealloced)
        /*0014*/ 	.word	0x00000c78


	//----- nvinfo : EIATTR_FRAME_SIZE
	.align		4
.L_6:
        /*0018*/ 	.byte	0x04, 0x11
        /*001a*/ 	.short	(.L_8 - .L_7)
	.align		4
.L_7:
        /*001c*/ 	.word	index@($__internal_1_$__cuda_sm10x_tcgen05_guardrail_trap_phase_invalid_during_alloc)
        /*0020*/ 	.word	0x00000c78


	//----- nvinfo : EIATTR_FRAME_SIZE
	.align		4
.L_8:
        /*0024*/ 	.byte	0x04, 0x11
        /*0026*/ 	.short	(.L_10 - .L_9)
	.align		4
.L_9:
        /*0028*/ 	.word	index@($__internal_0_$__cuda_sm10x_tcgen05_guardrail_trap_col_being_dealloced_not_returned_by_alloc)
        /*002c*/ 	.word	0x00000c78


	//----- nvinfo : EIATTR_FRAME_SIZE
	.align		4
.L_10:
        /*0030*/ 	.byte	0x04, 0x11
        /*0032*/ 	.short	(.L_12 - .L_11)
	.align		4
.L_11:
        /*0034*/ 	.word	index@(matmul_kernel)
        /*0038*/ 	.word	0x00000c78


	//----- nvinfo : EIATTR_MIN_STACK_SIZE
	.align		4
.L_12:
        /*003c*/ 	.byte	0x04, 0x12
        /*003e*/ 	.short	(.L_14 - .L_13)
	.align		4
.L_13:
        /*0040*/ 	.word	index@(matmul_kernel)
        /*0044*/ 	.word	0x00000c78
.L_14:


//--------------------- .nv.info.matmul_kernel    --------------------------
	.section	.nv.info.matmul_kernel,"",@"SHT_CUDA_INFO"
	.sectionflags	@""
	.align	4


	//----- nvinfo : EIATTR_CUDA_API_VERSION
	.align		4
        /*0000*/ 	.byte	0x04, 0x37
        /*0002*/ 	.short	(.L_16 - .L_15)
.L_15:
        /*0004*/ 	.word	0x00000081


	//----- nvinfo : EIATTR_KPARAM_INFO
	.align		4
.L_16:
        /*0008*/ 	.byte	0x04, 0x17
        /*000a*/ 	.short	(.L_18 - .L_17)
.L_17:
        /*000c*/ 	.word	0x00000000
        /*0010*/ 	.short	0x000d
        /*0012*/ 	.short	0x0048
        /*0014*/ 	.byte	0x00, 0xf4, 0x21, 0x00


	//----- nvinfo : EIATTR_KPARAM_INFO
	.align		4
.L_18:
        /*0018*/ 	.byte	0x04, 0x17
        /*001a*/ 	.short	(.L_20 - .L_19)
.L_19:
        /*001c*/ 	.word	0x00000000
        /*0020*/ 	.short	0x000c
        /*0022*/ 	.short	0x0040
        /*0024*/ 	.byte	0x00, 0xf4, 0x21, 0x00


	//----- nvinfo : EIATTR_KPARAM_INFO
	.align		4
.L_20:
        /*0028*/ 	.byte	0x04, 0x17
        /*002a*/ 	.short	(.L_22 - .L_21)
.L_21:
        /*002c*/ 	.word	0x00000000
        /*0030*/ 	.short	0x000b
        /*0032*/ 	.short	0x0038
        /*0034*/ 	.byte	0x00, 0xf0, 0x11, 0x00


	//----- nvinfo : EIATTR_KPARAM_INFO
	.align		4
.L_22:
        /*0038*/ 	.byte	0x04, 0x17
        /*003a*/ 	.short	(.L_24 - .L_23)
.L_23:
        /*003c*/ 	.word	0x00000000
        /*0040*/ 	.short	0x000a
        /*0042*/ 	.short	0x0034
        /*0044*/ 	.byte	0x00, 0xf0, 0x11, 0x00


	//----- nvinfo : EIATTR_KPARAM_INFO
	.align		4
.L_24:
        /*0048*/ 	.byte	0x04, 0x17
        /*004a*/ 	.short	(.L_26 - .L_25)
.L_25:
        /*004c*/ 	.word	0x00000000
        /*0050*/ 	.short	0x0009
        /*0052*/ 	.short	0x0030
        /*0054*/ 	.byte	0x00, 0xf0, 0x11, 0x00


	//----- nvinfo : EIATTR_KPARAM_INFO
	.align		4
.L_26:
        /*0058*/ 	.byte	0x04, 0x17
        /*005a*/ 	.short	(.L_28 - .L_27)
.L_27:
        /*005c*/ 	.word	0x00000000
        /*0060*/ 	.short	0x0008
        /*0062*/ 	.short	0x002c
        /*0064*/ 	.byte	0x00, 0xf0, 0x11, 0x00


	//----- nvinfo : EIATTR_KPARAM_INFO
	.align		4
.L_28:
        /*0068*/ 	.byte	0x04, 0x17
        /*006a*/ 	.short	(.L_30 - .L_29)
.L_29:
        /*006c*/ 	.word	0x00000000
        /*0070*/ 	.short	0x0007
        /*0072*/ 	.short	0x0028
        /*0074*/ 	.byte	0x00, 0xf0, 0x11, 0x00


	//----- nvinfo : EIATTR_KPARAM_INFO
	.align		4
.L_30:
        /*0078*/ 	.byte	0x04, 0x17
        /*007a*/ 	.short	(.L_32 - .L_31)
.L_31:
        /*007c*/ 	.word	0x00000000
        /*0080*/ 	.short	0x0006
        /*0082*/ 	.short	0x0024
        /*0084*/ 	.byte	0x00, 0xf0, 0x11, 0x00


	//----- nvinfo : EIATTR_KPARAM_INFO
	.align		4
.L_32:
        /*0088*/ 	.byte	0x04, 0x17
        /*008a*/ 	.short	(.L_34 - .L_33)
.L_33:
        /*008c*/ 	.word	0x00000000
        /*0090*/ 	.short	0x0005
        /*0092*/ 	.short	0x0020
        /*0094*/ 	.byte	0x00, 0xf0, 0x11, 0x00


	//----- nvinfo : EIATTR_KPARAM_INFO
	.align		4
.L_34:
        /*0098*/ 	.byte	0x04, 0x17
        /*009a*/ 	.short	(.L_36 - .L_35)
.L_35:
        /*009c*/ 	.word	0x00000000
        /*00a0*/ 	.short	0x0004
        /*00a2*/ 	.short	0x001c
        /*00a4*/ 	.byte	0x00, 0xf0, 0x11, 0x00


	//----- nvinfo : EIATTR_KPARAM_INFO
	.align		4
.L_36:
        /*00a8*/ 	.byte	0x04, 0x17
        /*00aa*/ 	.short	(.L_38 - .L_37)
.L_37:
        /*00ac*/ 	.word	0x00000000
        /*00b0*/ 	.short	0x0003
        /*00b2*/ 	.short	0x0018
        /*00b4*/ 	.byte	0x00, 0xf0, 0x11, 0x00


	//----- nvinfo : EIATTR_KPARAM_INFO
	.align		4
.L_38:
        /*00b8*/ 	.byte	0x04, 0x17
        /*00ba*/ 	.short	(.L_40 - .L_39)
.L_39:
        /*00bc*/ 	.word	0x00000000
        /*00c0*/ 	.short	0x0002
        /*00c2*/ 	.short	0x0010
        /*00c4*/ 	.byte	0x00, 0xf4, 0x21, 0x00


	//----- nvinfo : EIATTR_KPARAM_INFO
	.align		4
.L_40:
        /*00c8*/ 	.byte	0x04, 0x17
        /*00ca*/ 	.short	(.L_42 - .L_41)
.L_41:
        /*00cc*/ 	.word	0x00000000
        /*00d0*/ 	.short	0x0001
        /*00d2*/ 	.short	0x0008
        /*00d4*/ 	.byte	0x00, 0xf4, 0x21, 0x00


	//----- nvinfo : EIATTR_KPARAM_INFO
	.align		4
.L_42:
        /*00d8*/ 	.byte	0x04, 0x17
        /*00da*/ 	.short	(.L_44 - .L_43)
.L_43:
        /*00dc*/ 	.word	0x00000000
        /*00e0*/ 	.short	0x0000
        /*00e2*/ 	.short	0x0000
        /*00e4*/ 	.byte	0x00, 0xf4, 0x21, 0x00


	//----- nvinfo : EIATTR_AT_ENTRY_FRAGMENTS
	.align		4
.L_44:
        /*00e8*/ 	.byte	0x04, 0x4f
        /*00ea*/ 	.short	(.L_46 - .L_45)


	//   ....[0]....
.L_45:
        /*00ec*/ 	.word	0x00000004


	//----- nvinfo : EIATTR_RESERVED_SMEM_USED
	.align		4
.L_46:
        /*00f0*/ 	.byte	0x01, 0x41
	.zero		2


	//----- nvinfo : EIATTR_SPARSE_MMA_MASK
	.align		4
        /*00f4*/ 	.byte	0x03, 0x50
        /*00f6*/ 	.short	0x0000


	//----- nvinfo : EIATTR_TCGEN05_1CTA_USED
	.align		4
        /*00f8*/ 	.byte	0x01, 0x51
	.zero		2


	//----- nvinfo : EIATTR_MAXREG_COUNT
	.align		4
        /*00fc*/ 	.byte	0x03, 0x1b
        /*00fe*/ 	.short	0x00ff


	//----- nvinfo : EIATTR_NUM_BARRIERS
	.align		4
        /*0100*/ 	.byte	0x02, 0x4c
        /*0102*/ 	.byte	0x01
	.zero		1


	//----- nvinfo : EIATTR_ANNOTATIONS
	.align		4
        /*0104*/ 	.byte	0x04, 0x55
        /*0106*/ 	.short	(.L_48 - .L_47)


	//   ....[0]....
.L_47:
        /*0108*/ 	.word	0x00000001
        /*010c*/ 	.byte	0x60, 0x09, 0x00, 0x00, 0x01, 0x00, 0x00, 0x00, 0xe0, 0x0a, 0x00, 0x00, 0x01, 0x00, 0x00, 0x00
        /* <DEDUP_REMOVED lines=822> */
        /*347c*/ 	.byte	0x90, 0x4b, 0x01, 0x00


	//----- nvinfo : EIATTR_INT_WARP_WIDE_INSTR_OFFSETS
	.align		4
.L_48:
        /*3480*/ 	.byte	0x04, 0x31
        /*3482*/ 	.short	(.L_50 - .L_49)


	//   ....[0]....
.L_49:
        /*3484*/ 	.word	0x00001a80


	//   ....[1]....
        /*3488*/ 	.word	0x00001af0


	//   ....[2]....
        /*348c*/ 	.word	0x000044b0


	//   ....[3]....
        /*3490*/ 	.word	0x00014a40


	//   ....[4]....
        /*3494*/ 	.word	0x00014a90


	//----- nvinfo : EIATTR_COOP_GROUP_MASK_REGIDS
	.align		4
.L_50:
        /*3498*/ 	.byte	0x04, 0x29
        /*349a*/ 	.short	(.L_52 - .L_51)


	//   ....[0]....
.L_51:
        /*349c*/ 	.word	0xffffffff


	//   ....[1]....
        /*34a0*/ 	.word	0xffffffff


	//   ....[2]....
        /*34a4*/ 	.word	0xffffffff


	//   ....[3]....
        /*34a8*/ 	.word	0xffffffff


	//----- nvinfo : EIATTR_COOP_GROUP_INSTR_OFFSETS
	.align		4
.L_52:
        /*34ac*/ 	.byte	0x04, 0x28
        /*34ae*/ 	.short	(.L_54 - .L_53)


	//   ....[0]....
.L_53:
        /*34b0*/ 	.word	0x00000080


	//   ....[1]....
        /*34b4*/ 	.word	0x00000340


	//   ....[2]....
        /*34b8*/ 	.word	0x000148d0


	//   ....[3]....
        /*34bc*/ 	.word	0x00014b40


	//----- nvinfo : EIATTR_VRC_CTA_INIT_COUNT
	.align		4
.L_54:
        /*34c0*/ 	.byte	0x02, 0x4a
        /*34c2*/ 	.byte	0x80
	.zero		1


	//----- nvinfo : EIATTR_MBARRIER_INSTR_OFFSETS
	.align		4
        /*34c4*/ 	.byte	0x04, 0x39
        /*34c6*/ 	.short	(.L_56 - .L_55)


	//   ....[0]....
.L_55:
        /*34c8*/ 	.word	0x00001d40
        /*34cc*/ 	.word	0x000000ff
        /*34d0*/ 	.word	0x00000000
        /*34d4*/ 	.short	0x0100
        /*34d6*/ 	.byte	0x0b
	.zero		1


	//   ....[1]....
        /*34d8*/ 	.word	0x000044e0
        /*34dc*/ 	.word	0x000000ff
        /*34e0*/ 	.word	0x00012008
        /*34e4*/ 	.short	0x0100
        /*34e6*/ 	.byte	0x09
	.zero		1


	//   ....[2]....
        /*34e8*/ 	.word	0x00006bf0
        /*34ec*/ 	.word	0x000000ff
        /*34f0*/ 	.word	0x00000000
        /*34f4*/ 	.short	0x010a
        /*34f6*/ 	.byte	0x0b
	.zero		1


	//   ....[3]....
        /*34f8*/ 	.word	0x0000d220
        /*34fc*/ 	.word	0x000000ff
        /*3500*/ 	.word	0x00000000
        /*3504*/ 	.short	0x010a
        /*3506*/ 	.byte	0x0b
	.zero		1


	//   ....[4]....
        /*3508*/ 	.word	0x0000d2f0
        /*350c*/ 	.word	0x000000ff
        /*3510*/ 	.word	0x00012000
        /*3514*/ 	.short	0x0108
        /*3516*/ 	.byte	0x09
	.zero		1


	//   ....[5]....
        /*3518*/ 	.word	0x0000d500
        /*351c*/ 	.word	0x000000ff
        /*3520*/ 	.word	0x00012008
        /*3524*/ 	.short	0x0108
        /*3526*/ 	.byte	0x09
	.zero		1


	//   ....[6]....
        /*3528*/ 	.word	0x00014b80
        /*352c*/ 	.word	0x000000ff
        /*3530*/ 	.word	0x00000000
        /*3534*/ 	.short	0x010a
        /*3536*/ 	.byte	0x0b
	.zero		1


	//   ....[7]....
        /*3538*/ 	.word	0x00014bc0
        /*353c*/ 	.word	0x000000ff
        /*3540*/ 	.word	0x00000000
        /*3544*/ 	.short	0x010a
        /*3546*/ 	.byte	0x0b
	.zero		1


	//----- nvinfo : EIATTR_NUM_MBARRIERS
	.align		4
.L_56:
        /*3548*/ 	.byte	0x03, 0x38
        /*354a*/ 	.short	0x0002


	//----- nvinfo : EIATTR_EXIT_INSTR_OFFSETS
	.align		4
        /*354c*/ 	.byte	0x04, 0x1c
        /*354e*/ 	.short	(.L_58 - .L_57)


	//   ....[0]....
.L_57:
        /*3550*/ 	.word	0x00014b50


	//----- nvinfo : EIATTR_REQNTID
	.align		4
.L_58:
        /*3554*/ 	.byte	0x04, 0x10
        /*3556*/ 	.short	(.L_60 - .L_59)
.L_59:
        /*3558*/ 	.word	0x00000080
        /*355c*/ 	.word	0x00000001
        /*3560*/ 	.word	0x00000001


	//----- nvinfo : EIATTR_CRS_STACK_SIZE
	.align		4
.L_60:
        /*3564*/ 	.byte	0x04, 0x1e
        /*3566*/ 	.short	(.L_62 - .L_61)
.L_61:
        /*3568*/ 	.word	0x00000000


	//----- nvinfo : EIATTR_CBANK_PARAM_SIZE
	.align		4
.L_62:
        /*356c*/ 	.byte	0x03, 0x19
        /*356e*/ 	.short	0x0050


	//----- nvinfo : EIATTR_PARAM_CBANK
	.align		4
        /*3570*/ 	.byte	0x04, 0x0a
        /*3572*/ 	.short	(.L_64 - .L_63)
	.align		4
.L_63:
        /*3574*/ 	.word	index@(.nv.constant0.matmul_kernel)
        /*3578*/ 	.short	0x0380
        /*357a*/ 	.short	0x0050


	//----- nvinfo : EIATTR_SW_WAR
	.align		4
.L_64:
        /*357c*/ 	.byte	0x04, 0x36
        /*357e*/ 	.short	(.L_66 - .L_65)
.L_65:
        /*3580*/ 	.word	0x00000008
.L_66:


//--------------------- .nv.compat                --------------------------
	.section	.nv.compat,"",@"SHT_CUDA_COMPAT_INFO"
	.align	4
        /*0000*/ 	.byte	0x02, 0x02, 0x02, 0x00, 0x02, 0x05, 0x05, 0x00, 0x02, 0x03, 0x00, 0x00, 0x02, 0x06, 0x01, 0x00


//--------------------- .nv.callgraph             --------------------------
	.section	.nv.callgraph,"",@"SHT_CUDA_CALLGRAPH"
	.align	4
	.sectionentsize	8
	.align		4
        /*0000*/ 	.word	0x00000000
	.align		4
        /*0004*/ 	.word	0xffffffff
	.align		4
        /*0008*/ 	.word	0x00000000
	.align		4
        /*000c*/ 	.word	0xfffffffe
	.align		4
        /*0010*/ 	.word	0x00000000
	.align		4
        /*0014*/ 	.word	0xfffffffd
	.align		4
        /*0018*/ 	.word	0x00000000
	.align		4
        /*001c*/ 	.word	0xfffffffc


//--------------------- .text.matmul_kernel       --------------------------
	.section	.text.matmul_kernel,"ax",@progbits
	.align	128
        .global         matmul_kernel
        .type           matmul_kernel,@function
        .size           matmul_kernel,(.L_x_20 - matmul_kernel)
        .other          matmul_kernel,@"STO_CUDA_ENTRY STV_DEFAULT"
matmul_kernel:
.text.matmul_kernel:
[----:B------:R-:W0:Y:S01]  /*0000*/  LDC R1, c[0x0][0x37c] ;  /* 0x0000df00ff017b82 */ /* 0x000e220000000800 */
[----:B------:R-:W1:Y:S01]  /*0010*/  S2R R0, SR_TID.X ;  /* 0x0000000000007919 */ /* 0x000e620000002100 */
[----:B0-----:R-:W-:Y:S01]  /*0020*/  VIADD R1, R1, 0xfffff388 ;  /* 0xfffff38801017836 */ /* 0x001fe20000000000 */
[----:B------:R-:W0:Y:S01]  /*0030*/  LDCU.64 UR22, c[0x0][0x358] ;  /* 0x00006b00ff1677ac */ /* 0x000e220008000a00 */
[----:B-1----:R-:W-:-:S13]  /*0040*/  ISETP.GE.U32.AND P0, PT, R0, 0x20, PT ;  /* 0x000000200000780c */ /* 0x002fda0003f06070 */
[----:B------:R-:W-:Y:S02]  /*0050*/  VOTEU.ANY UP0, P0 ;  /* 0x0000000000ff7886 */ /* 0x000fe40000000100 */
[----:B------:R-:W-:Y:S05]  /*0060*/  BRA.U UP0, `(.L_x_0) ;  /* 0x0000000100b87547 */ /* 0x000fea000b800000 */
[----:B------:R-:W1:Y:S01]  /*0070*/  S2UR UR6, SR_CgaCtaId ;  /* 0x00000000000679c3 */ /* 0x000e620000008800 */
[----:B------:R-:W-:Y:S01]  /*0080*/  NOP ;  /* 0x0000000000007918 */ /* 0x000fe20000000000 */
[----:B------:R-:W-:Y:S02]  /*0090*/  UMOV UR4, 0x40 ;  /* 0x0000004000047882 */ /* 0x000fe40000000000 */
[----:B-1----:R-:W-:-:S09]  /*00a0*/  ULEA UR4, UR6, UR4, 0x18 ;  /* 0x0000000406047291 */ /* 0x002fd2000f8ec0ff */
[----:B------:R-:W1:Y:S01]  /*00b0*/  LDS.U8 R0, [UR4] ;  /* 0x00000004ff007984 */ /* 0x000e620008000000 */
[----:B------:R-:W-:Y:S02]  /*00c0*/  UMOV UR4, 0x400 ;  /* 0x0000040000047882 */ /* 0x000fe40000000000 */
[----:B------:R-:W-:Y:S01]  /*00d0*/  ULEA UR4, UR6, UR4, 0x18 ;  /* 0x0000000406047291 */ /* 0x000fe2000f8ec0ff */
[----:B-1----:R-:W-:-:S13]  /*00e0*/  ISETP.NE.AND P0, PT, R0, RZ, PT ;  /* 0x000000ff0000720c */ /* 0x002fda0003f05270 */
[----:B------:R-:W-:Y:S05]  /*00f0*/  @P0 BRA `(.L_x_1) ;  /* 0x00000000007c0947 */ /* 0x000fea0003800000 */
[----:B------:R-:W-:-:S13]  /*0100*/  ELECT P0, URZ, PT ;  /* 0x0000000000ff782f */ /* 0x000fda0003800000 */
[----:B------:R-:W-:Y:S05]  /*0110*/  @!P0 BRA `(.L_x_2) ;  /* 0x0000000000848947 */ /* 0x000fea0003800000 */
[----:B------:R-:W-:Y:S01]  /*0120*/  UMOV UR5, 0x8 ;  /* 0x0000000800057882 */ /* 0x000fe20000000000 */
[----:B------:R-:W-:Y:S02]  /*0130*/  IMAD.MOV.U32 R4, RZ, RZ, 0x1 ;  /* 0x00000001ff047424 */ /* 0x000fe400078e00ff */
[----:B------:R-:W-:Y:S02]  /*0140*/  IMAD.MOV.U32 R5, RZ, RZ, 0xff ;  /* 0x000000ffff057424 */ /* 0x000fe400078e00ff */
[----:B------:R-:W-:Y:S04]  /*0150*/  DEPBAR.LE SB1, 0x36 ;  /* 0x00009d800000791a */ /* 0x000fe80000000000 */
[----:B------:R-:W1:Y:S02]  /*0160*/  UTCATOMSWS.FIND_AND_SET.ALIGN UP1, UR5, UR5 ;  /* 0x00000005000575e3 */ /* 0x000e640008020800 */
[----:B-1----:R-:W-:-:S04]  /*0170*/  PLOP3.LUT P0, PT, PT, PT, UP1, 0x80, 0x8 ;  /* 0x000000000008781c */ /* 0x002fc80003f0f018 */
[----:B------:R-:W-:-:S04]  /*0180*/  SEL R0, RZ, 0xffffffff, !P0 ;  /* 0xffffffffff007807 */ /* 0x000fc80004000000 */
[----:B------:R-:W-:Y:S01]  /*0190*/  ISETP.NE.AND P0, PT, R0, RZ, PT ;  /* 0x000000ff0000720c */ /* 0x000fe20003f05270 */
[----:B------:R-:W-:-:S12]  /*01a0*/  IMAD.U32 R0, RZ, RZ, UR5 ;  /* 0x00000005ff007e24 */ /* 0x000fd8000f8e00ff */
[----:B------:R-:W-:Y:S05]  /*01b0*/  @P0 BRA `(.L_x_3) ;  /* 0x0000000000240947 */ /* 0x000fea0003800000 */
.L_x_4:
[----:B------:R-:W-:Y:S05]  /*01c0*/  NANOSLEEP 0x64 ;  /* 0x000000640000795d */ /* 0x000fea0003800000 */
[----:B------:R-:W-:-:S05]  /*01d0*/  UMOV UR5, 0x8 ;  /* 0x0000000800057882 */ /* 0x000fca0000000000 */
[----:B------:R-:W-:Y:S04]  /*01e0*/  DEPBAR.LE SB1, 0x36 ;  /* 0x00009d800000791a */ /* 0x000fe80000000000 */
[----:B------:R-:W1:Y:S02]  /*01f0*/  UTCATOMSWS.FIND_AND_SET.ALIGN UP1, UR5, UR5 ;  /* 0x00000005000575e3 */ /* 0x000e640008020800 */
[----:B-1----:R-:W-:-:S04]  /*0200*/  PLOP3.LUT P0, PT, PT, PT, UP1, 0x80, 0x8 ;  /* 0x000000000008781c */ /* 0x002fc80003f0f018 */
[----:B------:R-:W-:-:S04]  /*0210*/  SEL R0, RZ, 0xffffffff, !P0 ;  /* 0xffffffffff007807 */ /* 0x000fc80004000000 */
[----:B------:R-:W-:Y:S01]  /*0220*/  ISETP.NE.AND P0, PT, R0, RZ, PT ;  /* 0x000000ff0000720c */ /* 0x000fe20003f05270 */
[----:B------:R-:W-:-:S12]  /*0230*/  IMAD.U32 R0, RZ, RZ, UR5 ;  /* 0x00000005ff007e24 */ /* 0x000fd8000f8e00ff */
[----:B------:R-:W-:Y:S05]  /*0240*/  @!P0 BRA `(.L_x_4) ;  /* 0xfffffffc00dc8947 */ /* 0x000fea000383ffff */
.L_x_3:
[C---:B------:R-:W-:Y:S01]  /*0250*/  VIADD R3, R0.reuse, 0x10 ;  /* 0x0000001000037836 */ /* 0x040fe20000000000 */
[----:B------:R-:W-:Y:S01]  /*0260*/  UMOV UR5, 0x50 ;  /* 0x0000005000057882 */ /* 0x000fe20000000000 */
[----:B------:R-:W-:Y:S01]  /*0270*/  SHF.L.U32 R2, R5, R0, RZ ;  /* 0x0000000005027219 */ /* 0x000fe200000006ff */
[----:B------:R-:W-:Y:S01]  /*0280*/  ULEA UR5, UR6, UR5, 0x18 ;  /* 0x0000000506057291 */ /* 0x000fe2000f8ec0ff */
[----:B------:R-:W-:Y:S01]  /*0290*/  IMAD.SHL.U32 R0, R0, 0x20, RZ ;  /* 0x0000002000007824 */ /* 0x000fe200078e00ff */
[----:B------:R-:W-:-:S04]  /*02a0*/  SHF.L.U32 R3, R4, R3, RZ ;  /* 0x0000000304037219 */ /* 0x000fc800000006ff */
[----:B------:R-:W-:-:S05]  /*02b0*/  LOP3.LUT R2, R3, R2, RZ, 0xfc, !PT ;  /* 0x0000000203027212 */ /* 0x000fca00078efcff */
[----:B------:R1:W-:Y:S04]  /*02c0*/  ATOMS.OR RZ, [UR5], R2 ;  /* 0x00000002ffff798c */ /* 0x0003e8000b000005 */
[----:B------:R1:W-:Y:S01]  /*02d0*/  STS [UR4], R0 ;  /* 0x00000000ff007988 */ /* 0x0003e20008000804 */
[----:B------:R-:W-:Y:S05]  /*02e0*/  BRA `(.L_x_2) ;  /* 0x0000000000107947 */ /* 0x000fea0003800000 */
.L_x_1:
[----:B------:R-:W-:Y:S01]  /*02f0*/  IMAD.MOV.U32 R0, RZ, RZ, -0x1 ;  /* 0xffffffffff007424 */ /* 0x000fe200078e00ff */
[----:B------:R-:W-:-:S04]  /*0300*/  MOV R2, 0x330 ;  /* 0x0000033000027802 */ /* 0x000fc80000000f00 */
[----:B------:R1:W-:Y:S03]  /*0310*/  STS [UR4], R0 ;  /* 0x00000000ff007988 */ /* 0x0003e60008000804 */
[----:B01----:R-:W-:Y:S05]  /*0320*/  CALL.REL.NOINC `($__internal_1_$__cuda_sm10x_tcgen05_guardrail_trap_phase_invalid_during_alloc) ;  /* 0x00000148003c7944 */ /* 0x003fea0003c00000 */
.L_x_2:
[----:B------:R-:W-:Y:S05]  /*0330*/  WARPSYNC.ALL ;  /* 0x0000000000007948 */ /* 0x000fea0003800000 */
[----:B------:R-:W-:Y:S01]  /*0340*/  NOP ;  /* 0x0000000000007918 */ /* 0x000fe20000000000 */
.L_x_0:
[----:B------:R-:W2:Y:S01]  /*0350*/  LDC.64 R36, c[0x0][0x398] ;  /* 0x0000e600ff247b82 */ /* 0x000ea20000000a00 */
[----:B------:R-:W3:Y:S01]  /*0360*/  S2R R7, SR_CTAID.X ;  /* 0x0000000000077919 */ /* 0x000ee20000002500 */
[----:B------:R-:W-:Y:S01]  /*0370*/  UMOV UR9, 0x400 ;  /* 0x0000040000097882 */ /* 0x000fe20000000000 */
[----:B------:R-:W4:Y:S01]  /*0380*/  LDCU.128 UR12, c[0x0][0x380] ;  /* 0x00007000ff0c77ac */ /* 0x000f220008000c00 */
[----:B------:R-:W5:Y:S04]  /*0390*/  S2R R15, SR_TID.X ;  /* 0x00000000000f7919 */ /* 0x000f680000002100 */
[----:B------:R-:W1:Y:S08]  /*03a0*/  S2UR UR4, SR_CgaCtaId ;  /* 0x00000000000479c3 */ /* 0x000e700000008800 */
[----:B------:R-:W0:Y:S01]  /*03b0*/  LDC.64 R84, c[0x0][0x3a0] ;  /* 0x0000e800ff547b82 */ /* 0x000e220000000a00 */
[----:B-12---:R-:W-:-:S05]  /*03c0*/  VIADD R0, R37, 0x3f ;  /* 0x0000003f25007836 */ /* 0x006fca0000000000 */
[----:B------:R-:W-:Y:S01]  /*03d0*/  SHF.R.S32.HI R3, RZ, 0x1f, R0 ;  /* 0x0000001fff037819 */ /* 0x000fe20000011400 */
[----:B------:R-:W-:-:S03]  /*03e0*/  ULEA UR9, UR4, UR9, 0x18 ;  /* 0x0000000904097291 */ /* 0x000fc6000f8ec0ff */
[----:B------:R-:W-:Y:S02]  /*03f0*/  LEA.HI R3, R3, R0, RZ, 0x6 ;  /* 0x0000000003037211 */ /* 0x000fe400078f30ff */
[----:B---3--:R-:W-:Y:S02]  /*0400*/  IABS R8, R7 ;  /* 0x0000000700087213 */ /* 0x008fe40000000000 */
[----:B------:R-:W-:Y:S01]  /*0410*/  SHF.R.S32.HI R3, RZ, 0x6, R3 ;  /* 0x00000006ff037819 */ /* 0x000fe20000011403 */
[----:B0-----:R-:W-:-:S04]  /*0420*/  VIADD R21, R84, 0xfffffffe ;  /* 0xfffffffe54157836 */ /* 0x001fc80000000000 */
[----:B------:R-:W-:-:S05]  /*0430*/  IMAD.SHL.U32 R4, R3, 0x8, RZ ;  /* 0x0000000803047824 */ /* 0x000fca00078e00ff */
[-C--:B------:R-:W-:Y:S02]  /*0440*/  IABS R5, R4.reuse ;  /* 0x0000000400057213 */ /* 0x080fe40000000000 */
[----:B------:R-:W-:Y:S02]  /*0450*/  IABS R10, R4 ;  /* 0x00000004000a7213 */ /* 0x000fe40000000000 */
[----:B------:R-:W0:Y:S08]  /*0460*/  I2F.RP R0, R5 ;  /* 0x0000000500007306 */ /* 0x000e300000209400 */
[----:B0-----:R-:W0:Y:S02]  /*0470*/  MUFU.RCP R0, R0 ;  /* 0x0000000000007308 */ /* 0x001e240000001000 */
[----:B0-----:R-:W-:-:S02]  /*0480*/  VIADD R2, R0, 0xffffffe ;  /* 0x0ffffffe00027836 */ /* 0x001fc40000000000 */
[----:B------:R-:W-:-:S04]  /*0490*/  IMAD.MOV R0, RZ, RZ, -R10 ;  /* 0x000000ffff007224 */ /* 0x000fc800078e0a0a */
[----:B------:R0:W1:Y:S02]  /*04a0*/  F2I.FTZ.U32.TRUNC.NTZ R3, R2 ;  /* 0x0000000200037305 */ /* 0x000064000021f000 */
[----:B0-----:R-:W-:Y:S02]  /*04b0*/  IMAD.MOV.U32 R2, RZ, RZ, RZ ;  /* 0x000000ffff027224 */ /* 0x001fe400078e00ff */
[----:B-1----:R-:W-:-:S04]  /*04c0*/  IMAD.MOV R6, RZ, RZ, -R3 ;  /* 0x000000ffff067224 */ /* 0x002fc800078e0a03 */
[----:B------:R-:W-:Y:S02]  /*04d0*/  IMAD R9, R6, R5, RZ ;  /* 0x0000000506097224 */ /* 0x000fe400078e02ff */
[----:B------:R-:W-:Y:S01]  /*04e0*/  IMAD.MOV.U32 R6, RZ, RZ, R8 ;  /* 0x000000ffff067224 */ /* 0x000fe200078e0008 */
[----:B------:R-:W-:Y:S01]  /*04f0*/  IABS R8, R37 ;  /* 0x0000002500087213 */ /* 0x000fe20000000000 */
[----:B------:R-:W-:-:S06]  /*0500*/  IMAD.HI.U32 R3, R3, R9, R2 ;  /* 0x0000000903037227 */ /* 0x000fcc00078e0002 */
[----:B------:R-:W-:-:S04]  /*0510*/  IMAD.HI.U32 R3, R3, R6, RZ ;  /* 0x0000000603037227 */ /* 0x000fc800078e00ff */
[----:B------:R-:W-:Y:S01]  /*0520*/  IMAD R0, R3, R0, R6 ;  /* 0x0000000003007224 */ /* 0x000fe200078e0206 */
[----:B------:R-:W-:Y:S04]  /*0530*/  BAR.SYNC.DEFER_BLOCKING 0x0 ;  /* 0x0000000000007b1d */ /* 0x000fe80000010000 */
[----:B------:R-:W-:-:S13]  /*0540*/  ISETP.GT.U32.AND P1, PT, R5, R0, PT ;  /* 0x000000000500720c */ /* 0x000fda0003f24070 */
[----:B------:R-:W-:Y:S02]  /*0550*/  @!P1 IMAD.IADD R0, R0, 0x1, -R5 ;  /* 0x0000000100009824 */ /* 0x000fe400078e0a05 */
[----:B------:R-:W-:Y:S01]  /*0560*/  @!P1 VIADD R3, R3, 0x1 ;  /* 0x0000000103039836 */ /* 0x000fe20000000000 */
[----:B------:R-:W-:Y:S02]  /*0570*/  ISETP.NE.AND P1, PT, R4, RZ, PT ;  /* 0x000000ff0400720c */ /* 0x000fe40003f25270 */
[----:B------:R-:W-:Y:S02]  /*0580*/  ISETP.GE.U32.AND P0, PT, R0, R5, PT ;  /* 0x000000050000720c */ /* 0x000fe40003f06070 */
[----:B------:R-:W-:-:S04]  /*0590*/  LOP3.LUT R0, R7, R4, RZ, 0x3c, !PT ;  /* 0x0000000407007212 */ /* 0x000fc800078e3cff */
[----:B------:R-:W-:Y:S01]  /*05a0*/  ISETP.GE.AND P2, PT, R0, RZ, PT ;  /* 0x000000ff0000720c */ /* 0x000fe20003f46270 */
[----:B------:R-:W-:-:S06]  /*05b0*/  VIADD R0, R36, 0x1ff ;  /* 0x000001ff24007836 */ /* 0x000fcc0000000000 */
[----:B------:R-:W-:-:S04]  /*05c0*/  @P0 VIADD R3, R3, 0x1 ;  /* 0x0000000103030836 */ /* 0x000fc80000000000 */
[----:B------:R-:W-:Y:S01]  /*05d0*/  IMAD.MOV.U32 R2, RZ, RZ, R3 ;  /* 0x000000ffff027224 */ /* 0x000fe200078e0003 */
[----:B------:R-:W-:-:S03]  /*05e0*/  SHF.R.S32.HI R3, RZ, 0x1f, R0 ;  /* 0x0000001fff037819 */ /* 0x000fc60000011400 */
[----:B------:R-:W-:Y:S01]  /*05f0*/  @!P2 IMAD.MOV R2, RZ, RZ, -R2 ;  /* 0x000000ffff02a224 */ /* 0x000fe200078e0a02 */
[----:B------:R-:W-:Y:S02]  /*0600*/  @!P1 LOP3.LUT R2, RZ, R4, RZ, 0x33, !PT ;  /* 0x00000004ff029212 */ /* 0x000fe400078e33ff */
[----:B------:R-:W-:-:S03]  /*0610*/  LEA.HI R3, R3, R0, RZ, 0x9 ;  /* 0x0000000003037211 */ /* 0x000fc600078f48ff */
[----:B------:R-:W-:-:S05]  /*0620*/  IMAD.SHL.U32 R10, R2, 0x8, RZ ;  /* 0x00000008020a7824 */ /* 0x000fca00078e00ff */
[----:B------:R-:W-:-:S04]  /*0630*/  LEA.HI.SX32 R3, R3, -R10, 0x17 ;  /* 0x8000000a03037211 */ /* 0x000fc800078fbaff */
[----:B------:R-:W-:Y:S01]  /*0640*/  VIMNMX R11, PT, PT, R3, 0x8, PT ;  /* 0x00000008030b7848 */ /* 0x000fe20003fe0100 */
[----:B------:R-:W-:Y:S02]  /*0650*/  IMAD.MOV R3, RZ, RZ, -R2 ;  /* 0x000000ffff037224 */ /* 0x000fe400078e0a02 */
[----:B------:R-:W-:Y:S01]  /*0660*/  IMAD.MOV.U32 R2, RZ, RZ, R8 ;  /* 0x000000ffff027224 */ /* 0x000fe200078e0008 */
[----:B------:R-:W-:Y:S01]  /*0670*/  IABS R6, R11 ;  /* 0x0000000b00067213 */ /* 0x000fe20000000000 */
[----:B------:R-:W-:Y:S02]  /*0680*/  IMAD R12, R4, R3, R7 ;  /* 0x00000003040c7224 */ /* 0x000fe400078e0207 */
[----:B------:R-:W-:Y:S01]  /*0690*/  IMAD.MOV.U32 R4, RZ, RZ, RZ ;  /* 0x000000ffff047224 */ /* 0x000fe200078e00ff */
[----:B------:R-:W0:Y:S02]  /*06a0*/  I2F.RP R0, R6 ;  /* 0x0000000600007306 */ /* 0x000e240000209400 */
[----:B------:R-:W-:-:S06]  /*06b0*/  IABS R8, R12 ;  /* 0x0000000c00087213 */ /* 0x000fcc0000000000 */
[----:B------:R-:W1:Y:S08]  /*06c0*/  I2F.RP R7, R2 ;  /* 0x0000000200077306 */ /* 0x000e700000209400 */
[----:B0-----:R-:W0:Y:S08]  /*06d0*/  MUFU.RCP R0, R0 ;  /* 0x0000000000007308 */ /* 0x001e300000001000 */
[----:B-1----:R-:W-:Y:S01]  /*06e0*/  MUFU.RCP R7, R7 ;  /* 0x0000000700077308 */ /* 0x002fe20000001000 */
[----:B0-----:R-:W-:Y:S01]  /*06f0*/  VIADD R5, R0, 0xffffffe ;  /* 0x0ffffffe00057836 */ /* 0x001fe20000000000 */
[----:B------:R-:W-:-:S06]  /*0700*/  IABS R0, R36 ;  /* 0x0000002400007213 */ /* 0x000fcc0000000000 */
[----:B------:R-:W0:Y:S02]  /*0710*/  F2I.FTZ.U32.TRUNC.NTZ R5, R5 ;  /* 0x0000000500057305 */ /* 0x000e24000021f000 */
[----:B0-----:R-:W-:-:S04]  /*0720*/  IMAD.MOV R9, RZ, RZ, -R5 ;  /* 0x000000ffff097224 */ /* 0x001fc800078e0a05 */
[----:B------:R-:W-:Y:S01]  /*0730*/  IMAD R3, R9, R6, RZ ;  /* 0x0000000609037224 */ /* 0x000fe200078e02ff */
[----:B------:R-:W-:-:S03]  /*0740*/  IABS R9, R11 ;  /* 0x0000000b00097213 */ /* 0x000fc60000000000 */
[----:B------:R-:W-:-:S04]  /*0750*/  IMAD.HI.U32 R4, R5, R3, R4 ;  /* 0x0000000305047227 */ /* 0x000fc800078e0004 */
[----:B------:R-:W-:Y:S02]  /*0760*/  IMAD.MOV.U32 R3, RZ, RZ, R8 ;  /* 0x000000ffff037224 */ /* 0x000fe400078e0008 */
[----:B------:R-:W-:Y:S01]  /*0770*/  IMAD.MOV R5, RZ, RZ, -R9 ;  /* 0x000000ffff057224 */ /* 0x000fe200078e0a09 */
[----:B------:R-:W0:Y:S01]  /*0780*/  I2F.RP R8, R0 ;  /* 0x0000000000087306 */ /* 0x000e220000209400 */
[----:B------:R-:W-:-:S04]  /*0790*/  IMAD.HI.U32 R4, R4, R3, RZ ;  /* 0x0000000304047227 */ /* 0x000fc800078e00ff */
[----:B------:R-:W-:Y:S02]  /*07a0*/  IMAD R3, R4, R5, R3 ;  /* 0x0000000504037224 */ /* 0x000fe400078e0203 */
[----:B------:R-:W-:-:S03]  /*07b0*/  VIADD R5, R7, 0xffffffe ;  /* 0x0ffffffe07057836 */ /* 0x000fc60000000000 */
[----:B------:R-:W-:-:S03]  /*07c0*/  ISETP.GT.U32.AND P1, PT, R6, R3, PT ;  /* 0x000000030600720c */ /* 0x000fc60003f24070 */
[----:B------:R-:W1:Y:S08]  /*07d0*/  F2I.FTZ.U32.TRUNC.NTZ R5, R5 ;  /* 0x0000000500057305 */ /* 0x000e70000021f000 */
[----:B0-----:R-:W0:Y:S02]  /*07e0*/  MUFU.RCP R8, R8 ;  /* 0x0000000800087308 */ /* 0x001e240000001000 */
[----:B------:R-:W-:-:S02]  /*07f0*/  @!P1 IMAD.IADD R3, R3, 0x1, -R6 ;  /* 0x0000000103039824 */ /* 0x000fc400078e0a06 */
[----:B------:R-:W-:Y:S01]  /*0800*/  @!P1 VIADD R4, R4, 0x1 ;  /* 0x0000000104049836 */ /* 0x000fe20000000000 */
[----:B------:R-:W-:Y:S02]  /*0810*/  ISETP.NE.AND P1, PT, R11, RZ, PT ;  /* 0x000000ff0b00720c */ /* 0x000fe40003f25270 */
[----:B------:R-:W-:Y:S01]  /*0820*/  ISETP.GE.U32.AND P0, PT, R3, R6, PT ;  /* 0x000000060300720c */ /* 0x000fe20003f06070 */
[----:B-1----:R-:W-:Y:S01]  /*0830*/  IMAD.MOV R9, RZ, RZ, -R5 ;  /* 0x000000ffff097224 */ /* 0x002fe200078e0a05 */
[----:B------:R-:W-:-:S03]  /*0840*/  LOP3.LUT R3, R12, R11, RZ, 0x3c, !PT ;  /* 0x0000000b0c037212 */ /* 0x000fc600078e3cff */
[----:B------:R-:W-:Y:S01]  /*0850*/  IMAD R9, R9, R2, RZ ;  /* 0x0000000209097224 */ /* 0x000fe200078e02ff */
[----:B------:R-:W-:Y:S02]  /*0860*/  ISETP.GE.AND P2, PT, R3, RZ, PT ;  /* 0x000000ff0300720c */ /* 0x000fe40003f46270 */
[--C-:B-----5:R-:W-:Y:S01]  /*0870*/  SHF.R.U32.HI R3, RZ, 0x5, R15.reuse ;  /* 0x00000005ff037819 */ /* 0x120fe2000001160f */
[----:B0-----:R-:W-:Y:S01]  /*0880*/  VIADD R6, R8, 0xffffffe ;  /* 0x0ffffffe08067836 */ /* 0x001fe20000000000 */
[----:B------:R-:W-:-:S03]  /*0890*/  SHF.R.U32.HI R8, RZ, 0x5, R15 ;  /* 0x00000005ff087819 */ /* 0x000fc6000001160f */
[----:B------:R-:W-:Y:S01]  /*08a0*/  @P0 VIADD R4, R4, 0x1 ;  /* 0x0000000104040836 */ /* 0x000fe20000000000 */
[----:B------:R0:W1:Y:S01]  /*08b0*/  F2I.FTZ.U32.TRUNC.NTZ R7, R6 ;  /* 0x0000000600077305 */ /* 0x000062000021f000 */
[----:B------:R-:W-:Y:S02]  /*08c0*/  R2UR UR6, R8 ;  /* 0x00000000080672ca */ /* 0x000fe400000e0000 */
[----:B------:R-:W-:Y:S02]  /*08d0*/  SGXT.U32 R3, R3, 0x2 ;  /* 0x000000020303781a */ /* 0x000fe40000000000 */
[----:B------:R-:W-:Y:S01]  /*08e0*/  @!P2 IMAD.MOV R4, RZ, RZ, -R4 ;  /* 0x000000ffff04a224 */ /* 0x000fe200078e0a04 */
[----:B------:R-:W-:Y:S01]  /*08f0*/  @!P1 LOP3.LUT R4, RZ, R11, RZ, 0x33, !PT ;  /* 0x0000000bff049212 */ /* 0x000fe200078e33ff */
[----:B0-----:R-:W-:-:S04]  /*0900*/  IMAD.MOV.U32 R6, RZ, RZ, RZ ;  /* 0x000000ffff067224 */ /* 0x001fc800078e00ff */
[----:B------:R-:W-:Y:S02]  /*0910*/  IMAD.SHL.U32 R14, R4, 0x40, RZ ;  /* 0x00000040040e7824 */ /* 0x000fe400078e00ff */
[----:B------:R-:W-:Y:S02]  /*0920*/  IMAD.MOV R8, RZ, RZ, -R4 ;  /* 0x000000ffff087224 */ /* 0x000fe400078e0a04 */
[----:B------:R-:W-:Y:S01]  /*0930*/  IMAD.MOV.U32 R4, RZ, RZ, RZ ;  /* 0x000000ffff047224 */ /* 0x000fe200078e00ff */
[----:B------:R-:W-:Y:S01]  /*0940*/  LOP3.LUT R3, R14, R3, RZ, 0xfc, !PT ;  /* 0x000000030e037212 */ /* 0x000fe200078efcff */
[----:B-1----:R-:W-:Y:S01]  /*0950*/  IMAD.MOV R13, RZ, RZ, -R7 ;  /* 0x000000ffff0d7224 */ /* 0x002fe200078e0a07 */
[----:B------:R0:W-:Y:S01]  /*0960*/  STL [R1+0x520], R14 ;  /* 0x0005200e01007387 */ /* 0x0001e20000100800 */
[----:B------:R-:W-:Y:S01]  /*0970*/  IMAD.HI.U32 R4, R5, R9, R4 ;  /* 0x0000000905047227 */ /* 0x000fe200078e0004 */
[----:B------:R-:W-:Y:S02]  /*0980*/  IABS R51, R3 ;  /* 0x0000000300337213 */ /* 0x000fe40000000000 */
[----:B------:R-:W-:Y:S01]  /*0990*/  LOP3.LUT R56, R3, 0xc, RZ, 0xfc, !PT ;  /* 0x0000000c03387812 */ /* 0x000fe200078efcff */
[----:B------:R-:W-:Y:S01]  /*09a0*/  IMAD R5, R13, R0, RZ ;  /* 0x000000000d057224 */ /* 0x000fe200078e02ff */
[----:B------:R-:W-:Y:S01]  /*09b0*/  LOP3.LUT R55, R3, 0x4, RZ, 0xfc, !PT ;  /* 0x0000000403377812 */ /* 0x000fe200078efcff */
[----:B------:R-:W-:Y:S01]  /*09c0*/  IMAD R8, R11, R8, R12 ;  /* 0x000000080b087224 */ /* 0x000fe200078e020c */
[----:B------:R-:W-:Y:S01]  /*09d0*/  IABS R12, R56 ;  /* 0x00000038000c7213 */ /* 0x000fe20000000000 */
[----:B------:R-:W-:Y:S01]  /*09e0*/  IMAD.HI.U32 R5, R7, R5, R6 ;  /* 0x0000000507057227 */ /* 0x000fe200078e0006 */
[----:B------:R-:W-:-:S02]  /*09f0*/  LOP3.LUT R7, R15, 0x7f, RZ, 0xc0, !PT ;  /* 0x0000007f0f077812 */ /* 0x000fc400078ec0ff */
[----:B------:R-:W-:Y:S01]  /*0a00*/  IABS R11, R55 ;  /* 0x00000037000b7213 */ /* 0x000fe20000000000 */
[----:B------:R-:W-:Y:S01]  /*0a10*/  IMAD.IADD R8, R10, 0x1, R8 ;  /* 0x000000010a087824 */ /* 0x000fe200078e0208 */
[----:B------:R-:W-:Y:S01]  /*0a20*/  ISETP.NE.U32.AND P1, PT, R7, RZ, PT ;  /* 0x000000ff0700720c */ /* 0x000fe20003f25070 */
[----:B------:R-:W-:Y:S01]  /*0a30*/  IMAD.HI.U32 R6, R4, R51, RZ ;  /* 0x0000003304067227 */ /* 0x000fe200078e00ff */
[C---:B------:R-:W-:Y:S02]  /*0a40*/  LOP3.LUT R58, R3.reuse, 0x10, RZ, 0xfc, !PT ;  /* 0x00000010033a7812 */ /* 0x040fe400078efcff */
[C---:B------:R-:W-:Y:S01]  /*0a50*/  LOP3.LUT R61, R3.reuse, 0x20, RZ, 0xfc, !PT ;  /* 0x00000020033d7812 */ /* 0x040fe200078efcff */
[----:B------:R-:W-:Y:S01]  /*0a60*/  IMAD.MOV R6, RZ, RZ, -R6 ;  /* 0x000000ffff067224 */ /* 0x000fe200078e0a06 */
[C---:B------:R-:W-:Y:S01]  /*0a70*/  LOP3.LUT R57, R3.reuse, 0x14, RZ, 0xfc, !PT ;  /* 0x0000001403397812 */ /* 0x040fe200078efcff */
[----:B------:R-:W-:Y:S01]  /*0a80*/  IMAD R18, R8, 0x200, R7 ;  /* 0x0000020008127824 */ /* 0x000fe200078e0207 */
[----:B------:R-:W-:Y:S01]  /*0a90*/  IABS R47, R58 ;  /* 0x0000003a002f7213 */ /* 0x000fe20000000000 */
[----:B------:R-:W-:Y:S01]  /*0aa0*/  IMAD.MOV.U32 R7, RZ, RZ, R12 ;  /* 0x000000ffff077224 */ /* 0x000fe200078e000c */
[----:B------:R-:W-:Y:S01]  /*0ab0*/  IABS R13, R61 ;  /* 0x0000003d000d7213 */ /* 0x000fe20000000000 */
[----:B------:R-:W-:Y:S01]  /*0ac0*/  IMAD.HI.U32 R9, R4, R11, RZ ;  /* 0x0000000b04097227 */ /* 0x000fe200078e00ff */
[C---:B------:R-:W-:Y:S01]  /*0ad0*/  LOP3.LUT R59, R3.reuse, 0x18, RZ, 0xfc, !PT ;  /* 0x00000018033b7812 */ /* 0x040fe200078efcff */
[----:B------:R-:W-:Y:S01]  /*0ae0*/  STL [R1+0x524], R18 ;  /* 0x0005241201007387 */ /* 0x000fe20000100800 */
[----:B------:R-:W-:Y:S01]  /*0af0*/  LOP3.LUT R60, R3, 0x24, RZ, 0xfc, !PT ;  /* 0x00000024033c7812 */ /* 0x000fe200078efcff */
[----:B------:R-:W-:Y:S01]  /*0b00*/  IMAD R51, R2, R6, R51 ;  /* 0x0000000602337224 */ /* 0x000fe200078e0233 */
[----:B------:R-:W-:Y:S01]  /*0b10*/  IABS R45, R59 ;  /* 0x0000003b002d7213 */ /* 0x000fe20000000000 */
[----:B------:R-:W-:Y:S01]  /*0b20*/  IMAD.HI.U32 R6, R4, R7, RZ ;  /* 0x0000000704067227 */ /* 0x000fe200078e00ff */
[----:B------:R-:W-:-:S02]  /*0b30*/  IABS R43, R60 ;  /* 0x0000003c002b7213 */ /* 0x000fc40000000000 */
[C---:B------:R-:W-:Y:S01]  /*0b40*/  LOP3.LUT R65, R3.reuse, 0x34, RZ, 0xfc, !PT ;  /* 0x0000003403417812 */ /* 0x040fe200078efcff */
[----:B------:R-:W-:Y:S01]  /*0b50*/  IMAD.MOV R9, RZ, RZ, -R9 ;  /* 0x000000ffff097224 */ /* 0x000fe200078e0a09 */
[C---:B------:R-:W-:Y:S01]  /*0b60*/  LOP3.LUT R63, R3.reuse, 0x30, RZ, 0xfc, !PT ;  /* 0x00000030033f7812 */ /* 0x040fe200078efcff */
[----:B------:R-:W-:Y:S01]  /*0b70*/  IMAD.MOV R6, RZ, RZ, -R6 ;  /* 0x000000ffff067224 */ /* 0x000fe200078e0a06 */
[----:B------:R-:W-:Y:S01]  /*0b80*/  IABS R39, R65 ;  /* 0x0000004100277213 */ /* 0x000fe20000000000 */
[C---:B------:R-:W-:Y:S01]  /*0b90*/  IMAD R50, R2.reuse, R9, R11 ;  /* 0x0000000902327224 */ /* 0x040fe200078e020b */
[----:B------:R-:W-:Y:S01]  /*0ba0*/  IABS R11, R57 ;  /* 0x00000039000b7213 */ /* 0x000fe20000000000 */
[----:B------:R-:W-:Y:S01]  /*0bb0*/  IMAD R48, R2, R6, R7 ;  /* 0x0000000602307224 */ /* 0x000fe200078e0207 */
[C---:B------:R-:W-:Y:S01]  /*0bc0*/  LOP3.LUT R62, R3.reuse, 0x28, RZ, 0xfc, !PT ;  /* 0x00000028033e7812 */ /* 0x040fe200078efcff */
[----:B------:R-:W-:Y:S01]  /*0bd0*/  IMAD.HI.U32 R6, R4, R47, RZ ;  /* 0x0000002f04067227 */ /* 0x000fe200078e00ff */
[----:B------:R-:W-:-:S02]  /*0be0*/  LOP3.LUT R54, R3, 0x8, RZ, 0xfc, !PT ;  /* 0x0000000803367812 */ /* 0x000fc400078efcff */
[C---:B------:R-:W-:Y:S01]  /*0bf0*/  LOP3.LUT R64, R3.reuse, 0x2c, RZ, 0xfc, !PT ;  /* 0x0000002c03407812 */ /* 0x040fe200078efcff */
[C---:B------:R-:W-:Y:S01]  /*0c00*/  IMAD.HI.U32 R9, R4.reuse, R13, RZ ;  /* 0x0000000d04097227 */ /* 0x040fe200078e00ff */
[----:B------:R-:W-:Y:S02]  /*0c10*/  IABS R49, R54 ;  /* 0x0000003600317213 */ /* 0x000fe40000000000 */
[----:B------:R-:W-:Y:S01]  /*0c20*/  IABS R41, R64 ;  /* 0x0000004000297213 */ /* 0x000fe20000000000 */
[----:B------:R-:W-:Y:S01]  /*0c30*/  IMAD.HI.U32 R7, R4, R11, RZ ;  /* 0x0000000b04077227 */ /* 0x000fe200078e00ff */
[C---:B------:R-:W-:Y:S02]  /*0c40*/  ISETP.GT.U32.AND P0, PT, R2.reuse, R50, PT ;  /* 0x000000320200720c */ /* 0x040fe40003f04070 */
[----:B------:R-:W-:Y:S01]  /*0c50*/  ISETP.GT.U32.AND P3, PT, R2, R48, PT ;  /* 0x000000300200720c */ /* 0x000fe20003f64070 */
[----:B------:R-:W-:Y:S01]  /*0c60*/  IMAD.MOV R6, RZ, RZ, -R6 ;  /* 0x000000ffff067224 */ /* 0x000fe200078e0a06 */
[----:B------:R-:W-:Y:S01]  /*0c70*/  LOP3.LUT R68, R3, 0x38, RZ, 0xfc, !PT ;  /* 0x0000003803447812 */ /* 0x000fe200078efcff */
[----:B------:R-:W-:-:S02]  /*0c80*/  IMAD.MOV R9, RZ, RZ, -R9 ;  /* 0x000000ffff097224 */ /* 0x000fc400078e0a09 */
[----:B------:R-:W-:-:S04]  /*0c90*/  IMAD.HI.U32 R8, R4, R45, RZ ;  /* 0x0000002d04087227 */ /* 0x000fc800078e00ff */
[----:B------:R-:W-:Y:S02]  /*0ca0*/  IMAD.MOV R7, RZ, RZ, -R7 ;  /* 0x000000ffff077224 */ /* 0x000fe400078e0a07 */
[----:B------:R-:W-:Y:S02]  /*0cb0*/  IMAD R47, R2, R6, R47 ;  /* 0x00000006022f7224 */ /* 0x000fe400078e022f */
[----:B------:R-:W-:-:S03]  /*0cc0*/  IMAD.HI.U32 R6, R4, R43, RZ ;  /* 0x0000002b04067227 */ /* 0x000fc600078e00ff */
[C---:B------:R-:W-:Y:S01]  /*0cd0*/  ISETP.GT.U32.AND P4, PT, R2.reuse, R47, PT ;  /* 0x0000002f0200720c */ /* 0x040fe20003f84070 */
[----:B------:R-:W-:Y:S01]  /*0ce0*/  IMAD R44, R2, R9, R13 ;  /* 0x00000009022c7224 */ /* 0x000fe200078e020d */
[----:B------:R-:W-:Y:S01]  /*0cf0*/  IABS R13, R63 ;  /* 0x0000003f000d7213 */ /* 0x000fe20000000000 */
[----:B------:R-:W-:Y:S02]  /*0d00*/  IMAD.MOV R8, RZ, RZ, -R8 ;  /* 0x000000ffff087224 */ /* 0x000fe400078e0a08 */
[----:B------:R-:W-:Y:S02]  /*0d10*/  VIADD R66, R14, UR6 ;  /* 0x000000060e427c36 */ /* 0x000fe40008000000 */
[----:B------:R-:W-:Y:S01]  /*0d20*/  IMAD R46, R2, R7, R11 ;  /* 0x00000007022e7224 */ /* 0x000fe200078e020b */
[----:B------:R-:W-:Y:S01]  /*0d30*/  IABS R11, R62 ;  /* 0x0000003e000b7213 */ /* 0x000fe20000000000 */
[----:B------:R-:W-:Y:S02]  /*0d40*/  IMAD.MOV R6, RZ, RZ, -R6 ;  /* 0x000000ffff067224 */ /* 0x000fe400078e0a06 */
[----:B------:R-:W-:Y:S01]  /*0d50*/  IMAD.HI.U32 R9, R4, R39, RZ ;  /* 0x0000002704097227 */ /* 0x000fe200078e00ff */
[----:B------:R-:W-:-:S03]  /*0d60*/  ISETP.GT.U32.AND P2, PT, R2, R46, PT ;  /* 0x0000002e0200720c */ /* 0x000fc60003f44070 */
[----:B------:R-:W-:Y:S02]  /*0d70*/  IMAD R45, R2, R8, R45 ;  /* 0x00000008022d7224 */ /* 0x000fe400078e022d */
[----:B------:R-:W-:Y:S02]  /*0d80*/  VIADD R67, R66, 0x1c ;  /* 0x0000001c42437836 */ /* 0x000fe40000000000 */
[----:B------:R-:W-:Y:S01]  /*0d90*/  IMAD.HI.U32 R8, R4, R13, RZ ;  /* 0x0000000d04087227 */ /* 0x000fe200078e00ff */
[C---:B------:R-:W-:Y:S02]  /*0da0*/  ISETP.GT.U32.AND P5, PT, R2.reuse, R45, PT ;  /* 0x0000002d0200720c */ /* 0x040fe40003fa4070 */
[----:B------:R-:W-:Y:S01]  /*0db0*/  IABS R53, R67 ;  /* 0x0000004300357213 */ /* 0x000fe20000000000 */
[----:B------:R-:W-:Y:S02]  /*0dc0*/  IMAD R43, R2, R6, R43 ;  /* 0x00000006022b7224 */ /* 0x000fe400078e022b */
[----:B------:R-:W-:-:S02]  /*0dd0*/  IMAD.MOV R9, RZ, RZ, -R9 ;  /* 0x000000ffff097224 */ /* 0x000fc400078e0a09 */
[----:B------:R-:W-:-:S04]  /*0de0*/  IMAD.HI.U32 R6, R4, R11, RZ ;  /* 0x0000000b04067227 */ /* 0x000fc800078e00ff */
[----:B------:R-:W-:Y:S02]  /*0df0*/  IMAD.MOV R8, RZ, RZ, -R8 ;  /* 0x000000ffff087224 */ /* 0x000fe400078e0a08 */
[----:B------:R-:W-:Y:S01]  /*0e00*/  IMAD R39, R2, R9, R39 ;  /* 0x0000000902277224 */ /* 0x000fe200078e0227 */
[----:B------:R-:W-:Y:S01]  /*0e10*/  IABS R9, R18 ;  /* 0x0000001200097213 */ /* 0x000fe20000000000 */
[----:B------:R-:W-:-:S04]  /*0e20*/  IMAD.HI.U32 R10, R4, R49, RZ ;  /* 0x00000031040a7227 */ /* 0x000fc800078e00ff */
[----:B------:R-:W-:Y:S02]  /*0e30*/  IMAD.MOV R6, RZ, RZ, -R6 ;  /* 0x000000ffff067224 */ /* 0x000fe400078e0a06 */
[----:B------:R-:W-:Y:S02]  /*0e40*/  VIADD R16, R18, 0x100 ;  /* 0x0000010012107836 */ /* 0x000fe40000000000 */
[----:B------:R-:W-:Y:S02]  /*0e50*/  IMAD R40, R2, R8, R13 ;  /* 0x0000000802287224 */ /* 0x000fe400078e020d */
[C---:B------:R-:W-:Y:S01]  /*0e60*/  VIADD R17, R18.reuse, 0x80 ;  /* 0x0000008012117836 */ /* 0x040fe20000000000 */
[----:B------:R-:W-:Y:S01]  /*0e70*/  IABS R12, R16 ;  /* 0x00000010000c7213 */ /* 0x000fe20000000000 */
[----:B0-----:R-:W-:Y:S02]  /*0e80*/  VIADD R14, R18, 0x180 ;  /* 0x00000180120e7836 */ /* 0x001fe40000000000 */
[C---:B------:R-:W-:Y:S01]  /*0e90*/  IMAD.HI.U32 R7, R4.reuse, R41, RZ ;  /* 0x0000002904077227 */ /* 0x040fe200078e00ff */
[----:B------:R-:W-:Y:S02]  /*0ea0*/  STL [R1+0x530], R17 ;  /* 0x0005301101007387 */ /* 0x000fe40000100800 */
[----:B------:R-:W-:Y:S01]  /*0eb0*/  IABS R13, R14 ;  /* 0x0000000e000d7213 */ /* 0x000fe20000000000 */
[----:B------:R-:W-:Y:S01]  /*0ec0*/  IMAD.HI.U32 R8, R4, R53, RZ ;  /* 0x0000003504087227 */ /* 0x000fe200078e00ff */
[----:B------:R-:W-:Y:S03]  /*0ed0*/  STL [R1+0x52c], R16 ;  /* 0x00052c1001007387 */ /* 0x000fe60000100800 */
[----:B------:R-:W-:Y:S01]  /*0ee0*/  IMAD.MOV R10, RZ, RZ, -R10 ;  /* 0x000000ffff0a7224 */ /* 0x000fe200078e0a0a */
[----:B------:R-:W-:Y:S01]  /*0ef0*/  STL [R1+0x528], R14 ;  /* 0x0005280e01007387 */ /* 0x000fe20000100800 */
[----:B------:R-:W-:Y:S01]  /*0f00*/  IMAD R42, R2, R6, R11 ;  /* 0x00000006022a7224 */ /* 0x000fe200078e020b */
[----:B------:R-:W-:Y:S01]  /*0f10*/  IABS R11, R17 ;  /* 0x00000011000b7213 */ /* 0x000fe20000000000 */
[----:B------:R-:W-:-:S04]  /*0f20*/  IMAD.HI.U32 R6, R5, R9, RZ ;  /* 0x0000000905067227 */ /* 0x000fc800078e00ff */
[----:B------:R-:W-:Y:S02]  /*0f30*/  IMAD.MOV R7, RZ, RZ, -R7 ;  /* 0x000000ffff077224 */ /* 0x000fe400078e0a07 */
[----:B------:R-:W-:Y:S02]  /*0f40*/  IMAD.MOV R8, RZ, RZ, -R8 ;  /* 0x000000ffff087224 */ /* 0x000fe400078e0a08 */
[C---:B------:R-:W-:Y:S02]  /*0f50*/  IMAD R49, R2.reuse, R10, R49 ;  /* 0x0000000a02317224 */ /* 0x040fe400078e0231 */
[----:B------:R-:W-:Y:S02]  /*0f60*/  IMAD.MOV R10, RZ, RZ, -R6 ;  /* 0x000000ffff0a7224 */ /* 0x000fe400078e0a06 */
[----:B------:R-:W-:Y:S01]  /*0f70*/  IMAD.HI.U32 R6, R5, R12, RZ ;  /* 0x0000000c05067227 */ /* 0x000fe200078e00ff */
[----:B------:R-:W-:-:S03]  /*0f80*/  ISETP.GT.U32.AND P6, PT, R2, R49, PT ;  /* 0x000000310200720c */ /* 0x000fc60003fc4070 */
[C---:B------:R-:W-:Y:S02]  /*0f90*/  IMAD R41, R2.reuse, R7, R41 ;  /* 0x0000000702297224 */ /* 0x040fe400078e0229 */
[----:B------:R-:W-:Y:S02]  /*0fa0*/  IMAD R53, R2, R8, R53 ;  /* 0x0000000802357224 */ /* 0x000fe400078e0235 */
[----:B------:R-:W-:-:S04]  /*0fb0*/  IMAD.HI.U32 R7, R5, R11, RZ ;  /* 0x0000000b05077227 */ /* 0x000fc800078e00ff */
[----:B------:R-:W-:-:S04]  /*0fc0*/  IMAD.HI.U32 R8, R5, R13, RZ ;  /* 0x0000000d05087227 */ /* 0x000fc800078e00ff */
[----:B------:R-:W-:Y:S02]  /*0fd0*/  IMAD R5, R0, R10, R9 ;  /* 0x0000000a00057224 */ /* 0x000fe400078e0209 */
[----:B------:R-:W-:Y:S02]  /*0fe0*/  IMAD.MOV R9, RZ, RZ, -R6 ;  /* 0x000000ffff097224 */ /* 0x000fe400078e0a06 */
[----:B------:R-:W-:Y:S01]  /*0ff0*/  @!P0 IMAD.IADD R50, R50, 0x1, -R2 ;  /* 0x0000000132328824 */ /* 0x000fe200078e0a02 */
[----:B------:R-:W-:Y:S01]  /*1000*/  ISETP.GT.U32.AND P0, PT, R2, R44, PT ;  /* 0x0000002c0200720c */ /* 0x000fe20003f04070 */
[----:B------:R-:W-:Y:S02]  /*1010*/  IMAD R9, R0, R9, R12 ;  /* 0x0000000900097224 */ /* 0x000fe400078e020c */
[----:B------:R-:W-:Y:S02]  /*1020*/  IMAD.MOV R7, RZ, RZ, -R7 ;  /* 0x000000ffff077224 */ /* 0x000fe400078e0a07 */
[----:B------:R-:W-:-:S02]  /*1030*/  IMAD.MOV R8, RZ, RZ, -R8 ;  /* 0x000000ffff087224 */ /* 0x000fc400078e0a08 */
[--C-:B------:R-:W-:Y:S01]  /*1040*/  @!P3 IMAD.IADD R48, R48, 0x1, -R2.reuse ;  /* 0x000000013030b824 */ /* 0x100fe200078e0a02 */
[----:B------:R-:W-:Y:S01]  /*1050*/  ISETP.GT.U32.AND P3, PT, R0, R5, PT ;  /* 0x000000050000720c */ /* 0x000fe20003f64070 */
[--C-:B------:R-:W-:Y:S01]  /*1060*/  @!P2 IMAD.IADD R46, R46, 0x1, -R2.reuse ;  /* 0x000000012e2ea824 */ /* 0x100fe200078e0a02 */
[C---:B------:R-:W-:Y:S01]  /*1070*/  ISETP.GT.U32.AND P2, PT, R0.reuse, R9, PT ;  /* 0x000000090000720c */ /* 0x040fe20003f44070 */
[C---:B------:R-:W-:Y:S02]  /*1080*/  IMAD R7, R0.reuse, R7, R11 ;  /* 0x0000000700077224 */ /* 0x040fe400078e020b */
[----:B------:R-:W-:Y:S01]  /*1090*/  IMAD R11, R0, R8, R13 ;  /* 0x00000008000b7224 */ /* 0x000fe200078e020d */
[----:B------:R-:W-:Y:S01]  /*10a0*/  IABS R13, R68 ;  /* 0x00000044000d7213 */ /* 0x000fe20000000000 */
[--C-:B------:R-:W-:Y:S01]  /*10b0*/  @!P5 IMAD.IADD R45, R45, 0x1, -R2.reuse ;  /* 0x000000012d2dd824 */ /* 0x100fe200078e0a02 */
[----:B------:R-:W-:Y:S01]  /*10c0*/  ISETP.GT.U32.AND P5, PT, R2, R42, PT ;  /* 0x0000002a0200720c */ /* 0x000fe20003fa4070 */
[--C-:B------:R-:W-:Y:S01]  /*10d0*/  @!P0 IMAD.IADD R44, R44, 0x1, -R2.reuse ;  /* 0x000000012c2c8824 */ /* 0x100fe200078e0a02 */
[C---:B------:R-:W-:Y:S01]  /*10e0*/  ISETP.GT.U32.AND P0, PT, R0.reuse, R11, PT ;  /* 0x0000000b0000720c */ /* 0x040fe20003f04070 */
[----:B------:R-:W-:Y:S01]  /*10f0*/  @!P4 IMAD.IADD R47, R47, 0x1, -R2 ;  /* 0x000000012f2fc824 */ /* 0x000fe200078e0a02 */
[----:B------:R-:W-:Y:S01]  /*1100*/  ISETP.GT.U32.AND P4, PT, R0, R7, PT ;  /* 0x000000070000720c */ /* 0x000fe20003f84070 */
[--C-:B------:R-:W-:Y:S01]  /*1110*/  @!P3 IMAD.IADD R5, R5, 0x1, -R0.reuse ;  /* 0x000000010505b824 */ /* 0x100fe200078e0a00 */
[----:B------:R-:W-:Y:S01]  /*1120*/  ISETP.GT.U32.AND P3, PT, R2, R51, PT ;  /* 0x000000330200720c */ /* 0x000fe20003f64070 */
[----:B------:R-:W-:Y:S01]  /*1130*/  @!P2 IMAD.IADD R9, R9, 0x1, -R0 ;  /* 0x000000010909a824 */ /* 0x000fe200078e0a00 */
[----:B------:R-:W0:Y:S01]  /*1140*/  LDS R8, [UR9] ;  /* 0x00000009ff087984 */ /* 0x000e220008000800 */
[----:B------:R-:W-:-:S02]  /*1150*/  VIADD R66, R66, 0x3c ;  /* 0x0000003c42427836 */ /* 0x000fc40000000000 */
[--C-:B------:R-:W-:Y:S01]  /*1160*/  @!P6 IMAD.IADD R49, R49, 0x1, -R2.reuse ;  /* 0x000000013131e824 */ /* 0x100fe200078e0a02 */
[----:B------:R-:W-:Y:S01]  /*1170*/  BAR.SYNC.DEFER_BLOCKING 0x0 ;  /* 0x0000000000007b1d */ /* 0x000fe20000010000 */
[----:B------:R-:W-:Y:S01]  /*1180*/  @!P5 IMAD.IADD R42, R42, 0x1, -R2 ;  /* 0x000000012a2ad824 */ /* 0x000fe200078e0a02 */
[C---:B------:R-:W-:Y:S01]  /*1190*/  ISETP.GT.U32.AND P5, PT, R0.reuse, R9, PT ;  /* 0x000000090000720c */ /* 0x040fe20003fa4070 */
[--C-:B------:R-:W-:Y:S01]  /*11a0*/  @!P0 IMAD.IADD R11, R11, 0x1, -R0.reuse ;  /* 0x000000010b0b8824 */ /* 0x100fe200078e0a00 */
[----:B------:R-:W-:Y:S01]  /*11b0*/  IABS R15, R66 ;  /* 0x00000042000f7213 */ /* 0x000fe20000000000 */
[----:B------:R-:W-:Y:S01]  /*11c0*/  @!P4 IMAD.IADD R7, R7, 0x1, -R0 ;  /* 0x000000010707c824 */ /* 0x000fe200078e0a00 */
[C---:B------:R-:W-:Y:S01]  /*11d0*/  ISETP.GT.U32.AND P4, PT, R0.reuse, R5, PT ;  /* 0x000000050000720c */ /* 0x040fe20003f84070 */
[----:B------:R-:W-:Y:S01]  /*11e0*/  @!P3 IMAD.IADD R51, R51, 0x1, -R2 ;  /* 0x000000013333b824 */ /* 0x000fe200078e0a02 */
[----:B------:R-:W-:Y:S01]  /*11f0*/  ISETP.GT.U32.AND P0, PT, R0, R11, PT ;  /* 0x0000000b0000720c */ /* 0x000fe20003f04070 */
[----:B------:R-:W-:Y:S01]  /*1200*/  IMAD.HI.U32 R6, R4, R15, RZ ;  /* 0x0000000f04067227 */ /* 0x000fe200078e00ff */
[----:B------:R-:W-:-:S02]  /*1210*/  ISETP.GT.U32.AND P3, PT, R2, R39, PT ;  /* 0x000000270200720c */ /* 0x000fc40003f64070 */
[----:B------:R-:W-:Y:S01]  /*1220*/  ISETP.GT.U32.AND P6, PT, R2, R43, PT ;  /* 0x0000002b0200720c */ /* 0x000fe20003fc4070 */
[----:B------:R-:W-:Y:S01]  /*1230*/  IMAD.MOV R6, RZ, RZ, -R6 ;  /* 0x000000ffff067224 */ /* 0x000fe200078e0a06 */
[----:B------:R-:W-:Y:S01]  /*1240*/  ISETP.GT.U32.AND P2, PT, R0, R7, PT ;  /* 0x000000070000720c */ /* 0x000fe20003f44070 */
[--C-:B------:R-:W-:Y:S01]  /*1250*/  @!P5 IMAD.IADD R9, R9, 0x1, -R0.reuse ;  /* 0x000000010909d824 */ /* 0x100fe200078e0a00 */
[----:B------:R-:W-:Y:S01]  /*1260*/  ISETP.GE.AND P5, PT, R18, RZ, PT ;  /* 0x000000ff1200720c */ /* 0x000fe20003fa6270 */
[C---:B------:R-:W-:Y:S02]  /*1270*/  IMAD R38, R2.reuse, R6, R15 ;  /* 0x0000000602267224 */ /* 0x040fe400078e020f */
[--C-:B------:R-:W-:Y:S02]  /*1280*/  @!P4 IMAD.IADD R5, R5, 0x1, -R0.reuse ;  /* 0x000000010505c824 */ /* 0x100fe400078e0a00 */
[----:B------:R-:W-:Y:S01]  /*1290*/  @!P0 IMAD.IADD R11, R11, 0x1, -R0 ;  /* 0x000000010b0b8824 */ /* 0x000fe200078e0a00 */
[----:B------:R-:W-:Y:S01]  /*12a0*/  ISETP.GT.U32.AND P4, PT, R2, R38, PT ;  /* 0x000000260200720c */ /* 0x000fe20003f84070 */
[--C-:B------:R-:W-:Y:S01]  /*12b0*/  @!P3 IMAD.IADD R39, R39, 0x1, -R2.reuse ;  /* 0x000000012727b824 */ /* 0x100fe200078e0a02 */
[----:B------:R-:W-:Y:S01]  /*12c0*/  ISETP.GE.AND P0, PT, R17, RZ, PT ;  /* 0x000000ff1100720c */ /* 0x000fe20003f06270 */
[----:B------:R-:W-:Y:S01]  /*12d0*/  @!P6 IMAD.IADD R43, R43, 0x1, -R2 ;  /* 0x000000012b2be824 */ /* 0x000fe200078e0a02 */
[----:B------:R-:W-:Y:S01]  /*12e0*/  ISETP.GE.AND P3, PT, R16, RZ, PT ;  /* 0x000000ff1000720c */ /* 0x000fe20003f66270 */
[----:B------:R-:W-:Y:S01]  /*12f0*/  @!P2 IMAD.IADD R7, R7, 0x1, -R0 ;  /* 0x000000010707a824 */ /* 0x000fe200078e0a00 */
[C---:B------:R-:W-:Y:S01]  /*1300*/  ISETP.GT.U32.AND P6, PT, R2.reuse, R41, PT ;  /* 0x000000290200720c */ /* 0x040fe20003fc4070 */
[----:B------:R-:W-:Y:S01]  /*1310*/  @!P5 IMAD.MOV R5, RZ, RZ, -R5 ;  /* 0x000000ffff05d224 */ /* 0x000fe200078e0a05 */
[----:B------:R-:W-:Y:S01]  /*1320*/  ISETP.GT.U32.AND P5, PT, R2, R51, PT ;  /* 0x000000330200720c */ /* 0x000fe20003fa4070 */
[----:B------:R-:W-:Y:S01]  /*1330*/  IMAD.HI.U32 R4, R4, R13, RZ ;  /* 0x0000000d04047227 */ /* 0x000fe200078e00ff */
[----:B------:R-:W-:-:S03]  /*1340*/  ISETP.GT.U32.AND P2, PT, R2, R53, PT ;  /* 0x000000350200720c */ /* 0x000fc60003f44070 */
[--C-:B------:R-:W-:Y:S01]  /*1350*/  @!P4 IMAD.IADD R38, R38, 0x1, -R2.reuse ;  /* 0x000000012626c824 */ /* 0x100fe200078e0a02 */
[----:B------:R-:W-:Y:S01]  /*1360*/  ISETP.GE.AND P4, PT, R14, RZ, PT ;  /* 0x000000ff0e00720c */ /* 0x000fe20003f86270 */
[----:B------:R-:W-:Y:S01]  /*1370*/  @!P0 IMAD.MOV R7, RZ, RZ, -R7 ;  /* 0x000000ffff078224 */ /* 0x000fe200078e0a07 */
[C---:B------:R-:W-:Y:S01]  /*1380*/  ISETP.GT.U32.AND P0, PT, R2.reuse, R50, PT ;  /* 0x000000320200720c */ /* 0x040fe20003f04070 */
[----:B------:R-:W-:Y:S01]  /*1390*/  @!P3 IMAD.MOV R9, RZ, RZ, -R9 ;  /* 0x000000ffff09b224 */ /* 0x000fe200078e0a09 */
[C---:B------:R-:W-:Y:S01]  /*13a0*/  ISETP.GT.U32.AND P3, PT, R2.reuse, R49, PT ;  /* 0x000000310200720c */ /* 0x040fe20003f64070 */
[--C-:B------:R-:W-:Y:S01]  /*13b0*/  @!P6 IMAD.IADD R41, R41, 0x1, -R2.reuse ;  /* 0x000000012929e824 */ /* 0x100fe200078e0a02 */
[C---:B------:R-:W-:Y:S01]  /*13c0*/  ISETP.GT.U32.AND P6, PT, R2.reuse, R40, PT ;  /* 0x000000280200720c */ /* 0x040fe20003fc4070 */
[----:B------:R-:W-:Y:S01]  /*13d0*/  @!P5 IMAD.IADD R51, R51, 0x1, -R2 ;  /* 0x000000013333d824 */ /* 0x000fe200078e0a02 */
[----:B------:R-:W-:Y:S01]  /*13e0*/  ISETP.GT.U32.AND P5, PT, R2, R46, PT ;  /* 0x0000002e0200720c */ /* 0x000fe20003fa4070 */
[----:B------:R-:W-:Y:S01]  /*13f0*/  IMAD.MOV R4, RZ, RZ, -R4 ;  /* 0x000000ffff047224 */ /* 0x000fe200078e0a04 */
[----:B0-----:R-:W-:Y:S01]  /*1400*/  R2UR UR8, R8 ;  /* 0x00000000080872ca */ /* 0x001fe200000e0000 */
[----:B------:R-:W-:-:S02]  /*1410*/  VIADD R0, R84, 0xffffffff ;  /* 0xffffffff54007836 */ /* 0x000fc40000000000 */
[----:B------:R-:W-:Y:S01]  /*1420*/  @!P4 IMAD.MOV R11, RZ, RZ, -R11 ;  /* 0x000000ffff0bc224 */ /* 0x000fe200078e0a0b */
[C---:B------:R-:W-:Y:S01]  /*1430*/  ISETP.GT.U32.AND P4, PT, R2.reuse, R48, PT ;  /* 0x000000300200720c */ /* 0x040fe20003f84070 */
[----:B------:R-:W-:Y:S01]  /*1440*/  IMAD R52, R2, R4, R13 ;  /* 0x0000000402347224 */ /* 0x000fe200078e020d */
[----:B------:R-:W-:Y:S01]  /*1450*/  LOP3.LUT R4, RZ, R36, RZ, 0x33, !PT ;  /* 0x00000024ff047212 */ /* 0x000fe200078e33ff */
[--C-:B------:R-:W-:Y:S01]  /*1460*/  @!P2 IMAD.IADD R53, R53, 0x1, -R2.reuse ;  /* 0x000000013535a824 */ /* 0x100fe200078e0a02 */
[----:B------:R-:W-:Y:S01]  /*1470*/  ISETP.NE.AND P2, PT, R36, RZ, PT ;  /* 0x000000ff2400720c */ /* 0x000fe20003f45270 */
[--C-:B------:R-:W-:Y:S01]  /*1480*/  @!P0 IMAD.IADD R50, R50, 0x1, -R2.reuse ;  /* 0x0000000132328824 */ /* 0x100fe200078e0a02 */
[----:B------:R-:W-:Y:S01]  /*1490*/  ISETP.GT.U32.AND P0, PT, R2, R45, PT ;  /* 0x0000002d0200720c */ /* 0x000fe20003f04070 */
[--C-:B------:R-:W-:Y:S01]  /*14a0*/  @!P3 IMAD.IADD R49, R49, 0x1, -R2.reuse ;  /* 0x000000013131b824 */ /* 0x100fe200078e0a02 */
[----:B------:R-:W-:Y:S01]  /*14b0*/  ISETP.GE.U32.AND P3, PT, R0, 0x7fffffe0, PT ;  /* 0x7fffffe00000780c */ /* 0x000fe20003f66070 */
[----:B------:R-:W-:Y:S01]  /*14c0*/  VIADD R0, R84, 0xffffffed ;  /* 0xffffffed54007836 */ /* 0x000fe20000000000 */
[----:B------:R-:W-:Y:S01]  /*14d0*/  SEL R10, R4, R5, !P2 ;  /* 0x00000005040a7207 */ /* 0x000fe20005000000 */
[--C-:B------:R-:W-:Y:S01]  /*14e0*/  @!P6 IMAD.IADD R40, R40, 0x1, -R2.reuse ;  /* 0x000000012828e824 */ /* 0x100fe200078e0a02 */
[----:B------:R-:W-:Y:S01]  /*14f0*/  SEL R8, R4, R7, !P2 ;  /* 0x0000000704087207 */ /* 0x000fe20005000000 */
[--C-:B------:R-:W-:Y:S01]  /*1500*/  @!P5 IMAD.IADD R46, R46, 0x1, -R2.reuse ;  /* 0x000000012e2ed824 */ /* 0x100fe200078e0a02 */
[----:B------:R-:W-:Y:S01]  /*1510*/  SEL R6, R4, R9, !P2 ;  /* 0x0000000904067207 */ /* 0x000fe20005000000 */
[----:B------:R-:W-:Y:S01]  /*1520*/  VIADD R5, R84, 0xfffffff7 ;  /* 0xfffffff754057836 */ /* 0x000fe20000000000 */
[----:B------:R-:W-:Y:S01]  /*1530*/  ISETP.GT.U32.AND P6, PT, R2, R52, PT ;  /* 0x000000340200720c */ /* 0x000fe20003fc4070 */
[--C-:B------:R-:W-:Y:S01]  /*1540*/  @!P4 IMAD.IADD R48, R48, 0x1, -R2.reuse ;  /* 0x000000013030c824 */ /* 0x100fe200078e0a02 */
[----:B------:R-:W-:Y:S01]  /*1550*/  SEL R4, R4, R11, !P2 ;  /* 0x0000000b04047207 */ /* 0x000fe20005000000 */
[----:B------:R-:W-:Y:S01]  /*1560*/  @!P0 IMAD.IADD R45, R45, 0x1, -R2 ;  /* 0x000000012d2d8824 */ /* 0x000fe200078e0a02 */
[----:B------:R-:W-:Y:S01]  /*1570*/  ISETP.GT.U32.AND P2, PT, R2, R47, PT ;  /* 0x0000002f0200720c */ /* 0x000fe20003f44070 */
[----:B------:R-:W-:Y:S01]  /*1580*/  VIADD R7, R84, 0xffffffec ;  /* 0xffffffec54077836 */ /* 0x000fe20000000000 */
[----:B------:R-:W-:Y:S01]  /*1590*/  ISETP.GE.U32.AND P5, PT, R0, 0x7fffffce, PT ;  /* 0x7fffffce0000780c */ /* 0x000fe20003fa6070 */
[C---:B------:R-:W-:Y:S01]  /*15a0*/  VIADD R0, R84.reuse, 0xffffffef ;  /* 0xffffffef54007836 */ /* 0x040fe20000000000 */
[----:B------:R-:W-:Y:S01]  /*15b0*/  ISETP.GE.U32.AND P4, PT, R5, 0x7fffffd8, PT ;  /* 0x7fffffd80500780c */ /* 0x000fe20003f86070 */
[C---:B------:R-:W-:Y:S01]  /*15c0*/  VIADD R5, R84.reuse, 0xffffffee ;  /* 0xffffffee54057836 */ /* 0x040fe20000000000 */
[----:B------:R-:W-:Y:S01]  /*15d0*/  SEL R14, RZ, 0x1fffe, P5 ;  /* 0x0001fffeff0e7807 */ /* 0x000fe20002800000 */
[----:B------:R-:W-:Y:S01]  /*15e0*/  VIADD R9, R84, 0xffffffea ;  /* 0xffffffea54097836 */ /* 0x000fe20000000000 */
[----:B------:R-:W-:Y:S01]  /*15f0*/  ISETP.GE.U32.AND P0, PT, R0, 0x7fffffd0, PT ;  /* 0x7fffffd00000780c */ /* 0x000fe20003f06070 */
[----:B------:R-:W-:-:S02]  /*1600*/  VIADD R0, R84, 0xffffffe9 ;  /* 0xffffffe954007836 */ /* 0x000fc40000000000 */
[--C-:B------:R-:W-:Y:S01]  /*1610*/  @!P6 IMAD.IADD R52, R52, 0x1, -R2.reuse ;  /* 0x000000013434e824 */ /* 0x100fe200078e0a02 */
[----:B------:R-:W-:Y:S01]  /*1620*/  ISETP.GE.U32.AND P6, PT, R5, 0x7fffffcf, PT ;  /* 0x7fffffcf0500780c */ /* 0x000fe20003fc6070 */
[----:B------:R-:W-:Y:S01]  /*1630*/  @!P2 IMAD.IADD R47, R47, 0x1, -R2 ;  /* 0x000000012f2fa824 */ /* 0x000fe200078e0a02 */
[----:B------:R-:W-:Y:S01]  /*1640*/  ISETP.GE.U32.AND P2, PT, R7, 0x7fffffcd, PT ;  /* 0x7fffffcd0700780c */ /* 0x000fe20003f46070 */
[----:B------:R-:W-:Y:S01]  /*1650*/  VIADD R5, R84, 0xffffffe8 ;  /* 0xffffffe854057836 */ /* 0x000fe20000000000 */
[----:B------:R-:W-:Y:S01]  /*1660*/  ISETP.GE.U32.AND P5, PT, R0, 0x7fffffca, PT ;  /* 0x7fffffca0000780c */ /* 0x000fe20003fa6070 */
[C---:B------:R-:W-:Y:S01]  /*1670*/  VIADD R0, R84.reuse, 0xffffffeb ;  /* 0xffffffeb54007836 */ /* 0x040fe20000000000 */
[----:B------:R-:W-:Y:S01]  /*1680*/  SEL R7, RZ, 0x1, P2 ;  /* 0x00000001ff077807 */ /* 0x000fe20001000000 */
[C---:B------:R-:W-:Y:S01]  /*1690*/  VIADD R15, R84.reuse, 0xffffffe6 ;  /* 0xffffffe6540f7836 */ /* 0x040fe20000000000 */
[----:B------:R-:W-:Y:S01]  /*16a0*/  ISETP.GE.U32.AND P2, PT, R5, 0x7fffffc9, PT ;  /* 0x7fffffc90500780c */ /* 0x000fe20003f46070 */
[C---:B------:R-:W-:Y:S01]  /*16b0*/  VIADD R13, R84.reuse, 0xffffffe7 ;  /* 0xffffffe7540d7836 */ /* 0x040fe20000000000 */
[----:B------:R-:W-:Y:S01]  /*16c0*/  SEL R12, RZ, 0x7fff8, P0 ;  /* 0x0007fff8ff0c7807 */ /* 0x000fe20000000000 */
[----:B------:R-:W-:Y:S01]  /*16d0*/  IMAD.IADD R7, R7, 0x1, R14 ;  /* 0x0000000107077824 */ /* 0x000fe200078e020e */
[----:B------:R-:W-:Y:S01]  /*16e0*/  SEL R5, RZ, 0x4, P6 ;  /* 0x00000004ff057807 */ /* 0x000fe20003000000 */
[----:B------:R-:W-:Y:S01]  /*16f0*/  VIADD R17, R84, 0xfffffff6 ;  /* 0xfffffff654117836 */ /* 0x000fe20000000000 */
[----:B------:R-:W-:Y:S01]  /*1700*/  ISETP.GE.U32.AND P0, PT, R0, 0x7fffffcc, PT ;  /* 0x7fffffcc0000780c */ /* 0x000fe20003f06070 */
[C---:B------:R-:W-:Y:S01]  /*1710*/  VIADD R0, R84.reuse, 0xffffffe5 ;  /* 0xffffffe554007836 */ /* 0x040fe20000000000 */
[----:B------:R-:W-:Y:S01]  /*1720*/  ISETP.GE.U32.AND P6, PT, R9, 0x7fffffcb, PT ;  /* 0x7fffffcb0900780c */ /* 0x000fe20003fc6070 */
[----:B------:R-:W-:Y:S01]  /*1730*/  VIADD R9, R84, 0xffffffe4 ;  /* 0xffffffe454097836 */ /* 0x000fe20000000000 */
[----:B------:R-:W-:Y:S01]  /*1740*/  SEL R18, RZ, 0x1fffe, P5 ;  /* 0x0001fffeff127807 */ /* 0x000fe20002800000 */
[----:B------:R-:W-:Y:S01]  /*1750*/  IMAD R10, R10, R85, RZ ;  /* 0x000000550a0a7224 */ /* 0x000fe200078e02ff */
[----:B------:R-:W-:-:S02]  /*1760*/  SEL R11, RZ, 0x1, P2 ;  /* 0x00000001ff0b7807 */ /* 0x000fc40001000000 */
[----:B------:R-:W-:Y:S01]  /*1770*/  ISETP.GE.U32.AND P5, PT, R0, 0x7fffffc6, PT ;  /* 0x7fffffc60000780c */ /* 0x000fe20003fa6070 */
[C---:B------:R-:W-:Y:S01]  /*1780*/  VIADD R0, R84.reuse, 0xffffffe1 ;  /* 0xffffffe154007836 */ /* 0x040fe20000000000 */
[----:B------:R-:W-:Y:S01]  /*1790*/  ISETP.GE.U32.AND P2, PT, R9, 0x7fffffc5, PT ;  /* 0x7fffffc50900780c */ /* 0x000fe20003f46070 */
[----:B------:R-:W-:Y:S01]  /*17a0*/  IMAD.IADD R11, R11, 0x1, R18 ;  /* 0x000000010b0b7824 */ /* 0x000fe200078e0212 */
[----:B------:R-:W-:Y:S02]  /*17b0*/  SEL R9, RZ, 0x4, P6 ;  /* 0x00000004ff097807 */ /* 0x000fe40003000000 */
[----:B------:R-:W-:Y:S02]  /*17c0*/  SEL R16, RZ, 0x7fff8, P0 ;  /* 0x0007fff8ff107807 */ /* 0x000fe40000000000 */
[----:B------:R-:W-:Y:S02]  /*17d0*/  ISETP.GE.U32.AND P6, PT, R15, 0x7fffffc7, PT ;  /* 0x7fffffc70f00780c */ /* 0x000fe40003fc6070 */
[----:B------:R-:W-:Y:S01]  /*17e0*/  ISETP.GE.U32.AND P0, PT, R13, 0x7fffffc8, PT ;  /* 0x7fffffc80d00780c */ /* 0x000fe20003f06070 */
[----:B------:R-:W-:Y:S01]  /*17f0*/  VIADD R13, R84, 0xffffffe2 ;  /* 0xffffffe2540d7836 */ /* 0x000fe20000000000 */
[----:B------:R-:W-:-:S02]  /*1800*/  SEL R15, RZ, 0x1, P2 ;  /* 0x00000001ff0f7807 */ /* 0x000fc40001000000 */
[----:B------:R-:W-:Y:S01]  /*1810*/  ISETP.GE.U32.AND P2, PT, R0, 0x7fffffc2, PT ;  /* 0x7fffffc20000780c */ /* 0x000fe20003f46070 */
[----:B------:R-:W-:Y:S01]  /*1820*/  VIADD R0, R84, 0xffffffe3 ;  /* 0xffffffe354007836 */ /* 0x000fe20000000000 */
[----:B------:R-:W-:Y:S02]  /*1830*/  SEL R22, RZ, 0x1fffe, P5 ;  /* 0x0001fffeff167807 */ /* 0x000fe40002800000 */
[----:B------:R-:W-:Y:S02]  /*1840*/  ISETP.GE.U32.AND P5, PT, R13, 0x7fffffc3, PT ;  /* 0x7fffffc30d00780c */ /* 0x000fe40003fa6070 */
[----:B------:R-:W-:Y:S01]  /*1850*/  SEL R13, RZ, 0x4, P6 ;  /* 0x00000004ff0d7807 */ /* 0x000fe20003000000 */
[----:B------:R-:W-:Y:S01]  /*1860*/  IMAD.IADD R15, R15, 0x1, R22 ;  /* 0x000000010f0f7824 */ /* 0x000fe200078e0216 */
[----:B------:R-:W-:Y:S01]  /*1870*/  ISETP.GE.U32.AND P6, PT, R0, 0x7fffffc4, PT ;  /* 0x7fffffc40000780c */ /* 0x000fe20003fc6070 */
[----:B------:R-:W-:Y:S01]  /*1880*/  VIADD R0, R84, 0xffffffe0 ;  /* 0xffffffe054007836 */ /* 0x000fe20000000000 */
[----:B------:R-:W-:-:S02]  /*1890*/  SEL R19, RZ, 0x1fffe, P2 ;  /* 0x0001fffeff137807 */ /* 0x000fc40001000000 */
[----:B------:R-:W-:Y:S02]  /*18a0*/  SEL R20, RZ, 0x7fff8, P0 ;  /* 0x0007fff8ff147807 */ /* 0x000fe40000000000 */
[----:B------:R-:W-:Y:S02]  /*18b0*/  ISETP.GE.U32.AND P2, PT, R0, 0x7fffffc1, PT ;  /* 0x7fffffc10000780c */ /* 0x000fe40003f46070 */
[----:B------:R-:W-:Y:S02]  /*18c0*/  ISETP.GE.U32.AND P0, PT, R17, 0x7fffffd7, PT ;  /* 0x7fffffd71100780c */ /* 0x000fe40003f06070 */
[----:B------:R-:W-:Y:S02]  /*18d0*/  SEL R14, RZ, 0x1, P2 ;  /* 0x00000001ff0e7807 */ /* 0x000fe40001000000 */
[----:B------:R-:W-:Y:S02]  /*18e0*/  SEL R17, RZ, 0x4, P5 ;  /* 0x00000004ff117807 */ /* 0x000fe40002800000 */
[----:B------:R-:W-:Y:S01]  /*18f0*/  LOP3.LUT R7, R7, 0x3, RZ, 0xc0, !PT ;  /* 0x0000000307077812 */ /* 0x000fe200078ec0ff */
[----:B------:R-:W-:Y:S01]  /*1900*/  IMAD.IADD R19, R14, 0x1, R19 ;  /* 0x000000010e137824 */ /* 0x000fe200078e0213 */
[----:B------:R-:W-:-:S02]  /*1910*/  SEL R14, RZ, 0x7fff8, P6 ;  /* 0x0007fff8ff0e7807 */ /* 0x000fc40003000000 */
[----:B------:R-:W-:Y:S02]  /*1920*/  LOP3.LUT R11, R11, 0x3, RZ, 0xc0, !PT ;  /* 0x000000030b0b7812 */ /* 0x000fe400078ec0ff */
[----:B------:R-:W-:Y:S02]  /*1930*/  LOP3.LUT R15, R15, 0x3, RZ, 0xc0, !PT ;  /* 0x000000030f0f7812 */ /* 0x000fe400078ec0ff */
[----:B------:R-:W-:Y:S02]  /*1940*/  LOP3.LUT R19, R19, 0x3, RZ, 0xc0, !PT ;  /* 0x0000000313137812 */ /* 0x000fe400078ec0ff */
[----:B------:R-:W-:Y:S02]  /*1950*/  ISETP.GE.U32.AND P5, PT, R21, 0x7fffffdf, PT ;  /* 0x7fffffdf1500780c */ /* 0x000fe40003fa6070 */
[----:B------:R-:W-:Y:S02]  /*1960*/  IADD3 R5, PT, PT, R7, R12, R5 ;  /* 0x0000000c07057210 */ /* 0x000fe40007ffe005 */
[----:B------:R-:W-:-:S02]  /*1970*/  IADD3 R9, PT, PT, R11, R16, R9 ;  /* 0x000000100b097210 */ /* 0x000fc40007ffe009 */
[----:B------:R-:W-:Y:S02]  /*1980*/  IADD3 R13, PT, PT, R15, R20, R13 ;  /* 0x000000140f0d7210 */ /* 0x000fe40007ffe00d */
[----:B------:R-:W-:Y:S01]  /*1990*/  IADD3 R14, PT, PT, R19, R14, R17 ;  /* 0x0000000e130e7210 */ /* 0x000fe20007ffe011 */
[----:B----4-:R-:W-:Y:S06]  /*19a0*/  BRA.U UP0, `(.L_x_5) ;  /* 0x0000000100187547 */ /* 0x010fec000b800000 */
[----:B------:R-:W-:Y:S01]  /*19b0*/  ELECT P6, URZ, PT ;  /* 0x0000000000ff782f */ /* 0x000fe200038c0000 */
[----:B------:R-:W-:Y:S01]  /*19c0*/  IMAD.MOV.U32 R7, RZ, RZ, 0x1 ;  /* 0x00000001ff077424 */ /* 0x000fe200078e00ff */
[----:B------:R-:W-:Y:S01]  /*19d0*/  UMOV UR5, 0x40 ;  /* 0x0000004000057882 */ /* 0x000fe20000000000 */
[----:B------:R-:W-:Y:S01]  /*19e0*/  UVIRTCOUNT.DEALLOC.SMPOOL 0x80 ;  /* 0x000000800000784c */ /* 0x000fe20000000000 */
[----:B------:R-:W-:-:S09]  /*19f0*/  ULEA UR5, UR4, UR5, 0x18 ;  /* 0x0000000504057291 */ /* 0x000fd2000f8ec0ff */
[----:B------:R0:W-:Y:S03]  /*1a00*/  @P6 STS.U8 [UR5], R7 ;  /* 0x00000007ff006988 */ /* 0x0001e60008000005 */
.L_x_5:
[----:B------:R-:W-:Y:S01]  /*1a10*/  USHF.L.U32 UR4, UR6, 0x15, URZ ;  /* 0x0000001506047899 */ /* 0x000fe200080006ff */
[-C--:B------:R-:W-:Y:S01]  /*1a20*/  IMAD R8, R8, R85.reuse, RZ ;  /* 0x0000005508087224 */ /* 0x080fe200078e02ff */
[----:B------:R-:W-:Y:S01]  /*1a30*/  LEA R34, P6, R10, UR12, 0x1 ;  /* 0x0000000c0a227c11 */ /* 0x000fe2000f8c08ff */
[-C--:B------:R-:W-:Y:S01]  /*1a40*/  IMAD R6, R6, R85.reuse, RZ ;  /* 0x0000005506067224 */ /* 0x080fe200078e02ff */
[----:B------:R-:W-:Y:S01]  /*1a50*/  ULOP3.LUT UR4, UR4, 0x600000, URZ, 0xc0, !UPT ;  /* 0x0060000004047892 */ /* 0x000fe2000f8ec0ff */
[----:B------:R-:W-:Y:S01]  /*1a60*/  IMAD R4, R4, R85, RZ ;  /* 0x0000005504047224 */ /* 0x000fe200078e02ff */
[----:B------:R-:W-:Y:S01]  /*1a70*/  LEA.HI.X.SX32 R35, R10, UR13, 0x1, P6 ;  /* 0x0000000d0a237c11 */ /* 0x000fe2000b0f0eff */
[----:B------:R-:W-:Y:S01]  /*1a80*/  VOTEU.ALL UP1, P1 ;  /* 0x0000000000ff7886 */ /* 0x000fe20000820000 */
[----:B------:R-:W-:Y:S01]  /*1a90*/  UIADD3 UR10, UPT, UPT, UR8, UR4, URZ ;  /* 0x00000004080a7290 */ /* 0x000fe2000fffe0ff */
[C---:B------:R-:W-:Y:S01]  /*1aa0*/  LEA R32, P6, R8.reuse, UR12, 0x1 ;  /* 0x0000000c08207c11 */ /* 0x040fe2000f8c08ff */
[----:B------:R-:W-:Y:S01]  /*1ab0*/  UMOV UR5, 0x1 ;  /* 0x0000000100057882 */ /* 0x000fe20000000000 */
[----:B------:R-:W-:Y:S01]  /*1ac0*/  UIADD3 UR11, UPT, UPT, UR9, 0x12000, URZ ;  /* 0x00012000090b7890 */ /* 0x000fe2000fffe0ff */
[----:B------:R-:W1:Y:S01]  /*1ad0*/  LDC.64 R92, c[0x0][0x3a8] ;  /* 0x0000ea00ff5c7b82 */ /* 0x000e620000000a00 */
[----:B------:R-:W-:Y:S01]  /*1ae0*/  LEA.HI.X.SX32 R33, R8, UR13, 0x1, P6 ;  /* 0x0000000d08217c11 */ /* 0x000fe2000b0f0eff */
[----:B------:R-:W-:Y:S01]  /*1af0*/  VOTEU.ALL UP2, P1 ;  /* 0x0000000000ff7886 */ /* 0x000fe20000840000 */
[C---:B------:R-:W-:Y:S01]  /*1b00*/  LEA R30, P6, R6.reuse, UR12, 0x1 ;  /* 0x0000000c061e7c11 */ /* 0x040fe2000f8c08ff */
[----:B------:R-:W-:Y:S01]  /*1b10*/  IMAD.SHL.U32 R9, R9, 0x100, RZ ;  /* 0x0000010009097824 */ /* 0x000fe200078e00ff */
[----:B------:R-:W-:Y:S01]  /*1b20*/  STTM.x64 tmem[UR10], RZ ;  /* 0x000000ff000079ed */ /* 0x000fe2000834000a */
[----:B------:R-:W-:Y:S01]  /*1b30*/  STTM.x64 tmem[UR10+0x40], RZ ;  /* 0x000040ff000079ed */ /* 0x000fe2000834000a */
[----:B------:R-:W-:Y:S01]  /*1b40*/  STTM.x64 tmem[UR10+0x80], RZ ;  /* 0x000080ff000079ed */ /* 0x000fe2000834000a */
[----:B------:R-:W-:Y:S01]  /*1b50*/  STTM.x64 tmem[UR10+0xc0], RZ ;  /* 0x0000c0ff000079ed */ /* 0x000fe2000834000a */
[----:B------:R-:W2:Y:S01]  /*1b60*/  FENCE.VIEW.ASYNC.T ;  /* 0x00000000000073c6 */ /* 0x000ea20000000200 */
[----:B------:R-:W-:Y:S01]  /*1b70*/  LEA.HI.X.SX32 R31, R6, UR13, 0x1, P6 ;  /* 0x0000000d061f7c11 */ /* 0x000fe2000b0f0eff */
[----:B------:R-:W-:Y:S01]  /*1b80*/  STL.64 [R1+0x6f0], R2 ;  /* 0x0006f00201007387 */ /* 0x000fe20000100a00 */
[----:B------:R-:W-:Y:S01]  /*1b90*/  LEA R28, P6, R4, UR12, 0x1 ;  /* 0x0000000c041c7c11 */ /* 0x000fe2000f8c08ff */
[----:B0-----:R-:W-:Y:S01]  /*1ba0*/  VIADD R7, R84, 0xfffffffd ;  /* 0xfffffffd54077836 */ /* 0x001fe20000000000 */
[----:B------:R-:W-:Y:S01]  /*1bb0*/  LOP3.LUT R14, R14, 0xf, RZ, 0xc0, !PT ;  /* 0x0000000f0e0e7812 */ /* 0x000fe200078ec0ff */
[----:B------:R-:W-:Y:S01]  /*1bc0*/  STL.64 [R1+0x6e8], R44 ;  /* 0x0006e82c01007387 */ /* 0x000fe20000100a00 */
[----:B------:R-:W-:Y:S01]  /*1bd0*/  LEA.HI.X.SX32 R29, R4, UR13, 0x1, P6 ;  /* 0x0000000d041d7c11 */ /* 0x000fe2000b0f0eff */
[----:B------:R-:W-:-:S04]  /*1be0*/  @!UP1 UIADD3 UR12, UPT, UPT, -UR5, 0x100000, URZ ;  /* 0x00100000050c9890 */ /* 0x000fc8000fffe1ff */
[----:B------:R-:W-:Y:S02]  /*1bf0*/  @!UP1 USHF.L.U32 UR13, UR12, 0xb, URZ ;  /* 0x0000000b0c0d9899 */ /* 0x000fe400080006ff */
[----:B------:R-:W-:Y:S01]  /*1c00*/  @!UP1 USHF.L.U32 UR12, UR12, 0x1, URZ ;  /* 0x000000010c0c9899 */ /* 0x000fe200080006ff */
[----:B--2---:R-:W-:Y:S01]  /*1c10*/  BAR.SYNC.DEFER_BLOCKING 0x0 ;  /* 0x0000000000007b1d */ /* 0x004fe20000010000 */
[----:B------:R-:W-:Y:S01]  /*1c20*/  IMAD R13, R13, 0x10, R14 ;  /* 0x000000100d0d7824 */ /* 0x000fe200078e020e */
[----:B------:R-:W-:Y:S02]  /*1c30*/  LOP3.LUT R10, R9, 0xf00, RZ, 0xe2, !PT ;  /* 0x00000f00090a7812 */ /* 0x000fe400078ee2ff */
[----:B------:R-:W-:Y:S02]  /*1c40*/  PRMT R78, RZ, 0x7610, R78 ;  /* 0x00007610ff4e7816 */ /* 0x000fe4000000004e */
[----:B------:R-:W-:Y:S01]  /*1c50*/  LOP3.LUT R6, R13, 0xff, RZ, 0xc0, !PT ;  /* 0x000000ff0d067812 */ /* 0x000fe200078ec0ff */
[----:B------:R-:W-:Y:S01]  /*1c60*/  IMAD R5, R5, 0x1000, R10 ;  /* 0x0000100005057824 */ /* 0x000fe200078e020a */
[----:B------:R-:W-:Y:S01]  /*1c70*/  STL.64 [R1+0x6e0], R42 ;  /* 0x0006e02a01007387 */ /* 0x000fe20000100a00 */
[----:B------:R-:W-:-:S02]  /*1c80*/  PRMT R77, RZ, 0x7610, R77 ;  /* 0x00007610ff4d7816 */ /* 0x000fc4000000004d */
[----:B------:R-:W-:Y:S01]  /*1c90*/  IMAD.IADD R5, R5, 0x1, R6 ;  /* 0x0000000105057824 */ /* 0x000fe200078e0206 */
[----:B------:R-:W-:Y:S01]  /*1ca0*/  STL.64 [R1+0x6d8], R40 ;  /* 0x0006d82801007387 */ /* 0x000fe20000100a00 */
[----:B------:R-:W-:Y:S02]  /*1cb0*/  PRMT R76, RZ, 0x7610, R76 ;  /* 0x00007610ff4c7816 */ /* 0x000fe4000000004c */
[----:B------:R-:W-:Y:S01]  /*1cc0*/  PRMT R75, RZ, 0x7610, R75 ;  /* 0x00007610ff4b7816 */ /* 0x000fe2000000004b */
[----:B------:R-:W-:Y:S01]  /*1cd0*/  STL.64 [R1+0x6d0], R38 ;  /* 0x0006d02601007387 */ /* 0x000fe20000100a00 */
[----:B------:R-:W-:Y:S02]  /*1ce0*/  LOP3.LUT R36, R5, 0xffff, RZ, 0xc0, !PT ;  /* 0x0000ffff05247812 */ /* 0x000fe400078ec0ff */
[----:B------:R-:W-:Y:S01]  /*1cf0*/  PRMT R74, RZ, 0x7610, R74 ;  /* 0x00007610ff4a7816 */ /* 0x000fe2000000004a */
[----:B------:R0:W-:Y:S01]  /*1d00*/  STL.64 [R1+0x6c8], R52 ;  /* 0x0006c83401007387 */ /* 0x0001e20000100a00 */
[----:B------:R-:W-:-:S02]  /*1d10*/  PRMT R73, RZ, 0x7610, R73 ;  /* 0x00007610ff497816 */ /* 0x000fc40000000049 */
[----:B------:R-:W-:Y:S01]  /*1d20*/  PRMT R72, RZ, 0x7610, R72 ;  /* 0x00007610ff487816 */ /* 0x000fe20000000048 */
[----:B------:R-:W2:Y:S02]  /*1d30*/  FENCE.VIEW.ASYNC.S ;  /* 0x00000000000073c6 */ /* 0x000ea40000000000 */
[----:B--2---:R-:W2:Y:S02]  /*1d40*/  @!UP2 SYNCS.EXCH.64 URZ, [UR11], UR12 ;  /* 0x0000000c0bffa5b2 */ /* 0x004ea40008000100 */
[----:B--2---:R-:W-:Y:S01]  /*1d50*/  BAR.SYNC.DEFER_BLOCKING 0x0 ;  /* 0x0000000000007b1d */ /* 0x004fe20000010000 */
[----:B-1----:R-:W-:Y:S01]  /*1d60*/  IMAD.SHL.U32 R5, R92, 0x8, RZ ;  /* 0x000000085c057824 */ /* 0x002fe200078e00ff */
[----:B------:R-:W-:Y:S02]  /*1d70*/  SHF.R.U32.HI R4, RZ, 0xf, R36 ;  /* 0x0000000fff047819 */ /* 0x000fe40000011624 */
[----:B------:R-:W-:Y:S02]  /*1d80*/  PRMT R71, RZ, 0x7610, R71 ;  /* 0x00007610ff477816 */ /* 0x000fe40000000047 */
[----:B------:R-:W-:Y:S01]  /*1d90*/  PRMT R70, RZ, 0x7610, R70 ;  /* 0x00007610ff467816 */ /* 0x000fe20000000046 */
[----:B------:R-:W-:Y:S01]  /*1da0*/  STL.64 [R1+0x6c0], R54 ;  /* 0x0006c03601007387 */ /* 0x000fe20000100a00 */
[----:B------:R-:W-:-:S02]  /*1db0*/  PRMT R69, RZ, 0x7610, R69 ;  /* 0x00007610ff457816 */ /* 0x000fc40000000045 */
[----:B------:R-:W-:Y:S01]  /*1dc0*/  PRMT R83, RZ, 0x7610, R83 ;  /* 0x00007610ff537816 */ /* 0x000fe20000000053 */
[----:B------:R-:W-:Y:S01]  /*1dd0*/  STL.64 [R1+0x6b8], R50 ;  /* 0x0006b83201007387 */ /* 0x000fe20000100a00 */
[----:B------:R-:W-:Y:S02]  /*1de0*/  PRMT R82, RZ, 0x7610, R82 ;  /* 0x00007610ff527816 */ /* 0x000fe40000000052 */
[----:B------:R-:W-:Y:S01]  /*1df0*/  PRMT R88, RZ, 0x7610, R88 ;  /* 0x00007610ff587816 */ /* 0x000fe20000000058 */
[----:B------:R-:W-:Y:S01]  /*1e00*/  STL.64 [R1+0x6b0], R56 ;  /* 0x0006b03801007387 */ /* 0x000fe20000100a00 */
        /* <DEDUP_REMOVED lines=13> */
[----:B------:R-:W-:Y:S01]  /*1ee0*/  ISETP.GE.U32.AND P6, PT, R7, 0x7fffffde, PT ;  /* 0x7fffffde0700780c */ /* 0x000fe20003fc6070 */
[----:B------:R-:W-:Y:S04]  /*1ef0*/  STL.64 [R1+0x688], R62 ;  /* 0x0006883e01007387 */ /* 0x000fe80000100a00 */
[----:B------:R-:W-:Y:S04]  /*1f00*/  STL.64 [R1+0x680], R64 ;  /* 0x0006804001007387 */ /* 0x000fe80000100a00 */
[----:B------:R-:W-:Y:S01]  /*1f10*/  STL [R1+0x678], R68 ;  /* 0x0006784401007387 */ /* 0x000fe20000100800 */
[----:B0-----:R-:W-:-:S03]  /*1f20*/  IMAD.WIDE R52, R5, 0x2, R34 ;  /* 0x0000000205347825 */ /* 0x001fc600078e0222 */
[----:B------:R-:W-:Y:S01]  /*1f30*/  STL.64 [R1+0x670], R66 ;  /* 0x0006704201007387 */ /* 0x000fe20000100a00 */
[----:B------:R-:W-:-:S03]  /*1f40*/  IMAD.WIDE R42, R5, 0x2, R32 ;  /* 0x00000002052a7825 */ /* 0x000fc600078e0220 */
[----:B------:R-:W-:Y:S01]  /*1f50*/  STL [R1+0x668], R37 ;  /* 0x0006682501007387 */ /* 0x000fe20000100800 */
[----:B------:R-:W-:-:S03]  /*1f60*/  IMAD.WIDE R44, R5, 0x2, R30 ;  /* 0x00000002052c7825 */ /* 0x000fc600078e021e */
[----:B------:R-:W-:Y:S01]  /*1f70*/  STL [R1+0x558], R0 ;  /* 0x0005580001007387 */ /* 0x000fe20000100800 */
[----:B------:R-:W-:-:S03]  /*1f80*/  IMAD.WIDE R2, R5, 0x2, R28 ;  /* 0x0000000205027825 */ /* 0x000fc600078e021c */
[----:B------:R-:W-:Y:S01]  /*1f90*/  STL [R1+0x580], R0 ;  /* 0x0005800001007387 */ /* 0x000fe20000100800 */
[----:B------:R-:W-:-:S03]  /*1fa0*/  IMAD.SHL.U32 R5, R92, 0x10, RZ ;  /* 0x000000105c057824 */ /* 0x000fc600078e00ff */
[----:B------:R-:W-:Y:S04]  /*1fb0*/  STL [R1+0x598], R0 ;  /* 0x0005980001007387 */ /* 0x000fe80000100800 */
[----:B------:R-:W2:Y:S04]  /*1fc0*/  @!P3 LDG.E.U16 R78, desc[UR22][R34.64] ;  /* 0x00000016224eb981 */ /* 0x000ea8000c1e1500 */
[----:B------:R-:W3:Y:S04]  /*1fd0*/  @!P3 LDG.E.U16 R77, desc[UR22][R32.64] ;  /* 0x00000016204db981 */ /* 0x000ee8000c1e1500 */
[----:B------:R-:W4:Y:S04]  /*1fe0*/  @!P3 LDG.E.U16 R76, desc[UR22][R30.64] ;  /* 0x000000161e4cb981 */ /* 0x000f28000c1e1500 */
[----:B------:R-:W2:Y:S01]  /*1ff0*/  @!P3 LDG.E.U16 R75, desc[UR22][R28.64] ;  /* 0x000000161c4bb981 */ /* 0x000ea2000c1e1500 */
[----:B------:R-:W-:-:S03]  /*2000*/  LOP3.LUT P3, RZ, R4, 0x1, RZ, 0xc0, !PT ;  /* 0x0000000104ff7812 */ /* 0x000fc6000786c0ff */
[----:B------:R-:W-:Y:S01]  /*2010*/  STL [R1+0x5b8], R0 ;  /* 0x0005b80001007387 */ /* 0x000fe20000100800 */
[----:B------:R-:W-:-:S03]  /*2020*/  SHF.R.U32.HI R4, RZ, 0x7, R36 ;  /* 0x00000007ff047819 */ /* 0x000fc60000011624 */
[----:B------:R-:W-:Y:S04]  /*2030*/  STL [R1+0x61c], R0 ;  /* 0x00061c0001007387 */ /* 0x000fe80000100800 */
[----:B------:R-:W-:Y:S04]  /*2040*/  STL [R1+0x618], R93 ;  /* 0x0006185d01007387 */ /* 0x000fe80000100800 */
[----:B------:R0:W-:Y:S04]  /*2050*/  STL.64 [R1+0x278], R52 ;  /* 0x0002783401007387 */ /* 0x0001e80000100a00 */
[----:B------:R1:W-:Y:S04]  /*2060*/  STL.64 [R1+0x270], R42 ;  /* 0x0002702a01007387 */ /* 0x0003e80000100a00 */
[----:B------:R0:W2:Y:S04]  /*2070*/  @!P4 LDG.E.U16 R74, desc[UR22][R52.64] ;  /* 0x00000016344ac981 */ /* 0x0000a8000c1e1500 */
[----:B------:R1:W-:Y:S04]  /*2080*/  STL.64 [R1+0x268], R44 ;  /* 0x0002682c01007387 */ /* 0x0003e80000100a00 */
[----:B------:R1:W2:Y:S01]  /*2090*/  @!P4 LDG.E.U16 R73, desc[UR22][R42.64] ;  /* 0x000000162a49c981 */ /* 0x0002a2000c1e1500 */
[----:B0-----:R-:W-:-:S03]  /*20a0*/  IMAD.WIDE R52, R5, 0x2, R34 ;  /* 0x0000000205347825 */ /* 0x001fc600078e0222 */
[----:B------:R0:W2:Y:S04]  /*20b0*/  @!P4 LDG.E.U16 R72, desc[UR22][R44.64] ;  /* 0x000000162c48c981 */ /* 0x0000a8000c1e1500 */
[----:B------:R0:W2:Y:S01]  /*20c0*/  @!P4 LDG.E.U16 R71, desc[UR22][R2.64] ;  /* 0x000000160247c981 */ /* 0x0000a2000c1e1500 */
[----:B------:R-:W-:Y:S01]  /*20d0*/  LOP3.LUT P4, RZ, R4, 0x1, RZ, 0xc0, !PT ;  /* 0x0000000104ff7812 */ /* 0x000fe2000788c0ff */
[C---:B-1----:R-:W-:Y:S02]  /*20e0*/  IMAD.WIDE R42, R5.reuse, 0x2, R30 ;  /* 0x00000002052a7825 */ /* 0x042fe400078e021e */
[----:B------:R1:W-:Y:S02]  /*20f0*/  STL.64 [R1+0x260], R2 ;  /* 0x0002600201007387 */ /* 0x0003e40000100a00 */
[----:B0-----:R-:W-:-:S02]  /*2100*/  IMAD.WIDE R44, R5, 0x2, R32 ;  /* 0x00000002052c7825 */ /* 0x001fc400078e0220 */
[----:B------:R0:W-:Y:S02]  /*2110*/  STL.64 [R1+0x138], R52 ;  /* 0x0001383401007387 */ /* 0x0001e40000100a00 */
[----:B------:R-:W-:Y:S02]  /*2120*/  VIADD R4, R84, 0xfffffff5 ;  /* 0xfffffff554047836 */ /* 0x000fe40000000000 */
[----:B------:R0:W-:Y:S01]  /*2130*/  STL.64 [R1+0x130], R44 ;  /* 0x0001302c01007387 */ /* 0x0001e20000100a00 */
[----:B-1----:R-:W-:-:S03]  /*2140*/  IMAD.WIDE R2, R5, 0x2, R28 ;  /* 0x0000000205027825 */ /* 0x002fc600078e021c */
[----:B------:R1:W-:Y:S01]  /*2150*/  STL.64 [R1+0x128], R42 ;  /* 0x0001282a01007387 */ /* 0x0003e20000100a00 */
[----:B------:R-:W-:-:S03]  /*2160*/  IMAD R5, R92, 0x18, RZ ;  /* 0x000000185c057824 */ /* 0x000fc600078e02ff */
[----:B------:R0:W2:Y:S04]  /*2170*/  @P3 LDG.E.U16 R70, desc[UR22][R52.64] ;  /* 0x0000001634463981 */ /* 0x0000a8000c1e1500 */
[----:B------:R1:W2:Y:S04]  /*2180*/  @P3 LDG.E.U16 R69, desc[UR22][R44.64] ;  /* 0x000000162c453981 */ /* 0x0002a8000c1e1500 */
[----:B------:R1:W-:Y:S01]  /*2190*/  STL.64 [R1+0x120], R2 ;  /* 0x0001200201007387 */ /* 0x0003e20000100a00 */
[----:B0-----:R-:W-:-:S03]  /*21a0*/  IMAD.WIDE R52, R5, 0x2, R34 ;  /* 0x0000000205347825 */ /* 0x001fc600078e0222 */
[----:B------:R0:W2:Y:S01]  /*21b0*/  @P3 LDG.E.U16 R83, desc[UR22][R42.64] ;  /* 0x000000162a533981 */ /* 0x0000a2000c1e1500 */
[----:B-1----:R-:W-:-:S03]  /*21c0*/  IMAD.WIDE R44, R5, 0x2, R32 ;  /* 0x00000002052c7825 */ /* 0x002fc600078e0220 */
[----:B------:R1:W2:Y:S01]  /*21d0*/  @P3 LDG.E.U16 R82, desc[UR22][R2.64] ;  /* 0x0000001602523981 */ /* 0x0002a2000c1e1500 */
[----:B------:R-:W-:Y:S02]  /*21e0*/  ISETP.GE.U32.AND P3, PT, R4, 0x7fffffd6, PT ;  /* 0x7fffffd60400780c */ /* 0x000fe40003f66070 */
[----:B------:R-:W-:Y:S01]  /*21f0*/  SHF.R.U32.HI R4, RZ, 0xe, R36 ;  /* 0x0000000eff047819 */ /* 0x000fe20000011624 */
[----:B------:R1:W2:Y:S01]  /*2200*/  @P4 LDG.E.U16 R88, desc[UR22][R52.64] ;  /* 0x0000001634584981 */ /* 0x0002a2000c1e1500 */
[----:B0-----:R-:W-:-:S03]  /*2210*/  IMAD.WIDE R42, R5, 0x2, R30 ;  /* 0x00000002052a7825 */ /* 0x001fc600078e021e */
[----:B------:R0:W2:Y:S01]  /*2220*/  @P4 LDG.E.U16 R87, desc[UR22][R44.64] ;  /* 0x000000162c574981 */ /* 0x0000a2000c1e1500 */
[----:B-1----:R-:W-:-:S03]  /*2230*/  IMAD.WIDE R2, R5, 0x2, R28 ;  /* 0x0000000205027825 */ /* 0x002fc600078e021c */
[----:B------:R1:W2:Y:S04]  /*2240*/  @P4 LDG.E.U16 R86, desc[UR22][R42.64] ;  /* 0x000000162a564981 */ /* 0x0002a8000c1e1500 */
[----:B------:R0:W2:Y:S01]  /*2250*/  @P4 LDG.E.U16 R85, desc[UR22][R2.64] ;  /* 0x0000001602554981 */ /* 0x0000a2000c1e1500 */
[----:B------:R-:W-:Y:S01]  /*2260*/  LOP3.LUT P4, RZ, R4, 0x1, RZ, 0xc0, !PT ;  /* 0x0000000104ff7812 */ /* 0x000fe2000788c0ff */
[----:B------:R-:W-:Y:S02]  /*2270*/  IMAD R4, R92, 0x9, RZ ;  /* 0x000000095c047824 */ /* 0x000fe400078e02ff */
[----:B------:R0:W-:Y:S01]  /*2280*/  STL.64 [R1+0x38], R52 ;  /* 0x0000383401007387 */ /* 0x0001e20000100a00 */
[----:B------:R-:W-:-:S03]  /*2290*/  PRMT R41, RZ, 0x7610, R41 ;  /* 0x00007610ff297816 */ /* 0x000fc60000000029 */
[----:B------:R1:W-:Y:S04]  /*22a0*/  STL.64 [R1+0x30], R44 ;  /* 0x0000302c01007387 */ /* 0x0003e80000100a00 */
[----:B------:R1:W-:Y:S04]  /*22b0*/  STL.64 [R1+0x28], R42 ;  /* 0x0000282a01007387 */ /* 0x0003e80000100a00 */
[----:B------:R1:W-:Y:S01]  /*22c0*/  STL.64 [R1+0x20], R2 ;  /* 0x0000200201007387 */ /* 0x0003e20000100a00 */
[----:B0-----:R-:W-:-:S04]  /*22d0*/  IMAD.WIDE R52, R4, 0x2, R34 ;  /* 0x0000000204347825 */ /* 0x001fc800078e0222 */
[C---:B-1----:R-:W-:Y:S01]  /*22e0*/  IMAD.WIDE R44, R4.reuse, 0x2, R32 ;  /* 0x00000002042c7825 */ /* 0x042fe200078e0220 */
[----:B------:R-:W2:Y:S03]  /*22f0*/  @!P0 LDG.E.U16 R41, desc[UR22][R52.64] ;  /* 0x0000001634298981 */ /* 0x000ea6000c1e1500 */
[C---:B------:R-:W-:Y:S01]  /*2300*/  IMAD.WIDE R42, R4.reuse, 0x2, R30 ;  /* 0x00000002042a7825 */ /* 0x040fe200078e021e */
[----:B------:R-:W3:Y:S03]  /*2310*/  @!P0 LDG.E.U16 R91, desc[UR22][R44.64] ;  /* 0x000000162c5b8981 */ /* 0x000ee6000c1e1500 */
[----:B------:R-:W-:Y:S01]  /*2320*/  IMAD.WIDE R2, R4, 0x2, R28 ;  /* 0x0000000204027825 */ /* 0x000fe200078e021c */
[----:B------:R-:W-:Y:S01]  /*2330*/  SHF.R.U32.HI R4, RZ, 0x6, R36 ;  /* 0x00000006ff047819 */ /* 0x000fe20000011624 */
[----:B------:R0:W3:Y:S04]  /*2340*/  @!P0 LDG.E.U16 R90, desc[UR22][R42.64] ;  /* 0x000000162a5a8981 */ /* 0x0000e8000c1e1500 */
[----:B------:R1:W3:Y:S01]  /*2350*/  @!P0 LDG.E.U16 R89, desc[UR22][R2.64] ;  /* 0x0000001602598981 */ /* 0x0002e2000c1e1500 */
[----:B------:R-:W-:Y:S01]  /*2360*/  LOP3.LUT P0, RZ, R4, 0x1, RZ, 0xc0, !PT ;  /* 0x0000000104ff7812 */ /* 0x000fe2000780c0ff */
[----:B------:R-:W-:-:S02]  /*2370*/  IMAD R4, R92, 0x11, RZ ;  /* 0x000000115c047824 */ /* 0x000fc400078e02ff */
[----:B------:R-:W-:Y:S01]  /*2380*/  STL.64 [R1+0x258], R52 ;  /* 0x0002583401007387 */ /* 0x000fe20000100a00 */
[----:B------:R-:W-:-:S03]  /*2390*/  PRMT R40, RZ, 0x7610, R40 ;  /* 0x00007610ff287816 */ /* 0x000fc60000000028 */
[----:B------:R-:W-:Y:S04]  /*23a0*/  STL.64 [R1+0x250], R44 ;  /* 0x0002502c01007387 */ /* 0x000fe80000100a00 */
[----:B------:R0:W-:Y:S02]  /*23b0*/  STL.64 [R1+0x248], R42 ;  /* 0x0002482a01007387 */ /* 0x0001e40000100a00 */
[----:B0-----:R-:W-:-:S05]  /*23c0*/  IMAD.WIDE R42, R4, 0x2, R28 ;  /* 0x00000002042a7825 */ /* 0x001fca00078e021c */
[----:B------:R-:W3:Y:S01]  /*23d0*/  @P4 LDG.E.U16 R40, desc[UR22][R42.64] ;  /* 0x000000162a284981 */ /* 0x000ee2000c1e1500 */
[----:B------:R-:W-:-:S03]  /*23e0*/  IMAD.WIDE R52, R4, 0x2, R32 ;  /* 0x0000000204347825 */ /* 0x000fc600078e0220 */
[----:B------:R1:W-:Y:S01]  /*23f0*/  STL.64 [R1+0x240], R2 ;  /* 0x0002400201007387 */ /* 0x0003e20000100a00 */
[----:B------:R-:W-:-:S03]  /*2400*/  IMAD.WIDE R44, R4, 0x2, R30 ;  /* 0x00000002042c7825 */ /* 0x000fc600078e021e */
[----:B------:R0:W4:Y:S04]  /*2410*/  @P4 LDG.E.U16 R80, desc[UR22][R52.64] ;  /* 0x0000001634504981 */ /* 0x000128000c1e1500 */
[----:B------:R0:W4:Y:S01]  /*2420*/  @P4 LDG.E.U16 R79, desc[UR22][R44.64] ;  /* 0x000000162c4f4981 */ /* 0x000122000c1e1500 */
[----:B-1----:R-:W-:-:S04]  /*2430*/  IMAD.WIDE R2, R4, 0x2, R34 ;  /* 0x0000000204027825 */ /* 0x002fc800078e0222 */
[----:B------:R-:W-:Y:S01]  /*2440*/  VIADD R4, R84, 0xfffffffc ;  /* 0xfffffffc54047836 */ /* 0x000fe20000000000 */
[----:B------:R1:W-:Y:S04]  /*2450*/  STL.64 [R1+0x118], R2 ;  /* 0x0001180201007387 */ /* 0x0003e80000100a00 */
[----:B------:R0:W-:Y:S04]  /*2460*/  STL.64 [R1+0x110], R52 ;  /* 0x0001103401007387 */ /* 0x0001e80000100a00 */
[----:B------:R-:W4:Y:S01]  /*2470*/  @P4 LDG.E.U16 R81, desc[UR22][R2.64] ;  /* 0x0000001602514981 */ /* 0x000f22000c1e1500 */
[----:B------:R-:W-:Y:S01]  /*2480*/  ISETP.GE.U32.AND P4, PT, R4, 0x7fffffdd, PT ;  /* 0x7fffffdd0400780c */ /* 0x000fe20003f86070 */
[----:B------:R-:W-:Y:S01]  /*2490*/  IMAD R4, R92, 0x19, RZ ;  /* 0x000000195c047824 */ /* 0x000fe200078e02ff */
[----:B------:R-:W-:-:S02]  /*24a0*/  PRMT R38, RZ, 0x7610, R38 ;  /* 0x00007610ff267816 */ /* 0x000fc40000000026 */
[----:B------:R-:W-:Y:S01]  /*24b0*/  PRMT R39, RZ, 0x7610, R39 ;  /* 0x00007610ff277816 */ /* 0x000fe20000000027 */
[----:B-1----:R-:W4:Y:S04]  /*24c0*/  LDL.LU.64 R2, [R1+0x6f0] ;  /* 0x0006f00001027983 */ /* 0x002f280000300a00 */
[----:B------:R1:W-:Y:S04]  /*24d0*/  STL.64 [R1+0x108], R44 ;  /* 0x0001082c01007387 */ /* 0x0003e80000100a00 */
[----:B------:R1:W-:Y:S01]  /*24e0*/  STL.64 [R1+0x100], R42 ;  /* 0x0001002a01007387 */ /* 0x0003e20000100a00 */
[----:B0-----:R-:W-:Y:S01]  /*24f0*/  IMAD.WIDE R52, R4, 0x2, R30 ;  /* 0x0000000204347825 */ /* 0x001fe200078e021e */
[----:B------:R-:W-:-:S02]  /*2500*/  PRMT R54, RZ, 0x7610, R54 ;  /* 0x00007610ff367816 */ /* 0x000fc40000000036 */
[----:B------:R-:W-:Y:S02]  /*2510*/  PRMT R55, RZ, 0x7610, R55 ;  /* 0x00007610ff377816 */ /* 0x000fe40000000037 */
[----:B------:R0:W4:Y:S01]  /*2520*/  @P0 LDG.E.U16 R39, desc[UR22][R52.64] ;  /* 0x0000001634270981 */ /* 0x000122000c1e1500 */
[----:B-1----:R-:W-:-:S04]  /*2530*/  IMAD.WIDE R44, R4, 0x2, R34 ;  /* 0x00000002042c7825 */ /* 0x002fc800078e0222 */
[C---:B------:R-:W-:Y:S01]  /*2540*/  IMAD.WIDE R42, R4.reuse, 0x2, R32 ;  /* 0x00000002042a7825 */ /* 0x040fe200078e0220 */
[----:B------:R-:W4:Y:S04]  /*2550*/  @P0 LDG.E.U16 R55, desc[UR22][R44.64] ;  /* 0x000000162c370981 */ /* 0x000f28000c1e1500 */
[----:B------:R-:W4:Y:S04]  /*2560*/  @P0 LDG.E.U16 R54, desc[UR22][R42.64] ;  /* 0x000000162a360981 */ /* 0x000f28000c1e1500 */
[----:B--2---:R-:W-:Y:S04]  /*2570*/  STL [R1+0x40], R41 ;  /* 0x0000402901007387 */ /* 0x004fe80000100800 */
[----:B---3--:R1:W-:Y:S02]  /*2580*/  STL [R1+0x54], R40 ;  /* 0x0000542801007387 */ /* 0x0083e40000100800 */
[----:B-1----:R-:W-:-:S05]  /*2590*/  IMAD.WIDE R40, R4, 0x2, R28 ;  /* 0x0000000204287825 */ /* 0x002fca00078e021c */
[----:B------:R1:W2:Y:S04]  /*25a0*/  @P0 LDG.E.U16 R38, desc[UR22][R40.64] ;  /* 0x0000001628260981 */ /* 0x0002a8000c1e1500 */
[----:B------:R3:W-:Y:S04]  /*25b0*/  STL.64 [R1+0x18], R44 ;  /* 0x0000182c01007387 */ /* 0x0007e80000100a00 */
[----:B------:R0:W-:Y:S01]  /*25c0*/  STL.64 [R1+0x10], R42 ;  /* 0x0000102a01007387 */ /* 0x0001e20000100a00 */
[----:B------:R-:W-:-:S03]  /*25d0*/  PRMT R56, RZ, 0x7610, R56 ;  /* 0x00007610ff387816 */ /* 0x000fc60000000038 */
[----:B---3--:R-:W3:Y:S04]  /*25e0*/  LDL.LU.64 R44, [R1+0x6e8] ;  /* 0x0006e800012c7983 */ /* 0x008ee80000300a00 */
[----:B------:R1:W-:Y:S04]  /*25f0*/  STL.64 [R1+0x8], R52 ;  /* 0x0000083401007387 */ /* 0x0003e80000100a00 */
[----:B0-----:R-:W3:Y:S01]  /*2600*/  LDL.LU.64 R42, [R1+0x6e0] ;  /* 0x0006e000012a7983 */ /* 0x001ee20000300a00 */
[----:B------:R-:W-:-:S03]  /*2610*/  PRMT R57, RZ, 0x7610, R57 ;  /* 0x00007610ff397816 */ /* 0x000fc60000000039 */
[----:B------:R0:W-:Y:S01]  /*2620*/  STL.64 [R1], R40 ;  /* 0x0000002801007387 */ /* 0x0001e20000100a00 */
[----:B------:R-:W-:Y:S02]  /*2630*/  PRMT R50, RZ, 0x7610, R50 ;  /* 0x00007610ff327816 */ /* 0x000fe40000000032 */
[----:B------:R-:W-:Y:S01]  /*2640*/  PRMT R51, RZ, 0x7610, R51 ;  /* 0x00007610ff337816 */ /* 0x000fe20000000033 */
[----:B-1----:R-:W-:-:S05]  /*2650*/  IMAD.WIDE R52, R92, 0x2, R28 ;  /* 0x000000025c347825 */ /* 0x002fca00078e021c */
[----:B------:R-:W3:Y:S01]  /*2660*/  @!P5 LDG.E.U16 R50, desc[UR22][R52.64] ;  /* 0x000000163432d981 */ /* 0x000ee2000c1e1500 */
[----:B0-----:R-:W-:-:S05]  /*2670*/  IMAD.WIDE R40, R92, 0x2, R34 ;  /* 0x000000025c287825 */ /* 0x001fca00078e0222 */
[----:B------:R-:W3:Y:S04]  /*2680*/  @!P5 LDG.E.U16 R57, desc[UR22][R40.64] ;  /* 0x000000162839d981 */ /* 0x000ee8000c1e1500 */
[----:B--2---:R-:W-:Y:S04]  /*2690*/  STL [R1+0x44], R38 ;  /* 0x0000442601007387 */ /* 0x004fe80000100800 */
[----:B----4-:R0:W-:Y:S04]  /*26a0*/  STL [R1+0x48], R39 ;  /* 0x0000482701007387 */ /* 0x0101e80000100800 */
[----:B------:R-:W-:Y:S04]  /*26b0*/  STL [R1+0x4c], R54 ;  /* 0x00004c3601007387 */ /* 0x000fe80000100800 */
[----:B------:R1:W-:Y:S01]  /*26c0*/  STL [R1+0x50], R55 ;  /* 0x0000503701007387 */ /* 0x0003e20000100800 */
[----:B0-----:R-:W-:-:S05]  /*26d0*/  IMAD.WIDE R38, R92, 0x2, R32 ;  /* 0x000000025c267825 */ /* 0x001fca00078e0220 */
[----:B------:R-:W2:Y:S01]  /*26e0*/  @!P5 LDG.E.U16 R56, desc[UR22][R38.64] ;  /* 0x000000162638d981 */ /* 0x000ea2000c1e1500 */
[----:B-1----:R-:W-:-:S05]  /*26f0*/  IMAD.WIDE R54, R92, 0x2, R30 ;  /* 0x000000025c367825 */ /* 0x002fca00078e021e */
[----:B------:R0:W4:Y:S01]  /*2700*/  @!P5 LDG.E.U16 R51, desc[UR22][R54.64] ;  /* 0x000000163633d981 */ /* 0x000122000c1e1500 */
[----:B------:R-:W-:-:S05]  /*2710*/  VIADD R4, R84, 0xfffffff4 ;  /* 0xfffffff454047836 */ /* 0x000fca0000000000 */
[----:B------:R-:W-:Y:S01]  /*2720*/  ISETP.GE.U32.AND P0, PT, R4, 0x7fffffd5, PT ;  /* 0x7fffffd50400780c */ /* 0x000fe20003f06070 */
[----:B------:R-:W-:Y:S01]  /*2730*/  VIADD R4, R84, 0xfffffffb ;  /* 0xfffffffb54047836 */ /* 0x000fe20000000000 */
[----:B------:R1:W-:Y:S04]  /*2740*/  STL.64 [R1+0x318], R40 ;  /* 0x0003182801007387 */ /* 0x0003e80000100a00 */
[----:B------:R0:W-:Y:S01]  /*2750*/  STL.64 [R1+0x310], R38 ;  /* 0x0003102601007387 */ /* 0x0001e20000100a00 */
[----:B------:R-:W-:Y:S01]  /*2760*/  ISETP.GE.U32.AND P5, PT, R4, 0x7fffffdc, PT ;  /* 0x7fffffdc0400780c */ /* 0x000fe20003fa6070 */
[----:B------:R-:W-:Y:S01]  /*2770*/  IMAD.SHL.U32 R4, R92, 0x2, RZ ;  /* 0x000000025c047824 */ /* 0x000fe200078e00ff */
[----:B------:R-:W-:Y:S01]  /*2780*/  PRMT R58, RZ, 0x7610, R58 ;  /* 0x00007610ff3a7816 */ /* 0x000fe2000000003a */
[----:B-1----:R-:W4:Y:S04]  /*2790*/  LDL.LU.64 R40, [R1+0x6d8] ;  /* 0x0006d80001287983 */ /* 0x002f280000300a00 */
[----:B------:R1:W-:Y:S04]  /*27a0*/  STL.64 [R1+0x308], R54 ;  /* 0x0003083601007387 */ /* 0x0003e80000100a00 */
[----:B0-----:R-:W4:Y:S01]  /*27b0*/  LDL.LU.64 R38, [R1+0x6d0] ;  /* 0x0006d00001267983 */ /* 0x001f220000300a00 */
[----:B------:R-:W-:-:S03]  /*27c0*/  PRMT R59, RZ, 0x7610, R59 ;  /* 0x00007610ff3b7816 */ /* 0x000fc6000000003b */
[----:B------:R0:W-:Y:S01]  /*27d0*/  STL.64 [R1+0x300], R52 ;  /* 0x0003003401007387 */ /* 0x0001e20000100a00 */
[----:B------:R-:W-:Y:S01]  /*27e0*/  PRMT R24, RZ, 0x7610, R24 ;  /* 0x00007610ff187816 */ /* 0x000fe20000000018 */
[----:B-1----:R-:W-:Y:S01]  /*27f0*/  IMAD.WIDE R54, R4, 0x2, R32 ;  /* 0x0000000204367825 */ /* 0x002fe200078e0220 */
[----:B------:R-:W-:-:S04]  /*2800*/  PRMT R25, RZ, 0x7610, R25 ;  /* 0x00007610ff197816 */ /* 0x000fc80000000019 */
[----:B------:R-:W4:Y:S01]  /*2810*/  @!P6 LDG.E.U16 R58, desc[UR22][R54.64] ;  /* 0x00000016363ae981 */ /* 0x000f22000c1e1500 */
[----:B0-----:R-:W-:-:S05]  /*2820*/  IMAD.WIDE R52, R4, 0x2, R34 ;  /* 0x0000000204347825 */ /* 0x001fca00078e0222 */
[----:B------:R-:W4:Y:S04]  /*2830*/  @!P6 LDG.E.U16 R59, desc[UR22][R52.64] ;  /* 0x00000016343be981 */ /* 0x000f28000c1e1500 */
[----:B--2---:R-:W-:Y:S04]  /*2840*/  STL [R1+0x70], R56 ;  /* 0x0000703801007387 */ /* 0x004fe80000100800 */
[----:B---3--:R0:W-:Y:S04]  /*2850*/  STL [R1+0x74], R57 ;  /* 0x0000743901007387 */ /* 0x0081e80000100800 */
[----:B------:R-:W-:Y:S04]  /*2860*/  STL [R1+0x68], R50 ;  /* 0x0000683201007387 */ /* 0x000fe80000100800 */
[----:B----4-:R1:W-:Y:S01]  /*2870*/  STL [R1+0x6c], R51 ;  /* 0x00006c3301007387 */ /* 0x0103e20000100800 */
[----:B0-----:R-:W-:-:S05]  /*2880*/  IMAD.WIDE R56, R4, 0x2, R30 ;  /* 0x0000000204387825 */ /* 0x001fca00078e021e */
[----:B------:R0:W2:Y:S01]  /*2890*/  @!P6 LDG.E.U16 R25, desc[UR22][R56.64] ;  /* 0x000000163819e981 */ /* 0x0000a2000c1e1500 */
[----:B-1----:R-:W-:-:S05]  /*28a0*/  IMAD.WIDE R50, R4, 0x2, R28 ;  /* 0x0000000204327825 */ /* 0x002fca00078e021c */
[----:B------:R1:W3:Y:S01]  /*28b0*/  @!P6 LDG.E.U16 R24, desc[UR22][R50.64] ;  /* 0x000000163218e981 */ /* 0x0002e2000c1e1500 */
[----:B------:R-:W-:-:S03]  /*28c0*/  SHF.R.U32.HI R4, RZ, 0xd, R36 ;  /* 0x0000000dff047819 */ /* 0x000fc60000011624 */
[----:B------:R4:W-:Y:S01]  /*28d0*/  STL.64 [R1+0x2f8], R52 ;  /* 0x0002f83401007387 */ /* 0x0009e20000100a00 */
[----:B------:R-:W-:-:S03]  /*28e0*/  LOP3.LUT P6, RZ, R4, 0x1, RZ, 0xc0, !PT ;  /* 0x0000000104ff7812 */ /* 0x000fc600078cc0ff */
[----:B------:R0:W-:Y:S01]  /*28f0*/  STL.64 [R1+0x2f0], R54 ;  /* 0x0002f03601007387 */ /* 0x0001e20000100a00 */
[----:B------:R-:W-:Y:S01]  /*2900*/  IMAD R4, R92, 0xa, RZ ;  /* 0x0000000a5c047824 */ /* 0x000fe200078e02ff */
[----:B------:R-:W-:Y:S02]  /*2910*/  PRMT R60, RZ, 0x7610, R60 ;  /* 0x00007610ff3c7816 */ /* 0x000fe4000000003c */
[----:B----4-:R-:W4:Y:S04]  /*2920*/  LDL.LU.64 R52, [R1+0x6c8] ;  /* 0x0006c80001347983 */ /* 0x010f280000300a00 */
[----:B------:R1:W-:Y:S04]  /*2930*/  STL.64 [R1+0x2e8], R56 ;  /* 0x0002e83801007387 */ /* 0x0003e80000100a00 */
[----:B0-----:R-:W4:Y:S01]  /*2940*/  LDL.LU.64 R54, [R1+0x6c0] ;  /* 0x0006c00001367983 */ /* 0x001f220000300a00 */
[----:B------:R-:W-:-:S03]  /*2950*/  PRMT R61, RZ, 0x7610, R61 ;  /* 0x00007610ff3d7816 */ /* 0x000fc6000000003d */
[----:B------:R0:W-:Y:S01]  /*2960*/  STL.64 [R1+0x2e0], R50 ;  /* 0x0002e03201007387 */ /* 0x0001e20000100a00 */
[----:B------:R-:W-:-:S03]  /*2970*/  PRMT R22, RZ, 0x7610, R22 ;  /* 0x00007610ff167816 */ /* 0x000fc60000000016 */
[----:B------:R-:W-:Y:S01]  /*2980*/  STL [R1+0x60], R58 ;  /* 0x0000603a01007387 */ /* 0x000fe20000100800 */
[----:B-1----:R-:W-:-:S03]  /*2990*/  IMAD.WIDE R56, R4, 0x2, R32 ;  /* 0x0000000204387825 */ /* 0x002fc600078e0220 */
[----:B------:R1:W-:Y:S01]  /*29a0*/  STL [R1+0x64], R59 ;  /* 0x0000643b01007387 */ /* 0x0003e20000100800 */
[----:B------:R-:W-:Y:S01]  /*29b0*/  PRMT R23, RZ, 0x7610, R23 ;  /* 0x00007610ff177816 */ /* 0x000fe20000000017 */
[C---:B0-----:R-:W-:Y:S02]  /*29c0*/  IMAD.WIDE R50, R4.reuse, 0x2, R34 ;  /* 0x0000000204327825 */ /* 0x041fe400078e0222 */
[----:B------:R-:W4:Y:S04]  /*29d0*/  @!P3 LDG.E.U16 R60, desc[UR22][R56.64] ;  /* 0x00000016383cb981 */ /* 0x000f28000c1e1500 */
[----:B------:R-:W4:Y:S01]  /*29e0*/  @!P3 LDG.E.U16 R61, desc[UR22][R50.64] ;  /* 0x00000016323db981 */ /* 0x000f22000c1e1500 */
[----:B-1----:R-:W-:-:S05]  /*29f0*/  IMAD.WIDE R58, R4, 0x2, R30 ;  /* 0x00000002043a7825 */ /* 0x002fca00078e021e */
[----:B------:R0:W4:Y:S04]  /*2a00*/  @!P3 LDG.E.U16 R23, desc[UR22][R58.64] ;  /* 0x000000163a17b981 */ /* 0x000128000c1e1500 */
[----:B---3--:R-:W-:Y:S04]  /*2a10*/  STL [R1+0x58], R24 ;  /* 0x0000581801007387 */ /* 0x008fe80000100800 */
[----:B--2---:R1:W-:Y:S02]  /*2a20*/  STL [R1+0x5c], R25 ;  /* 0x00005c1901007387 */ /* 0x0043e40000100800 */
[----:B-1----:R-:W-:-:S05]  /*2a30*/  IMAD.WIDE R24, R4, 0x2, R28 ;  /* 0x0000000204187825 */ /* 0x002fca00078e021c */
[----:B------:R1:W2:Y:S01]  /*2a40*/  @!P3 LDG.E.U16 R22, desc[UR22][R24.64] ;  /* 0x000000161816b981 */ /* 0x0002a2000c1e1500 */
[----:B------:R-:W-:-:S03]  /*2a50*/  SHF.R.U32.HI R4, RZ, 0x5, R36 ;  /* 0x00000005ff047819 */ /* 0x000fc60000011624 */
[----:B------:R3:W-:Y:S04]  /*2a60*/  STL.64 [R1+0x238], R50 ;  /* 0x0002383201007387 */ /* 0x0007e80000100a00 */
[----:B------:R0:W-:Y:S01]  /*2a70*/  STL.64 [R1+0x230], R56 ;  /* 0x0002303801007387 */ /* 0x0001e20000100a00 */
[----:B------:R-:W-:Y:S01]  /*2a80*/  LOP3.LUT P3, RZ, R4, 0x1, RZ, 0xc0, !PT ;  /* 0x0000000104ff7812 */ /* 0x000fe2000786c0ff */
[----:B------:R-:W-:Y:S02]  /*2a90*/  IMAD R4, R92, 0x12, RZ ;  /* 0x000000125c047824 */ /* 0x000fe400078e02ff */
[----:B---3--:R-:W3:Y:S04]  /*2aa0*/  LDL.LU.64 R50, [R1+0x6b8] ;  /* 0x0006b80001327983 */ /* 0x008ee80000300a00 */
[----:B------:R1:W-:Y:S04]  /*2ab0*/  STL.64 [R1+0x228], R58 ;  /* 0x0002283a01007387 */ /* 0x0003e80000100a00 */
[----:B0-----:R-:W3:Y:S04]  /*2ac0*/  LDL.LU.64 R56, [R1+0x6b0] ;  /* 0x0006b00001387983 */ /* 0x001ee80000300a00 */
[----:B------:R-:W-:Y:S01]  /*2ad0*/  STL.64 [R1+0x220], R24 ;  /* 0x0002201801007387 */ /* 0x000fe20000100a00 */
[----:B------:R-:W-:-:S03]  /*2ae0*/  PRMT R20, RZ, 0x7610, R20 ;  /* 0x00007610ff147816 */ /* 0x000fc60000000014 */
[----:B----4-:R-:W-:Y:S04]  /*2af0*/  STL [R1+0x160], R60 ;  /* 0x0001603c01007387 */ /* 0x010fe80000100800 */
[----:B------:R0:W-:Y:S01]  /*2b00*/  STL [R1+0x164], R61 ;  /* 0x0001643d01007387 */ /* 0x0001e20000100800 */
[----:B------:R-:W-:Y:S01]  /*2b10*/  PRMT R26, RZ, 0x7610, R26 ;  /* 0x00007610ff1a7816 */ /* 0x000fe2000000001a */
[C---:B-1----:R-:W-:Y:S01]  /*2b20*/  IMAD.WIDE R58, R4.reuse, 0x2, R32 ;  /* 0x00000002043a7825 */ /* 0x042fe200078e0220 */
[----:B------:R-:W-:Y:S02]  /*2b30*/  PRMT R27, RZ, 0x7610, R27 ;  /* 0x00007610ff1b7816 */ /* 0x000fe4000000001b */
[----:B------:R-:W-:Y:S02]  /*2b40*/  PRMT R21, RZ, 0x7610, R21 ;  /* 0x00007610ff157816 */ /* 0x000fe40000000015 */
[----:B------:R-:W4:Y:S01]  /*2b50*/  @P6 LDG.E.U16 R26, desc[UR22][R58.64] ;  /* 0x000000163a1a6981 */ /* 0x000f22000c1e1500 */
[----:B0-----:R-:W-:-:S04]  /*2b60*/  IMAD.WIDE R60, R4, 0x2, R34 ;  /* 0x00000002043c7825 */ /* 0x001fc800078e0222 */
[C---:B------:R-:W-:Y:S01]  /*2b70*/  IMAD.WIDE R24, R4.reuse, 0x2, R30 ;  /* 0x0000000204187825 */ /* 0x040fe200078e021e */
[----:B------:R-:W3:Y:S04]  /*2b80*/  @P6 LDG.E.U16 R27, desc[UR22][R60.64] ;  /* 0x000000163c1b6981 */ /* 0x000ee8000c1e1500 */
[----:B------:R0:W3:Y:S04]  /*2b90*/  @P6 LDG.E.U16 R21, desc[UR22][R24.64] ;  /* 0x0000001618156981 */ /* 0x0000e8000c1e1500 */
[----:B--2---:R-:W-:Y:S04]  /*2ba0*/  STL [R1+0x158], R22 ;  /* 0x0001581601007387 */ /* 0x004fe80000100800 */
[----:B------:R1:W-:Y:S02]  /*2bb0*/  STL [R1+0x15c], R23 ;  /* 0x00015c1701007387 */ /* 0x0003e40000100800 */
[----:B-1----:R-:W-:-:S05]  /*2bc0*/  IMAD.WIDE R22, R4, 0x2, R28 ;  /* 0x0000000204167825 */ /* 0x002fca00078e021c */
[----:B------:R-:W2:Y:S04]  /*2bd0*/  @P6 LDG.E.U16 R20, desc[UR22][R22.64] ;  /* 0x0000001616146981 */ /* 0x000ea8000c1e1500 */
[----:B------:R-:W-:Y:S04]  /*2be0*/  STL.64 [R1+0xf8], R60 ;  /* 0x0000f83c01007387 */ /* 0x000fe80000100a00 */
[----:B------:R-:W-:Y:S04]  /*2bf0*/  STL.64 [R1+0xf0], R58 ;  /* 0x0000f03a01007387 */ /* 0x000fe80000100a00 */
[----:B------:R-:W-:Y:S04]  /*2c00*/  STL.64 [R1+0xe8], R24 ;  /* 0x0000e81801007387 */ /* 0x000fe80000100a00 */
[----:B------:R-:W-:Y:S01]  /*2c10*/  STL.64 [R1+0xe0], R22 ;  /* 0x0000e01601007387 */ /* 0x000fe20000100a00 */
[----:B------:R-:W-:-:S02]  /*2c20*/  PRMT R49, RZ, 0x7610, R49 ;  /* 0x00007610ff317816 */ /* 0x000fc40000000031 */
[----:B------:R-:W-:Y:S02]  /*2c30*/  PRMT R48, RZ, 0x7610, R48 ;  /* 0x00007610ff307816 */ /* 0x000fe40000000030 */
[----:B------:R-:W-:Y:S02]  /*2c40*/  PRMT R46, RZ, 0x7610, R46 ;  /* 0x00007610ff2e7816 */ /* 0x000fe4000000002e */
[----:B------:R-:W-:Y:S01]  /*2c50*/  PRMT R47, RZ, 0x7610, R47 ;  /* 0x00007610ff2f7816 */ /* 0x000fe2000000002f */
[----:B--2---:R1:W-:Y:S04]  /*2c60*/  STL [R1+0x148], R20 ;  /* 0x0001481401007387 */ /* 0x0043e80000100800 */
[----:B----4-:R-:W-:Y:S01]  /*2c70*/  STL [R1+0x150], R26 ;  /* 0x0001501a01007387 */ /* 0x010fe20000100800 */
[----:B-1----:R-:W-:-:S03]  /*2c80*/  IMAD R20, R92, 0x1a, RZ ;  /* 0x0000001a5c147824 */ /* 0x002fc600078e02ff */
[----:B---3--:R1:W-:Y:S01]  /*2c90*/  STL [R1+0x154], R27 ;  /* 0x0001541b01007387 */ /* 0x0083e20000100800 */
[----:B0-----:R-:W-:-:S03]  /*2ca0*/  IMAD.WIDE R24, R20, 0x2, R32 ;  /* 0x0000000214187825 */ /* 0x001fc600078e0220 */
[----:B------:R0:W-:Y:S01]  /*2cb0*/  STL [R1+0x14c], R21 ;  /* 0x00014c1501007387 */ /* 0x0001e20000100800 */
[----:B------:R-:W-:-:S03]  /*2cc0*/  IMAD.WIDE R22, R20, 0x2, R30 ;  /* 0x0000000214167825 */ /* 0x000fc600078e021e */
[----:B------:R-:W2:Y:S01]  /*2cd0*/  @P3 LDG.E.U16 R48, desc[UR22][R24.64] ;  /* 0x0000001618303981 */ /* 0x000ea2000c1e1500 */
[----:B-1----:R-:W-:-:S03]  /*2ce0*/  IMAD.WIDE R26, R20, 0x2, R34 ;  /* 0x00000002141a7825 */ /* 0x002fc600078e0222 */
[----:B------:R-:W3:Y:S01]  /*2cf0*/  @P3 LDG.E.U16 R47, desc[UR22][R22.64] ;  /* 0x00000016162f3981 */ /* 0x000ee2000c1e1500 */
[----:B0-----:R-:W-:-:S03]  /*2d00*/  IMAD.WIDE R20, R20, 0x2, R28 ;  /* 0x0000000214147825 */ /* 0x001fc600078e021c */
[----:B------:R-:W4:Y:S04]  /*2d10*/  @P3 LDG.E.U16 R49, desc[UR22][R26.64] ;  /* 0x000000161a313981 */ /* 0x000f28000c1e1500 */
[----:B------:R-:W2:Y:S04]  /*2d20*/  @P3 LDG.E.U16 R46, desc[UR22][R20.64] ;  /* 0x00000016142e3981 */ /* 0x000ea8000c1e1500 */
[----:B------:R-:W-:Y:S04]  /*2d30*/  STL [R1+0x560], R26 ;  /* 0x0005601a01007387 */ /* 0x000fe80000100800 */
        /* <DEDUP_REMOVED lines=13> */
[----:B------:R-:W-:Y:S01]  /*2e10*/  STL [R1+0x58c], R22 ;  /* 0x00058c1601007387 */ /* 0x000fe20000100800 */
[----:B------:R-:W-:-:S03]  /*2e20*/  VIADD R4, R84, 0xfffffff3 ;  /* 0xfffffff354047836 */ /* 0x000fc60000000000 */
[----:B------:R-:W-:Y:S04]  /*2e30*/  STL [R1+0x5a8], R22 ;  /* 0x0005a81601007387 */ /* 0x000fe80000100800 */
[----:B------:R-:W-:Y:S04]  /*2e40*/  STL [R1+0x5c4], R22 ;  /* 0x0005c41601007387 */ /* 0x000fe80000100800 */
[----:B------:R-:W-:Y:S04]  /*2e50*/  STL [R1+0x628], R22 ;  /* 0x0006281601007387 */ /* 0x000fe80000100800 */
[----:B------:R-:W-:Y:S04]  /*2e60*/  STL [R1+0x56c], R23 ;  /* 0x00056c1701007387 */ /* 0x000fe80000100800 */
[----:B------:R-:W-:Y:S01]  /*2e70*/  STL [R1+0x590], R23 ;  /* 0x0005901701007387 */ /* 0x000fe20000100800 */
[----:B------:R-:W-:-:S03]  /*2e80*/  ISETP.GE.U32.AND P6, PT, R4, 0x7fffffd4, PT ;  /* 0x7fffffd40400780c */ /* 0x000fc60003fc6070 */
        /* <DEDUP_REMOVED lines=9> */
[----:B------:R-:W-:-:S03]  /*2f20*/  IMAD R4, R92, 0x3, RZ ;  /* 0x000000035c047824 */ /* 0x000fc600078e02ff */
[----:B------:R-:W-:Y:S01]  /*2f30*/  STL [R1+0x630], R20 ;  /* 0x0006301401007387 */ /* 0x000fe20000100800 */
[----:B------:R-:W-:Y:S01]  /*2f40*/  PRMT R62, RZ, 0x7610, R62 ;  /* 0x00007610ff3e7816 */ /* 0x000fe2000000003e */
[C---:B------:R-:W-:Y:S01]  /*2f50*/  IMAD.WIDE R58, R4.reuse, 0x2, R32 ;  /* 0x00000002043a7825 */ /* 0x040fe200078e0220 */
[----:B------:R-:W-:Y:S02]  /*2f60*/  PRMT R63, RZ, 0x7610, R63 ;  /* 0x00007610ff3f7816 */ /* 0x000fe4000000003f */
[----:B------:R-:W-:Y:S01]  /*2f70*/  PRMT R16, RZ, 0x7610, R16 ;  /* 0x00007610ff107816 */ /* 0x000fe20000000010 */
[C---:B------:R-:W-:Y:S01]  /*2f80*/  IMAD.WIDE R60, R4.reuse, 0x2, R30 ;  /* 0x00000002043c7825 */ /* 0x040fe200078e021e */
[----:B------:R-:W-:Y:S01]  /*2f90*/  PRMT R17, RZ, 0x7610, R17 ;  /* 0x00007610ff117816 */ /* 0x000fe20000000011 */
[----:B------:R-:W3:Y:S05]  /*2fa0*/  @!P4 LDG.E.U16 R62, desc[UR22][R58.64] ;  /* 0x000000163a3ec981 */ /* 0x000eea000c1e1500 */
[----:B------:R0:W3:Y:S04]  /*2fb0*/  @!P4 LDG.E.U16 R17, desc[UR22][R60.64] ;  /* 0x000000163c11c981 */ /* 0x0000e8000c1e1500 */
[----:B----4-:R-:W-:Y:S04]  /*2fc0*/  STL [R1+0x144], R49 ;  /* 0x0001443101007387 */ /* 0x010fe80000100800 */
[----:B------:R-:W-:Y:S04]  /*2fd0*/  STL [R1+0x574], R21 ;  /* 0x0005741501007387 */ /* 0x000fe80000100800 */
[----:B------:R-:W-:Y:S04]  /*2fe0*/  STL [R1+0x5b4], R21 ;  /* 0x0005b41501007387 */ /* 0x000fe80000100800 */
[----:B------:R-:W-:Y:S04]  /*2ff0*/  STL [R1+0x5d0], R21 ;  /* 0x0005d01501007387 */ /* 0x000fe80000100800 */
[----:B------:R-:W-:Y:S04]  /*3000*/  STL [R1+0x634], R21 ;  /* 0x0006341501007387 */ /* 0x000fe80000100800 */
[----:B--2---:R1:W-:Y:S04]  /*3010*/  STL [R1+0x140], R48 ;  /* 0x0001403001007387 */ /* 0x0043e80000100800 */
[----:B------:R-:W-:Y:S04]  /*3020*/  STL [R1+0x78], R46 ;  /* 0x0000782e01007387 */ /* 0x000fe80000100800 */
[----:B---3--:R2:W-:Y:S01]  /*3030*/  STL [R1+0x7c], R47 ;  /* 0x00007c2f01007387 */ /* 0x0085e20000100800 */
[----:B-1----:R-:W-:-:S05]  /*3040*/  IMAD.WIDE R48, R4, 0x2, R34 ;  /* 0x0000000204307825 */ /* 0x002fca00078e0222 */
[----:B------:R-:W3:Y:S01]  /*3050*/  @!P4 LDG.E.U16 R63, desc[UR22][R48.64] ;  /* 0x00000016303fc981 */ /* 0x000ee2000c1e1500 */
[----:B--2---:R-:W-:-:S05]  /*3060*/  IMAD.WIDE R46, R4, 0x2, R28 ;  /* 0x00000002042e7825 */ /* 0x004fca00078e021c */
[----:B------:R1:W2:Y:S01]  /*3070*/  @!P4 LDG.E.U16 R16, desc[UR22][R46.64] ;  /* 0x000000162e10c981 */ /* 0x0002a2000c1e1500 */
        /* <DEDUP_REMOVED lines=17> */
[----:B------:R-:W-:Y:S04]  /*3190*/  STL [R1+0x370], R62 ;  /* 0x0003703e01007387 */ /* 0x000fe80000100800 */
[----:B---3--:R0:W-:Y:S04]  /*31a0*/  STL [R1+0x374], R63 ;  /* 0x0003743f01007387 */ /* 0x0081e80000100800 */
[----:B--2---:R-:W-:Y:S01]  /*31b0*/  STL [R1+0x368], R16 ;  /* 0x0003681001007387 */ /* 0x004fe20000100800 */
[----:B0-----:R-:W-:-:S03]  /*31c0*/  IMAD.WIDE R62, R4, 0x2, R30 ;  /* 0x00000002043e7825 */ /* 0x001fc600078e021e */
[----:B------:R0:W-:Y:S04]  /*31d0*/  STL [R1+0x36c], R17 ;  /* 0x00036c1101007387 */ /* 0x0001e80000100800 */
[----:B------:R1:W2:Y:S01]  /*31e0*/  @!P0 LDG.E.U16 R15, desc[UR22][R62.64] ;  /* 0x000000163e0f8981 */ /* 0x0002a2000c1e1500 */
[----:B0-----:R-:W-:-:S05]  /*31f0*/  IMAD.WIDE R16, R4, 0x2, R28 ;  /* 0x0000000204107825 */ /* 0x001fca00078e021c */
[----:B------:R0:W3:Y:S01]  /*3200*/  @!P0 LDG.E.U16 R14, desc[UR22][R16.64] ;  /* 0x00000016100e8981 */ /* 0x0000e2000c1e1500 */
[----:B------:R-:W-:-:S03]  /*3210*/  SHF.R.U32.HI R4, RZ, 0x4, R36 ;  /* 0x00000004ff047819 */ /* 0x000fc60000011624 */
[----:B------:R0:W-:Y:S04]  /*3220*/  STL.64 [R1+0x218], R46 ;  /* 0x0002182e01007387 */ /* 0x0001e80000100a00 */
[----:B------:R1:W-:Y:S01]  /*3230*/  STL.64 [R1+0x210], R60 ;  /* 0x0002103c01007387 */ /* 0x0003e20000100a00 */
[----:B------:R-:W-:Y:S01]  /*3240*/  LOP3.LUT P0, RZ, R4, 0x1, RZ, 0xc0, !PT ;  /* 0x0000000104ff7812 */ /* 0x000fe2000780c0ff */
[----:B------:R-:W-:Y:S02]  /*3250*/  IMAD R4, R92, 0x13, RZ ;  /* 0x000000135c047824 */ /* 0x000fe400078e02ff */
[----:B0-----:R-:W2:Y:S04]  /*3260*/  LDL.LU.64 R46, [R1+0x698] ;  /* 0x00069800012e7983 */ /* 0x001ea80000300a00 */
[----:B------:R0:W-:Y:S04]  /*3270*/  STL.64 [R1+0x208], R62 ;  /* 0x0002083e01007387 */ /* 0x0001e80000100a00 */
[----:B-1----:R-:W2:Y:S04]  /*3280*/  LDL.LU.64 R60, [R1+0x690] ;  /* 0x00069000013c7983 */ /* 0x002ea80000300a00 */
[----:B------:R1:W-:Y:S01]  /*3290*/  STL.64 [R1+0x200], R16 ;  /* 0x0002001001007387 */ /* 0x0003e20000100a00 */
[----:B------:R-:W-:-:S03]  /*32a0*/  PRMT R12, RZ, 0x7610, R12 ;  /* 0x00007610ff0c7816 */ /* 0x000fc6000000000c */
[----:B----4-:R-:W-:Y:S04]  /*32b0*/  STL [R1+0x360], R66 ;  /* 0x0003604201007387 */ /* 0x010fe80000100800 */
[----:B------:R4:W-:Y:S01]  /*32c0*/  STL [R1+0x364], R67 ;  /* 0x0003644301007387 */ /* 0x0009e20000100800 */
[----:B------:R-:W-:Y:S01]  /*32d0*/  PRMT R18, RZ, 0x7610, R18 ;  /* 0x00007610ff127816 */ /* 0x000fe20000000012 */
[C---:B0-----:R-:W-:Y:S01]  /*32e0*/  IMAD.WIDE R62, R4.reuse, 0x2, R34 ;  /* 0x00000002043e7825 */ /* 0x041fe200078e0222 */
[----:B------:R-:W-:Y:S02]  /*32f0*/  PRMT R19, RZ, 0x7610, R19 ;  /* 0x00007610ff137816 */ /* 0x000fe40000000013 */
[----:B------:R-:W-:Y:S01]  /*3300*/  PRMT R13, RZ, 0x7610, R13 ;  /* 0x00007610ff0d7816 */ /* 0x000fe2000000000d */
[----:B-1----:R-:W-:-:S03]  /*3310*/  IMAD.WIDE R16, R4, 0x2, R30 ;  /* 0x0000000204107825 */ /* 0x002fc600078e021e */
[----:B------:R-:W2:Y:S01]  /*3320*/  @P4 LDG.E.U16 R19, desc[UR22][R62.64] ;  /* 0x000000163e134981 */ /* 0x000ea2000c1e1500 */
[----:B----4-:R-:W-:-:S03]  /*3330*/  IMAD.WIDE R66, R4, 0x2, R32 ;  /* 0x0000000204427825 */ /* 0x010fc600078e0220 */
[----:B------:R0:W4:Y:S04]  /*3340*/  @P4 LDG.E.U16 R13, desc[UR22][R16.64] ;  /* 0x00000016100d4981 */ /* 0x000128000c1e1500 */
[----:B------:R-:W4:Y:S04]  /*3350*/  @P4 LDG.E.U16 R18, desc[UR22][R66.64] ;  /* 0x0000001642124981 */ /* 0x000f28000c1e1500 */
[----:B---3--:R-:W-:Y:S04]  /*3360*/  STL [R1+0x358], R14 ;  /* 0x0003580e01007387 */ /* 0x008fe80000100800 */
[----:B--2---:R1:W-:Y:S02]  /*3370*/  STL [R1+0x35c], R15 ;  /* 0x00035c0f01007387 */ /* 0x0043e40000100800 */
[----:B-1----:R-:W-:-:S05]  /*3380*/  IMAD.WIDE R14, R4, 0x2, R28 ;  /* 0x00000002040e7825 */ /* 0x002fca00078e021c */
[----:B------:R-:W2:Y:S04]  /*3390*/  @P4 LDG.E.U16 R12, desc[UR22][R14.64] ;  /* 0x000000160e0c4981 */ /* 0x000ea8000c1e1500 */
[----:B------:R1:W-:Y:S04]  /*33a0*/  STL.64 [R1+0xd8], R62 ;  /* 0x0000d83e01007387 */ /* 0x0003e80000100a00 */
[----:B------:R-:W-:Y:S01]  /*33b0*/  STL.64 [R1+0xd0], R66 ;  /* 0x0000d04201007387 */ /* 0x000fe20000100a00 */
[----:B------:R-:W-:-:S03]  /*33c0*/  PRMT R64, RZ, 0x7610, R64 ;  /* 0x00007610ff407816 */ /* 0x000fc60000000040 */
[----:B-1----:R-:W3:Y:S04]  /*33d0*/  LDL.LU.64 R62, [R1+0x688] ;  /* 0x00068800013e7983 */ /* 0x002ee80000300a00 */
[----:B------:R-:W-:Y:S04]  /*33e0*/  STL.64 [R1+0xc8], R16 ;  /* 0x0000c81001007387 */ /* 0x000fe80000100a00 */
[----:B------:R-:W-:Y:S01]  /*33f0*/  STL.64 [R1+0xc0], R14 ;  /* 0x0000c00e01007387 */ /* 0x000fe20000100a00 */
[----:B------:R-:W-:Y:S02]  /*3400*/  PRMT R65, RZ, 0x7610, R65 ;  /* 0x00007610ff417816 */ /* 0x000fe40000000041 */
[----:B------:R-:W-:-:S02]  /*3410*/  PRMT R8, RZ, 0x7610, R8 ;  /* 0x00007610ff087816 */ /* 0x000fc40000000008 */
[----:B------:R-:W-:Y:S01]  /*3420*/  PRMT R9, RZ, 0x7610, R9 ;  /* 0x00007610ff097816 */ /* 0x000fe20000000009 */
[----:B--2---:R1:W-:Y:S04]  /*3430*/  STL [R1+0x328], R12 ;  /* 0x0003280c01007387 */ /* 0x0043e80000100800 */
[----:B----4-:R-:W-:Y:S01]  /*3440*/  STL [R1+0x330], R18 ;  /* 0x0003301201007387 */ /* 0x010fe20000100800 */
[----:B-1----:R-:W-:-:S03]  /*3450*/  IMAD R12, R92, 0x1b, RZ ;  /* 0x0000001b5c0c7824 */ /* 0x002fc600078e02ff */
[----:B------:R1:W-:Y:S01]  /*3460*/  STL [R1+0x334], R19 ;  /* 0x0003341301007387 */ /* 0x0003e20000100800 */
[----:B0-----:R-:W-:-:S03]  /*3470*/  IMAD.WIDE R16, R12, 0x2, R32 ;  /* 0x000000020c107825 */ /* 0x001fc600078e0220 */
[----:B------:R0:W-:Y:S01]  /*3480*/  STL [R1+0x32c], R13 ;  /* 0x00032c0d01007387 */ /* 0x0001e20000100800 */
[----:B------:R-:W-:-:S03]  /*3490*/  IMAD.WIDE R14, R12, 0x2, R30 ;  /* 0x000000020c0e7825 */ /* 0x000fc600078e021e */
[----:B------:R-:W2:Y:S01]  /*34a0*/  @P0 LDG.E.U16 R64, desc[UR22][R16.64] ;  /* 0x0000001610400981 */ /* 0x000ea2000c1e1500 */
[----:B-1----:R-:W-:-:S03]  /*34b0*/  IMAD.WIDE R18, R12, 0x2, R34 ;  /* 0x000000020c127825 */ /* 0x002fc600078e0222 */
[----:B------:R1:W4:Y:S01]  /*34c0*/  @P0 LDG.E.U16 R9, desc[UR22][R14.64] ;  /* 0x000000160e090981 */ /* 0x000322000c1e1500 */
[----:B0-----:R-:W-:-:S03]  /*34d0*/  IMAD.WIDE R12, R12, 0x2, R28 ;  /* 0x000000020c0c7825 */ /* 0x001fc600078e021c */
[----:B------:R-:W3:Y:S04]  /*34e0*/  @P0 LDG.E.U16 R65, desc[UR22][R18.64] ;  /* 0x0000001612410981 */ /* 0x000ee8000c1e1500 */
[----:B------:R0:W4:Y:S01]  /*34f0*/  @P0 LDG.E.U16 R8, desc[UR22][R12.64] ;  /* 0x000000160c080981 */ /* 0x000122000c1e1500 */
[----:B------:R-:W-:-:S03]  /*3500*/  VIADD R4, R84, 0xfffffff2 ;  /* 0xfffffff254047836 */ /* 0x000fc60000000000 */
[----:B------:R-:W-:Y:S04]  /*3510*/  STL [R1+0x5d4], R18 ;  /* 0x0005d41201007387 */ /* 0x000fe80000100800 */
[----:B------:R-:W-:Y:S04]  /*3520*/  STL [R1+0x638], R18 ;  /* 0x0006381201007387 */ /* 0x000fe80000100800 */
[----:B------:R-:W-:Y:S04]  /*3530*/  STL [R1+0x57c], R19 ;  /* 0x00057c1301007387 */ /* 0x000fe80000100800 */
[----:B------:R-:W-:Y:S01]  /*3540*/  STL [R1+0x5d8], R19 ;  /* 0x0005d81301007387 */ /* 0x000fe20000100800 */
[----:B------:R-:W-:-:S03]  /*3550*/  ISETP.GE.U32.AND P4, PT, R4, 0x7fffffd3, PT ;  /* 0x7fffffd30400780c */ /* 0x000fc60003f86070 */
[----:B------:R-:W-:Y:S01]  /*3560*/  STL [R1+0x63c], R19 ;  /* 0x00063c1301007387 */ /* 0x000fe20000100800 */
[----:B------:R-:W-:-:S03]  /*3570*/  SHF.R.U32.HI R4, RZ, 0xb, R36 ;  /* 0x0000000bff047819 */ /* 0x000fc60000011624 */
[----:B------:R-:W-:Y:S04]  /*3580*/  STL [R1+0x5e0], R16 ;  /* 0x0005e01001007387 */ /* 0x000fe80000100800 */
[----:B------:R-:W-:Y:S04]  /*3590*/  STL [R1+0x640], R16 ;  /* 0x0006401001007387 */ /* 0x000fe80000100800 */
[----:B------:R-:W-:Y:S04]  /*35a0*/  STL [R1+0x5dc], R17 ;  /* 0x0005dc1101007387 */ /* 0x000fe80000100800 */
[----:B------:R-:W-:Y:S01]  /*35b0*/  STL [R1+0x644], R17 ;  /* 0x0006441101007387 */ /* 0x000fe20000100800 */
[----:B------:R-:W-:-:S03]  /*35c0*/  LOP3.LUT P0, RZ, R4, 0x1, RZ, 0xc0, !PT ;  /* 0x0000000104ff7812 */ /* 0x000fc6000780c0ff */
[----:B------:R-:W-:Y:S01]  /*35d0*/  STL [R1+0x5e8], R14 ;  /* 0x0005e80e01007387 */ /* 0x000fe20000100800 */
[----:B------:R-:W-:-:S03]  /*35e0*/  IMAD.SHL.U32 R4, R92, 0x4, RZ ;  /* 0x000000045c047824 */ /* 0x000fc600078e00ff */
[----:B------:R1:W-:Y:S04]  /*35f0*/  STL [R1+0x5e4], R15 ;  /* 0x0005e40f01007387 */ /* 0x0003e80000100800 */
[----:B------:R0:W-:Y:S04]  /*3600*/  STL [R1+0x5f0], R12 ;  /* 0x0005f00c01007387 */ /* 0x0001e80000100800 */
[----:B------:R0:W-:Y:S01]  /*3610*/  STL [R1+0x5ec], R13 ;  /* 0x0005ec0d01007387 */ /* 0x0001e20000100800 */
[----:B------:R-:W-:Y:S01]  /*3620*/  PRMT R27, RZ, 0x7610, R27 ;  /* 0x00007610ff1b7816 */ /* 0x000fe2000000001b */
[----:B------:R-:W-:Y:S01]  /*3630*/  IMAD.WIDE R66, R4, 0x2, R34 ;  /* 0x0000000204427825 */ /* 0x000fe200078e0222 */
[----:B------:R-:W-:-:S02]  /*3640*/  PRMT R11, RZ, 0x7610, R11 ;  /* 0x00007610ff0b7816 */ /* 0x000fc4000000000b */
[----:B------:R-:W-:Y:S01]  /*3650*/  PRMT R10, RZ, 0x7610, R10 ;  /* 0x00007610ff0a7816 */ /* 0x000fe2000000000a */
[----:B-1----:R-:W-:Y:S01]  /*3660*/  IMAD.WIDE R14, R4, 0x2, R30 ;  /* 0x00000002040e7825 */ /* 0x002fe200078e021e */
[----:B------:R-:W-:Y:S01]  /*3670*/  PRMT R5, RZ, 0x7610, R5 ;  /* 0x00007610ff057816 */ /* 0x000fe20000000005 */
[----:B------:R-:W4:Y:S04]  /*3680*/  @!P5 LDG.E.U16 R27, desc[UR22][R66.64] ;  /* 0x00000016421bd981 */ /* 0x000f28000c1e1500 */
[----:B------:R-:W4:Y:S01]  /*3690*/  @!P5 LDG.E.U16 R10, desc[UR22][R14.64] ;  /* 0x000000160e0ad981 */ /* 0x000f22000c1e1500 */
[----:B------:R-:W-:Y:S02]  /*36a0*/  PRMT R68, RZ, 0x7610, R68 ;  /* 0x00007610ff447816 */ /* 0x000fe40000000044 */
[----:B0-----:R-:W-:-:S02]  /*36b0*/  PRMT R12, RZ, 0x7610, R12 ;  /* 0x00007610ff0c7816 */ /* 0x001fc4000000000c */
[----:B------:R-:W-:Y:S01]  /*36c0*/  PRMT R13, RZ, 0x7610, R13 ;  /* 0x00007610ff0d7816 */ /* 0x000fe2000000000d */
[----:B--2---:R-:W-:Y:S04]  /*36d0*/  STL [R1+0x350], R64 ;  /* 0x0003504001007387 */ /* 0x004fe80000100800 */
[----:B---3--:R0:W-:Y:S04]  /*36e0*/  STL [R1+0x354], R65 ;  /* 0x0003544101007387 */ /* 0x0081e80000100800 */
[----:B----4-:R-:W-:Y:S04]  /*36f0*/  STL [R1+0x348], R8 ;  /* 0x0003480801007387 */ /* 0x010fe80000100800 */
[----:B------:R1:W-:Y:S01]  /*3700*/  STL [R1+0x34c], R9 ;  /* 0x00034c0901007387 */ /* 0x0003e20000100800 */
[----:B0-----:R-:W-:-:S05]  /*3710*/  IMAD.WIDE R64, R4, 0x2, R32 ;  /* 0x0000000204407825 */ /* 0x001fca00078e0220 */
[----:B------:R0:W2:Y:S01]  /*3720*/  @!P5 LDG.E.U16 R11, desc[UR22][R64.64] ;  /* 0x00000016400bd981 */ /* 0x0000a2000c1e1500 */
[----:B-1----:R-:W-:Y:S01]  /*3730*/  IMAD.WIDE R8, R4, 0x2, R28 ;  /* 0x0000000204087825 */ /* 0x002fe200078e021c */
[----:B------:R-:W-:-:S04]  /*3740*/  SHF.R.U32.HI R4, RZ, 0x3, R36 ;  /* 0x00000003ff047819 */ /* 0x000fc80000011624 */
[----:B------:R-:W3:Y:S01]  /*3750*/  @!P5 LDG.E.U16 R5, desc[UR22][R8.64] ;  /* 0x000000160805d981 */ /* 0x000ee2000c1e1500 */
[----:B------:R-:W-:Y:S01]  /*3760*/  LOP3.LUT P5, RZ, R4, 0x1, RZ, 0xc0, !PT ;  /* 0x0000000104ff7812 */ /* 0x000fe200078ac0ff */
[----:B------:R-:W-:Y:S02]  /*3770*/  IMAD R4, R92, 0xc, RZ ;  /* 0x0000000c5c047824 */ /* 0x000fe400078e02ff */
[----:B------:R-:W-:Y:S04]  /*3780*/  STL.64 [R1+0x2b8], R66 ;  /* 0x0002b84201007387 */ /* 0x000fe80000100a00 */
[----:B------:R0:W-:Y:S04]  /*3790*/  STL.64 [R1+0x2b0], R64 ;  /* 0x0002b04001007387 */ /* 0x0001e80000100a00 */
[----:B------:R1:W-:Y:S01]  /*37a0*/  STL.64 [R1+0x2a8], R14 ;  /* 0x0002a80e01007387 */ /* 0x0003e20000100a00 */
[----:B0-----:R-:W-:-:S04]  /*37b0*/  IMAD.WIDE R64, R4, 0x2, R34 ;  /* 0x0000000204407825 */ /* 0x001fc800078e0222 */
[C---:B-1----:R-:W-:Y:S01]  /*37c0*/  IMAD.WIDE R14, R4.reuse, 0x2, R30 ;  /* 0x00000002040e7825 */ /* 0x042fe200078e021e */
[----:B------:R-:W4:Y:S03]  /*37d0*/  @!P6 LDG.E.U16 R68, desc[UR22][R64.64] ;  /* 0x000000164044e981 */ /* 0x000f26000c1e1500 */
[----:B------:R-:W-:Y:S01]  /*37e0*/  IMAD.WIDE R66, R4, 0x2, R32 ;  /* 0x0000000204427825 */ /* 0x000fe200078e0220 */
[----:B------:R-:W4:Y:S04]  /*37f0*/  @!P6 LDG.E.U16 R12, desc[UR22][R14.64] ;  /* 0x000000160e0ce981 */ /* 0x000f28000c1e1500 */
[----:B------:R0:W4:Y:S04]  /*3800*/  @!P6 LDG.E.U16 R13, desc[UR22][R66.64] ;  /* 0x00000016420de981 */ /* 0x000128000c1e1500 */
[----:B------:R-:W-:Y:S01]  /*3810*/  STL.64 [R1+0x2a0], R8 ;  /* 0x0002a00801007387 */ /* 0x000fe20000100a00 */
[----:B------:R-:W-:-:S02]  /*3820*/  PRMT R6, RZ, 0x7610, R6 ;  /* 0x00007610ff067816 */ /* 0x000fc40000000006 */
[----:B------:R-:W-:Y:S02]  /*3830*/  PRMT R7, RZ, 0x7610, R7 ;  /* 0x00007610ff077816 */ /* 0x000fe40000000007 */
[----:B------:R-:W-:Y:S02]  /*3840*/  PRMT R37, RZ, 0x7610, R37 ;  /* 0x00007610ff257816 */ /* 0x000fe40000000025 */
[----:B------:R-:W-:Y:S02]  /*3850*/  PRMT R17, RZ, 0x7610, R17 ;  /* 0x00007610ff117816 */ /* 0x000fe40000000011 */
[----:B------:R-:W-:Y:S02]  /*3860*/  PRMT R24, RZ, 0x7610, R24 ;  /* 0x00007610ff187816 */ /* 0x000fe40000000018 */
[----:B------:R-:W-:Y:S01]  /*3870*/  PRMT R16, RZ, 0x7610, R16 ;  /* 0x00007610ff107816 */ /* 0x000fe20000000010 */
[----:B---3--:R1:W-:Y:S04]  /*3880*/  STL [R1+0x338], R5 ;  /* 0x0003380501007387 */ /* 0x0083e80000100800 */
[----:B------:R-:W-:Y:S04]  /*3890*/  STL [R1+0x344], R27 ;  /* 0x0003441b01007387 */ /* 0x000fe80000100800 */
[----:B------:R-:W-:Y:S01]  /*38a0*/  STL [R1+0x33c], R10 ;  /* 0x00033c0a01007387 */ /* 0x000fe20000100800 */
[----:B-1----:R-:W-:-:S03]  /*38b0*/  IMAD R5, R92, 0x14, RZ ;  /* 0x000000145c057824 */ /* 0x002fc600078e02ff */
[----:B--2---:R1:W-:Y:S01]  /*38c0*/  STL [R1+0x340], R11 ;  /* 0x0003400b01007387 */ /* 0x0043e20000100800 */
[----:B------:R-:W-:-:S03]  /*38d0*/  IMAD.WIDE R8, R5, 0x2, R34 ;  /* 0x0000000205087825 */ /* 0x000fc600078e0222 */
[----:B------:R2:W-:Y:S04]  /*38e0*/  STL.64 [R1+0x1f8], R64 ;  /* 0x0001f84001007387 */ /* 0x0005e80000100a00 */
[----:B------:R0:W-:Y:S01]  /*38f0*/  STL.64 [R1+0x1f0], R66 ;  /* 0x0001f04201007387 */ /* 0x0001e20000100a00 */
[----:B-1----:R-:W-:-:S03]  /*3900*/  IMAD.WIDE R10, R4, 0x2, R28 ;  /* 0x00000002040a7825 */ /* 0x002fc600078e021c */
[----:B------:R-:W3:Y:S04]  /*3910*/  @P0 LDG.E.U16 R6, desc[UR22][R8.64] ;  /* 0x0000001608060981 */ /* 0x000ee8000c1e1500 */
[----:B--2---:R-:W2:Y:S04]  /*3920*/  LDL.LU.64 R64, [R1+0x680] ;  /* 0x0006800001407983 */ /* 0x004ea80000300a00 */
[----:B----4-:R1:W-:Y:S01]  /*3930*/  STL [R1+0x1b4], R68 ;  /* 0x0001b44401007387 */ /* 0x0103e20000100800 */
[----:B------:R-:W-:Y:S02]  /*3940*/  IMAD R4, R92, 0x1c, RZ ;  /* 0x0000001c5c047824 */ /* 0x000fe400078e02ff */
[C---:B0-----:R-:W-:Y:S01]  /*3950*/  IMAD.WIDE R66, R5.reuse, 0x2, R32 ;  /* 0x0000000205427825 */ /* 0x041fe200078e0220 */
[----:B------:R0:W4:Y:S04]  /*3960*/  @!P6 LDG.E.U16 R7, desc[UR22][R10.64] ;  /* 0x000000160a07e981 */ /* 0x000128000c1e1500 */
[----:B------:R-:W2:Y:S04]  /*3970*/  @P0 LDG.E.U16 R37, desc[UR22][R66.64] ;  /* 0x0000001642250981 */ /* 0x000ea8000c1e1500 */
[----:B-1----:R-:W2:Y:S04]  /*3980*/  LDL.LU R68, [R1+0x678] ;  /* 0x0006780001447983 */ /* 0x002ea80000300800 */
[----:B------:R1:W-:Y:S04]  /*3990*/  STL.64 [R1+0x1e8], R14 ;  /* 0x0001e80e01007387 */ /* 0x0003e80000100a00 */
[----:B------:R0:W-:Y:S04]  /*39a0*/  STL.64 [R1+0x1e0], R10 ;  /* 0x0001e00a01007387 */ /* 0x0001e80000100a00 */
[----:B------:R-:W-:Y:S04]  /*39b0*/  STL.64 [R1+0xb8], R8 ;  /* 0x0000b80801007387 */ /* 0x000fe80000100a00 */
[----:B------:R-:W-:Y:S01]  /*39c0*/  STL [R1+0x1ac], R12 ;  /* 0x0001ac0c01007387 */ /* 0x000fe20000100800 */
[----:B-1----:R-:W-:-:S03]  /*39d0*/  IMAD.WIDE R14, R5, 0x2, R30 ;  /* 0x00000002050e7825 */ /* 0x002fc600078e021e */
[----:B------:R1:W-:Y:S01]  /*39e0*/  STL [R1+0x1b0], R13 ;  /* 0x0001b00d01007387 */ /* 0x0003e20000100800 */
[----:B0-----:R-:W-:-:S03]  /*39f0*/  IMAD.WIDE R10, R4, 0x2, R34 ;  /* 0x00000002040a7825 */ /* 0x001fc600078e0222 */
[----:B------:R0:W2:Y:S04]  /*3a00*/  @P0 LDG.E.U16 R17, desc[UR22][R14.64] ;  /* 0x000000160e110981 */ /* 0x0000a8000c1e1500 */
[----:B------:R-:W2:Y:S01]  /*3a10*/  @P5 LDG.E.U16 R16, desc[UR22][R10.64] ;  /* 0x000000160a105981 */ /* 0x000ea2000c1e1500 */
[----:B-1----:R-:W-:-:S05]  /*3a20*/  IMAD.WIDE R12, R5, 0x2, R28 ;  /* 0x00000002050c7825 */ /* 0x002fca00078e021c */
[----:B------:R1:W2:Y:S01]  /*3a30*/  @P0 LDG.E.U16 R24, desc[UR22][R12.64] ;  /* 0x000000160c180981 */ /* 0x0002a2000c1e1500 */
[----:B------:R-:W-:Y:S01]  /*3a40*/  PRMT R19, RZ, 0x7610, R19 ;  /* 0x00007610ff137816 */ /* 0x000fe20000000013 */
[----:B------:R-:W-:-:S05]  /*3a50*/  IMAD.WIDE R8, R4, 0x2, R32 ;  /* 0x0000000204087825 */ /* 0x000fca00078e0220 */
[----:B------:R-:W2:Y:S04]  /*3a60*/  @P5 LDG.E.U16 R19, desc[UR22][R8.64] ;  /* 0x0000001608135981 */ /* 0x000ea8000c1e1500 */
[----:B------:R0:W-:Y:S01]  /*3a70*/  STL.64 [R1+0xb0], R66 ;  /* 0x0000b04201007387 */ /* 0x0001e20000100a00 */
[----:B------:R-:W-:Y:S01]  /*3a80*/  IMAD R27, R92, 0x5, RZ ;  /* 0x000000055c1b7824 */ /* 0x000fe200078e02ff */
[----:B------:R-:W-:Y:S02]  /*3a90*/  PRMT R21, RZ, 0x7610, R21 ;  /* 0x00007610ff157816 */ /* 0x000fe40000000015 */
[----:B------:R-:W-:Y:S02]  /*3aa0*/  PRMT R20, RZ, 0x7610, R20 ;  /* 0x00007610ff147816 */ /* 0x000fe40000000014 */
[----:B------:R-:W-:-:S02]  /*3ab0*/  PRMT R23, RZ, 0x7610, R23 ;  /* 0x00007610ff177816 */ /* 0x000fc40000000017 */
[----:B------:R-:W-:Y:S01]  /*3ac0*/  PRMT R22, RZ, 0x7610, R22 ;  /* 0x00007610ff167816 */ /* 0x000fe20000000016 */
[----:B---3--:R-:W-:Y:S04]  /*3ad0*/  STL [R1+0x1a4], R6 ;  /* 0x0001a40601007387 */ /* 0x008fe80000100800 */
[----:B----4-:R3:W-:Y:S04]  /*3ae0*/  STL [R1+0x1a8], R7 ;  /* 0x0001a80701007387 */ /* 0x0107e80000100800 */
[----:B------:R-:W-:Y:S04]  /*3af0*/  STL.64 [R1+0xa8], R14 ;  /* 0x0000a80e01007387 */ /* 0x000fe80000100a00 */
[----:B------:R-:W-:Y:S04]  /*3b00*/  STL.64 [R1+0xa0], R12 ;  /* 0x0000a00c01007387 */ /* 0x000fe80000100a00 */
[----:B0-----:R-:W4:Y:S04]  /*3b10*/  LDL.LU.64 R66, [R1+0x670] ;  /* 0x0006700001427983 */ /* 0x001f280000300a00 */
[----:B--2---:R0:W-:Y:S01]  /*3b20*/  STL [R1+0x1a0], R37 ;  /* 0x0001a02501007387 */ /* 0x0041e20000100800 */
[----:B---3--:R-:W-:-:S04]  /*3b30*/  IMAD.WIDE R6, R4, 0x2, R30 ;  /* 0x0000000204067825 */ /* 0x008fc800078e021e */
[----:B------:R-:W-:Y:S01]  /*3b40*/  IMAD.WIDE R4, R4, 0x2, R28 ;  /* 0x0000000204047825 */ /* 0x000fe200078e021c */
[----:B0-----:R-:W2:Y:S03]  /*3b50*/  LDL.LU R37, [R1+0x668] ;  /* 0x0006680001257983 */ /* 0x001ea60000300800 */
[C---:B------:R-:W-:Y:S01]  /*3b60*/  IMAD.WIDE R14, R27.reuse, 0x2, R32 ;  /* 0x000000021b0e7825 */ /* 0x040fe200078e0220 */
[----:B------:R0:W3:Y:S04]  /*3b70*/  @P5 LDG.E.U16 R21, desc[UR22][R4.64] ;  /* 0x0000001604155981 */ /* 0x0000e8000c1e1500 */
[----:B------:R-:W-:Y:S01]  /*3b80*/  STL [R1+0x648], R17 ;  /* 0x0006481101007387 */ /* 0x000fe20000100800 */
[----:B-1----:R-:W-:-:S03]  /*3b90*/  IMAD.WIDE R12, R27, 0x2, R30 ;  /* 0x000000021b0c7825 */ /* 0x002fc600078e021e */
[----:B------:R1:W3:Y:S04]  /*3ba0*/  @!P3 LDG.E.U16 R23, desc[UR22][R14.64] ;  /* 0x000000160e17b981 */ /* 0x0002e8000c1e1500 */
[----:B------:R-:W3:Y:S04]  /*3bb0*/  @!P3 LDG.E.U16 R22, desc[UR22][R12.64] ;  /* 0x000000160c16b981 */ /* 0x000ee8000c1e1500 */
[----:B------:R-:W-:Y:S04]  /*3bc0*/  STL [R1+0x64c], R24 ;  /* 0x00064c1801007387 */ /* 0x000fe80000100800 */
[----:B------:R0:W-:Y:S02]  /*3bd0*/  STL [R1+0x650], R16 ;  /* 0x0006501001007387 */ /* 0x0001e40000100800 */
[----:B0-----:R-:W-:-:S05]  /*3be0*/  IMAD.WIDE R16, R27, 0x2, R34 ;  /* 0x000000021b107825 */ /* 0x001fca00078e0222 */
[----:B------:R0:W3:Y:S01]  /*3bf0*/  @!P3 LDG.E.U16 R20, desc[UR22][R16.64] ;  /* 0x000000161014b981 */ /* 0x0000e2000c1e1500 */
[C---:B------:R-:W-:Y:S02]  /*3c00*/  ISETP.GT.U32.AND P0, PT, R2.reuse, R43, PT ;  /* 0x0000002b0200720c */ /* 0x040fe40003f04070 */
[----:B------:R-:W-:-:S11]  /*3c10*/  ISETP.GT.U32.AND P6, PT, R2, R44, PT ;  /* 0x0000002c0200720c */ /* 0x000fd60003fc4070 */
[--C-:B------:R-:W-:Y:S01]  /*3c20*/  @!P0 IMAD.IADD R43, R43, 0x1, -R2.reuse ;  /* 0x000000012b2b8824 */ /* 0x100fe200078e0a02 */
[----:B------:R-:W-:Y:S01]  /*3c30*/  ISETP.GT.U32.AND P0, PT, R2, R39, PT ;  /* 0x000000270200720c */ /* 0x000fe20003f04070 */
[--C-:B------:R-:W-:Y:S01]  /*3c40*/  @!P6 IMAD.IADD R44, R44, 0x1, -R2.reuse ;  /* 0x000000012c2ce824 */ /* 0x100fe200078e0a02 */
[----:B------:R-:W-:Y:S01]  /*3c50*/  ISETP.GT.U32.AND P6, PT, R2, R40, PT ;  /* 0x000000280200720c */ /* 0x000fe20003fc4070 */
[----:B------:R-:W-:Y:S04]  /*3c60*/  STL [R1+0x5f8], R10 ;  /* 0x0005f80a01007387 */ /* 0x000fe80000100800 */
[----:B------:R-:W-:Y:S06]  /*3c70*/  STL [R1+0x5f4], R11 ;  /* 0x0005f40b01007387 */ /* 0x000fec0000100800 */
[--C-:B------:R-:W-:Y:S01]  /*3c80*/  @!P0 IMAD.IADD R39, R39, 0x1, -R2.reuse ;  /* 0x0000000127278824 */ /* 0x100fe200078e0a02 */
[----:B------:R-:W-:Y:S01]  /*3c90*/  ISETP.GE.AND P0, PT, R3, RZ, PT ;  /* 0x000000ff0300720c */ /* 0x000fe20003f06270 */
[----:B------:R-:W-:Y:S01]  /*3ca0*/  STL [R1+0x654], R19 ;  /* 0x0006541301007387 */ /* 0x000fe20000100800 */
[----:B------:R-:W-:-:S03]  /*3cb0*/  @!P6 IMAD.IADD R40, R40, 0x1, -R2 ;  /* 0x000000012828e824 */ /* 0x000fc600078e0a02 */
[----:B------:R-:W-:Y:S01]  /*3cc0*/  STL [R1+0x600], R8 ;  /* 0x0006000801007387 */ /* 0x000fe20000100800 */
[----:B------:R-:W-:-:S03]  /*3cd0*/  ISETP.GT.U32.AND P6, PT, R2, R52, PT ;  /* 0x000000340200720c */ /* 0x000fc60003fc4070 */
[----:B------:R-:W-:Y:S01]  /*3ce0*/  STL [R1+0x5fc], R9 ;  /* 0x0005fc0901007387 */ /* 0x000fe20000100800 */
[----:B------:R-:W-:-:S03]  /*3cf0*/  PRMT R18, RZ, 0x7610, R18 ;  /* 0x00007610ff127816 */ /* 0x000fc60000000012 */
[----:B------:R-:W-:Y:S01]  /*3d00*/  STL [R1+0x608], R6 ;  /* 0x0006080601007387 */ /* 0x000fe20000100800 */
[----:B------:R-:W-:-:S03]  /*3d10*/  PRMT R25, RZ, 0x7610, R25 ;  /* 0x00007610ff197816 */ /* 0x000fc60000000019 */
[----:B------:R-:W-:Y:S04]  /*3d20*/  STL [R1+0x604], R7 ;  /* 0x0006040701007387 */ /* 0x000fe80000100800 */
[----:B------:R-:W-:Y:S04]  /*3d30*/  STL [R1+0x610], R4 ;  /* 0x0006100401007387 */ /* 0x000fe80000100800 */
[----:B------:R0:W-:Y:S04]  /*3d40*/  STL [R1+0x60c], R5 ;  /* 0x00060c0501007387 */ /* 0x0001e80000100800 */
[----:B------:R-:W-:Y:S01]  /*3d50*/  STL.64 [R1+0x298], R16 ;  /* 0x0002981001007387 */ /* 0x000fe20000100a00 */
[----:B------:R-:W-:-:S03]  /*3d60*/  @!P0 IMAD.MOV R51, RZ, RZ, -R51 ;  /* 0x000000ffff338224 */ /* 0x000fc600078e0a33 */
[----:B------:R1:W-:Y:S01]  /*3d70*/  STL.64 [R1+0x290], R14 ;  /* 0x0002900e01007387 */ /* 0x0003e20000100a00 */
[----:B0-----:R-:W-:Y:S01]  /*3d80*/  IMAD.WIDE R4, R27, 0x2, R28 ;  /* 0x000000021b047825 */ /* 0x001fe200078e021c */
[----:B------:R-:W-:Y:S02]  /*3d90*/  ISETP.GE.AND P0, PT, R58, RZ, PT ;  /* 0x000000ff3a00720c */ /* 0x000fe40003f06270 */
[----:B------:R0:W4:Y:S01]  /*3da0*/  @P5 LDG.E.U16 R18, desc[UR22][R6.64] ;  /* 0x0000001606125981 */ /* 0x000122000c1e1500 */
[----:B------:R-:W-:-:S03]  /*3db0*/  ISETP.GT.U32.AND P5, PT, R2, R42, PT ;  /* 0x0000002a0200720c */ /* 0x000fc60003fa4070 */
[----:B------:R0:W4:Y:S01]  /*3dc0*/  @!P3 LDG.E.U16 R25, desc[UR22][R4.64] ;  /* 0x000000160419b981 */ /* 0x000122000c1e1500 */
[----:B-1----:R-:W1:Y:S01]  /*3dd0*/  S2R R15, SR_TID.X ;  /* 0x00000000000f7919 */ /* 0x002e620000002100 */
[----:B------:R-:W-:Y:S01]  /*3de0*/  ISETP.GT.U32.AND P3, PT, R2, R41, PT ;  /* 0x000000290200720c */ /* 0x000fe20003f64070 */
[----:B------:R-:W-:Y:S01]  /*3df0*/  @!P6 IMAD.IADD R52, R52, 0x1, -R2 ;  /* 0x000000013434e824 */ /* 0x000fe200078e0a02 */
[----:B------:R-:W-:-:S03]  /*3e00*/  ISETP.GE.AND P6, PT, R56, RZ, PT ;  /* 0x000000ff3800720c */ /* 0x000fc60003fc6270 */
[----:B------:R-:W-:Y:S01]  /*3e10*/  @!P0 IMAD.MOV R47, RZ, RZ, -R47 ;  /* 0x000000ffff2f8224 */ /* 0x000fe200078e0a2f */
[----:B------:R-:W-:Y:S02]  /*3e20*/  ISETP.GE.AND P0, PT, R60, RZ, PT ;  /* 0x000000ff3c00720c */ /* 0x000fe40003f06270 */
[----:B------:R-:W-:Y:S01]  /*3e30*/  @!P5 IMAD.IADD R42, R42, 0x1, -R2 ;  /* 0x000000012a2ad824 */ /* 0x000fe200078e0a02 */
[----:B------:R-:W-:-:S04]  /*3e40*/  ISETP.GT.U32.AND P5, PT, R2, R38, PT ;  /* 0x000000260200720c */ /* 0x000fc80003fa4070 */
[----:B------:R-:W-:Y:S01]  /*3e50*/  @!P3 IMAD.IADD R41, R41, 0x1, -R2 ;  /* 0x000000012929b824 */ /* 0x000fe200078e0a02 */
[----:B------:R-:W-:Y:S01]  /*3e60*/  ISETP.GT.U32.AND P3, PT, R2, R53, PT ;  /* 0x000000350200720c */ /* 0x000fe20003f64070 */
[----:B------:R-:W-:Y:S01]  /*3e70*/  @!P6 IMAD.MOV R48, RZ, RZ, -R48 ;  /* 0x000000ffff30e224 */ /* 0x000fe200078e0a30 */
[----:B------:R-:W-:-:S03]  /*3e80*/  ISETP.GE.AND P6, PT, R61, RZ, PT ;  /* 0x000000ff3d00720c */ /* 0x000fc60003fc6270 */
[----:B------:R-:W-:Y:S01]  /*3e90*/  @!P0 IMAD.MOV R43, RZ, RZ, -R43 ;  /* 0x000000ffff2b8224 */ /* 0x000fe200078e0a2b */
[----:B------:R-:W-:Y:S02]  /*3ea0*/  ISETP.GE.AND P0, PT, R65, RZ, PT ;  /* 0x000000ff4100720c */ /* 0x000fe40003f06270 */
[----:B------:R-:W-:Y:S01]  /*3eb0*/  @!P5 IMAD.IADD R38, R38, 0x1, -R2 ;  /* 0x000000012626d824 */ /* 0x000fe200078e0a02 */
[----:B------:R-:W-:Y:S01]  /*3ec0*/  ISETP.GE.AND P5, PT, R55, RZ, PT ;  /* 0x000000ff3700720c */ /* 0x000fe20003fa6270 */
[----:B------:R-:W-:-:S03]  /*3ed0*/  IMAD R16, R92, 0xd, RZ ;  /* 0x0000000d5c107824 */ /* 0x000fc600078e02ff */
[----:B------:R-:W-:Y:S01]  /*3ee0*/  @!P3 IMAD.IADD R53, R53, 0x1, -R2 ;  /* 0x000000013535b824 */ /* 0x000fe200078e0a02 */
[----:B------:R-:W-:Y:S01]  /*3ef0*/  ISETP.GE.AND P3, PT, R54, RZ, PT ;  /* 0x000000ff3600720c */ /* 0x000fe20003f66270 */
[----:B-1----:R-:W-:Y:S01]  /*3f00*/  IMAD.SHL.U32 R3, R15, 0x2, RZ ;  /* 0x000000020f037824 */ /* 0x002fe200078e00ff */
[----:B------:R-:W-:Y:S01]  /*3f10*/  SHF.R.S32.HI R54, RZ, 0x6, R15 ;  /* 0x00000006ff367819 */ /* 0x000fe2000001140f */
[----:B------:R-:W-:Y:S01]  /*3f20*/  @!P6 IMAD.MOV R44, RZ, RZ, -R44 ;  /* 0x000000ffff2ce224 */ /* 0x000fe200078e0a2c */
[----:B------:R-:W-:Y:S02]  /*3f30*/  ISETP.GE.AND P6, PT, R63, RZ, PT ;  /* 0x000000ff3f00720c */ /* 0x000fe40003fc6270 */
[----:B------:R-:W-:Y:S02]  /*3f40*/  LOP3.LUT R2, R15, 0x40, RZ, 0xc0, !PT ;  /* 0x000000400f027812 */ /* 0x000fe400078ec0ff */
[----:B------:R-:W-:Y:S02]  /*3f50*/  LOP3.LUT R3, R3, 0x7e, RZ, 0xc0, !PT ;  /* 0x0000007e03037812 */ /* 0x000fe400078ec0ff */
[----:B------:R-:W-:Y:S01]  /*3f60*/  SGXT R54, R54, 0x1 ;  /* 0x000000013636781a */ /* 0x000fe20000000200 */
[----:B0-----:R-:W-:Y:S01]  /*3f70*/  IMAD.WIDE R6, R16, 0x2, R34 ;  /* 0x0000000210067825 */ /* 0x001fe200078e0222 */
[----:B------:R-:W-:-:S03]  /*3f80*/  PRMT R0, RZ, 0x7610, R0 ;  /* 0x00007610ff007816 */ /* 0x000fc60000000000 */
[----:B------:R-:W-:Y:S01]  /*3f90*/  IMAD R2, R2, 0x40, R3 ;  /* 0x0000004002027824 */ /* 0x000fe200078e0203 */
[----:B------:R-:W-:Y:S01]  /*3fa0*/  LOP3.LUT R3, R3, 0x90, R54, 0x78, !PT ;  /* 0x0000009003037812 */ /* 0x000fe200078e7836 */
[----:B------:R-:W-:Y:S02]  /*3fb0*/  @!P0 IMAD.MOV R39, RZ, RZ, -R39 ;  /* 0x000000ffff278224 */ /* 0x000fe400078e0a27 */
[----:B------:R-:W-:Y:S02]  /*3fc0*/  @!P5 IMAD.MOV R50, RZ, RZ, -R50 ;  /* 0x000000ffff32d224 */ /* 0x000fe400078e0a32 */
[----:B------:R-:W-:Y:S02]  /*3fd0*/  @!P3 IMAD.MOV R49, RZ, RZ, -R49 ;  /* 0x000000ffff31b224 */ /* 0x000fe400078e0a31 */
[----:B------:R-:W-:Y:S01]  /*3fe0*/  @!P6 IMAD.MOV R40, RZ, RZ, -R40 ;  /* 0x000000ffff28e224 */ /* 0x000fe200078e0a28 */
[----:B------:R-:W-:Y:S02]  /*3ff0*/  ISETP.GE.AND P6, PT, R68, RZ, PT ;  /* 0x000000ff4400720c */ /* 0x000fe40003fc6270 */
[----:B------:R-:W-:-:S02]  /*4000*/  PRMT R68, RZ, 0x7610, R68 ;  /* 0x00007610ff447816 */ /* 0x000fc40000000044 */
[----:B--2---:R-:W-:Y:S02]  /*4010*/  ISETP.NE.AND P0, PT, R37, RZ, PT ;  /* 0x000000ff2500720c */ /* 0x004fe40003f05270 */
[----:B------:R-:W-:Y:S01]  /*4020*/  LOP3.LUT R56, RZ, R37, RZ, 0x33, !PT ;  /* 0x00000025ff387212 */ /* 0x000fe200078e33ff */
[----:B---3--:R-:W-:Y:S04]  /*4030*/  STL.64 [R1+0x658], R20 ;  /* 0x0006581401007387 */ /* 0x008fe80000100a00 */
[----:B------:R-:W-:Y:S04]  /*4040*/  STL.64 [R1+0x288], R12 ;  /* 0x0002880c01007387 */ /* 0x000fe80000100a00 */
[----:B------:R0:W-:Y:S04]  /*4050*/  STL.64 [R1+0x280], R4 ;  /* 0x0002800401007387 */ /* 0x0001e80000100a00 */
[----:B------:R-:W-:Y:S04]  /*4060*/  STL.64 [R1+0x660], R22 ;  /* 0x0006601601007387 */ /* 0x000fe80000100a00 */
[----:B------:R-:W-:Y:S01]  /*4070*/  STL.64 [R1+0x1d8], R6 ;  /* 0x0001d80601007387 */ /* 0x000fe20000100a00 */
[----:B0-----:R-:W-:-:S05]  /*4080*/  IMAD.WIDE R4, R16, 0x2, R32 ;  /* 0x0000000210047825 */ /* 0x001fca00078e0220 */
[----:B------:R-:W-:Y:S04]  /*4090*/  STL.64 [R1+0x190], R4 ;  /* 0x0001900401007387 */ /* 0x000fe80000100a00 */
[----:B------:R0:W-:Y:S01]  /*40a0*/  STL [R1+0x614], R3 ;  /* 0x0006140301007387 */ /* 0x0001e20000100800 */
[----:B------:R-:W-:-:S03]  /*40b0*/  IMAD.WIDE R20, R16, 0x2, R30 ;  /* 0x0000000210147825 */ /* 0x000fc600078e021e */
[----:B------:R1:W2:Y:S01]  /*40c0*/  @!P4 LDG.E.U16 R0, desc[UR22][R4.64] ;  /* 0x000000160400c981 */ /* 0x0002a2000c1e1500 */
[----:B------:R-:W-:Y:S01]  /*40d0*/  IMAD.WIDE R16, R16, 0x2, R28 ;  /* 0x0000000210107825 */ /* 0x000fe200078e021c */
[----:B0-----:R-:W-:-:S04]  /*40e0*/  SEL R3, R56, R51, !P0 ;  /* 0x0000003338037207 */ /* 0x001fc80004000000 */
[----:B------:R-:W3:Y:S01]  /*40f0*/  @!P4 LDG.E.U16 R68, desc[UR22][R16.64] ;  /* 0x000000161044c981 */ /* 0x000ee2000c1e1500 */
[C---:B-1----:R-:W-:Y:S02]  /*4100*/  SEL R4, R56.reuse, R50, !P0 ;  /* 0x0000003238047207 */ /* 0x042fe40004000000 */
[----:B------:R-:W-:Y:S01]  /*4110*/  SEL R5, R56, R49, !P0 ;  /* 0x0000003138057207 */ /* 0x000fe20004000000 */
[----:B------:R-:W-:Y:S04]  /*4120*/  STL [R1+0x3b8], R3 ;  /* 0x0003b80301007387 */ /* 0x000fe80000100800 */
[----:B------:R-:W-:Y:S04]  /*4130*/  STL [R1+0x3b4], R4 ;  /* 0x0003b40401007387 */ /* 0x000fe80000100800 */
[----:B------:R-:W-:Y:S04]  /*4140*/  STL [R1+0x3b0], R5 ;  /* 0x0003b00501007387 */ /* 0x000fe80000100800 */
[----:B------:R-:W-:Y:S04]  /*4150*/  STL.64 [R1+0x188], R20 ;  /* 0x0001881401007387 */ /* 0x000fe80000100a00 */
[----:B------:R0:W-:Y:S04]  /*4160*/  STL.64 [R1+0x180], R16 ;  /* 0x0001801001007387 */ /* 0x0001e80000100a00 */
[----:B0-----:R-:W2:Y:S01]  /*4170*/  LDL.LU R17, [R1+0x40] ;  /* 0x0000400001117983 */ /* 0x001ea20000300800 */
[----:B------:R-:W-:-:S02]  /*4180*/  ISETP.GE.AND P5, PT, R57, RZ, PT ;  /* 0x000000ff3900720c */ /* 0x000fc40003fa6270 */
[----:B------:R-:W-:-:S11]  /*4190*/  ISETP.GE.AND P3, PT, R59, RZ, PT ;  /* 0x000000ff3b00720c */ /* 0x000fd60003f66270 */
[----:B------:R-:W-:Y:S01]  /*41a0*/  @!P5 IMAD.MOV R46, RZ, RZ, -R46 ;  /* 0x000000ffff2ed224 */ /* 0x000fe200078e0a2e */
[----:B------:R-:W-:Y:S01]  /*41b0*/  ISETP.GE.AND P5, PT, R62, RZ, PT ;  /* 0x000000ff3e00720c */ /* 0x000fe20003fa6270 */
[----:B------:R-:W-:Y:S01]  /*41c0*/  @!P3 IMAD.MOV R45, RZ, RZ, -R45 ;  /* 0x000000ffff2db224 */ /* 0x000fe200078e0a2d */
[----:B------:R-:W-:-:S11]  /*41d0*/  ISETP.GE.AND P3, PT, R64, RZ, PT ;  /* 0x000000ff4000720c */ /* 0x000fd60003f66270 */
[----:B------:R-:W-:Y:S01]  /*41e0*/  @!P5 IMAD.MOV R42, RZ, RZ, -R42 ;  /* 0x000000ffff2ad224 */ /* 0x000fe200078e0a2a */
[----:B----4-:R-:W-:Y:S01]  /*41f0*/  ISETP.GE.AND P5, PT, R66, RZ, PT ;  /* 0x000000ff4200720c */ /* 0x010fe20003fa6270 */
[----:B------:R-:W-:Y:S01]  /*4200*/  @!P3 IMAD.MOV R41, RZ, RZ, -R41 ;  /* 0x000000ffff29b224 */ /* 0x000fe200078e0a29 */
[----:B------:R-:W-:Y:S02]  /*4210*/  ISETP.GE.AND P3, PT, R67, RZ, PT ;  /* 0x000000ff4300720c */ /* 0x000fe40003f66270 */
[----:B------:R-:W-:Y:S01]  /*4220*/  PRMT R26, RZ, 0x7610, R26 ;  /* 0x00007610ff1a7816 */ /* 0x000fe2000000001a */
[----:B------:R-:W-:Y:S01]  /*4230*/  @!P6 IMAD.MOV R52, RZ, RZ, -R52 ;  /* 0x000000ffff34e224 */ /* 0x000fe200078e0a34 */
[----:B------:R-:W-:Y:S02]  /*4240*/  SHF.R.U32.HI R37, RZ, 0x9, R36 ;  /* 0x00000009ff257819 */ /* 0x000fe40000011624 */
[----:B------:R-:W-:Y:S02]  /*4250*/  SEL R3, R56, R48, !P0 ;  /* 0x0000003038037207 */ /* 0x000fe40004000000 */
[----:B------:R0:W4:Y:S03]  /*4260*/  @!P4 LDG.E.U16 R26, desc[UR22][R6.64] ;  /* 0x00000016061ac981 */ /* 0x000126000c1e1500 */
[----:B------:R-:W-:-:S02]  /*4270*/  @!P5 IMAD.MOV R38, RZ, RZ, -R38 ;  /* 0x000000ffff26d224 */ /* 0x000fc400078e0a26 */
[----:B------:R-:W-:Y:S01]  /*4280*/  @!P3 IMAD.MOV R53, RZ, RZ, -R53 ;  /* 0x000000ffff35b224 */ /* 0x000fe200078e0a35 */
[C---:B------:R-:W-:Y:S02]  /*4290*/  SEL R4, R56.reuse, R47, !P0 ;  /* 0x0000002f38047207 */ /* 0x040fe40004000000 */
[C---:B------:R-:W-:Y:S02]  /*42a0*/  SEL R5, R56.reuse, R46, !P0 ;  /* 0x0000002e38057207 */ /* 0x040fe40004000000 */
[C---:B0-----:R-:W-:Y:S02]  /*42b0*/  SEL R6, R56.reuse, R45, !P0 ;  /* 0x0000002d38067207 */ /* 0x041fe40004000000 */
[C---:B------:R-:W-:Y:S02]  /*42c0*/  SEL R7, R56.reuse, R53, !P0 ;  /* 0x0000003538077207 */ /* 0x040fe40004000000 */
[C---:B------:R-:W-:Y:S02]  /*42d0*/  SEL R8, R56.reuse, R44, !P0 ;  /* 0x0000002c38087207 */ /* 0x040fe40004000000 */
[----:B------:R-:W-:-:S02]  /*42e0*/  SEL R9, R56, R43, !P0 ;  /* 0x0000002b38097207 */ /* 0x000fc40004000000 */
[C---:B------:R-:W-:Y:S02]  /*42f0*/  SEL R10, R56.reuse, R42, !P0 ;  /* 0x0000002a380a7207 */ /* 0x040fe40004000000 */
[C---:B------:R-:W-:Y:S02]  /*4300*/  SEL R11, R56.reuse, R41, !P0 ;  /* 0x00000029380b7207 */ /* 0x040fe40004000000 */
[C---:B------:R-:W-:Y:S02]  /*4310*/  SEL R12, R56.reuse, R40, !P0 ;  /* 0x00000028380c7207 */ /* 0x040fe40004000000 */
[C---:B------:R-:W-:Y:S02]  /*4320*/  SEL R13, R56.reuse, R39, !P0 ;  /* 0x00000027380d7207 */ /* 0x040fe40004000000 */
[C---:B------:R-:W-:Y:S02]  /*4330*/  SEL R14, R56.reuse, R52, !P0 ;  /* 0x00000034380e7207 */ /* 0x040fe40004000000 */
[----:B------:R-:W-:-:S02]  /*4340*/  SEL R27, R56, R38, !P0 ;  /* 0x00000026381b7207 */ /* 0x000fc40004000000 */
[----:B------:R-:W-:Y:S02]  /*4350*/  PRMT R93, RZ, 0x7610, R93 ;  /* 0x00007610ff5d7816 */ /* 0x000fe4000000005d */
[----:B------:R-:W-:Y:S02]  /*4360*/  LOP3.LUT P0, RZ, R37, 0x1, RZ, 0xc0, !PT ;  /* 0x0000000125ff7812 */ /* 0x000fe4000780c0ff */
[--C-:B------:R-:W-:Y:S02]  /*4370*/  SHF.R.U32.HI R55, RZ, 0xa, R36.reuse ;  /* 0x0000000aff377819 */ /* 0x100fe40000011624 */
[--C-:B------:R-:W-:Y:S01]  /*4380*/  SHF.R.U32.HI R54, RZ, 0x2, R36.reuse ;  /* 0x00000002ff367819 */ /* 0x100fe20000011624 */
[----:B------:R0:W3:Y:S01]  /*4390*/  @!P4 LDG.E.U16 R93, desc[UR22][R20.64] ;  /* 0x00000016145dc981 */ /* 0x0000e2000c1e1500 */
[--C-:B------:R-:W-:Y:S02]  /*43a0*/  SHF.R.U32.HI R37, RZ, 0x8, R36.reuse ;  /* 0x00000008ff257819 */ /* 0x100fe40000011624 */
[----:B------:R-:W-:-:S04]  /*43b0*/  SHF.R.U32.HI R36, RZ, 0x1, R36 ;  /* 0x00000001ff247819 */ /* 0x000fc80000011624 */
[----:B------:R-:W-:Y:S01]  /*43c0*/  LOP3.LUT P4, RZ, R36, 0x1, RZ, 0xc0, !PT ;  /* 0x0000000124ff7812 */ /* 0x000fe2000788c0ff */
[----:B------:R-:W-:Y:S01]  /*43d0*/  IMAD R36, R92, 0x15, RZ ;  /* 0x000000155c247824 */ /* 0x000fe200078e02ff */
[----:B------:R-:W-:-:S03]  /*43e0*/  LOP3.LUT P6, RZ, R55, 0x1, RZ, 0xc0, !PT ;  /* 0x0000000137ff7812 */ /* 0x000fc600078cc0ff */
[----:B------:R-:W-:Y:S01]  /*43f0*/  IMAD.WIDE R40, R36, 0x2, R34 ;  /* 0x0000000224287825 */ /* 0x000fe200078e0222 */
[----:B------:R-:W-:-:S04]  /*4400*/  @!UP1 UIADD3 UR4, UPT, UPT, -UR5, 0x100000, URZ ;  /* 0x0010000005049890 */ /* 0x000fc8000fffe1ff */
[----:B------:R-:W-:Y:S02]  /*4410*/  @!UP1 USHF.L.U32 UR5, UR4, 0xb, URZ ;  /* 0x0000000b04059899 */ /* 0x000fe400080006ff */
[----:B------:R-:W-:Y:S01]  /*4420*/  @!UP1 USHF.L.U32 UR4, UR4, 0x1, URZ ;  /* 0x0000000104049899 */ /* 0x000fe200080006ff */
[----:B------:R-:W-:Y:S01]  /*4430*/  IMAD.WIDE R38, R36, 0x2, R32 ;  /* 0x0000000224267825 */ /* 0x000fe200078e0220 */
[----:B------:R-:W-:-:S03]  /*4440*/  PRMT R65, RZ, 0x7610, R65 ;  /* 0x00007610ff417816 */ /* 0x000fc60000000041 */
[C---:B------:R-:W-:Y:S01]  /*4450*/  IMAD.WIDE R22, R36.reuse, 0x2, R30 ;  /* 0x0000000224167825 */ /* 0x040fe200078e021e */
[----:B------:R-:W-:Y:S03]  /*4460*/  STL.64 [R1+0x98], R40 ;  /* 0x0000982801007387 */ /* 0x000fe60000100a00 */
[----:B0-----:R-:W-:Y:S01]  /*4470*/  IMAD.WIDE R20, R36, 0x2, R28 ;  /* 0x0000000224147825 */ /* 0x001fe200078e021c */
[----:B------:R-:W-:Y:S01]  /*4480*/  STL.64 [R1+0x90], R38 ;  /* 0x0000902601007387 */ /* 0x000fe20000100a00 */
[----:B------:R-:W-:-:S03]  /*4490*/  PRMT R64, RZ, 0x7610, R64 ;  /* 0x00007610ff407816 */ /* 0x000fc60000000040 */
[----:B------:R0:W-:Y:S01]  /*44a0*/  STL.64 [R1+0x88], R22 ;  /* 0x0000881601007387 */ /* 0x0001e20000100a00 */
[----:B------:R-:W-:-:S03]  /*44b0*/  VOTEU.ALL UP1, P1 ;  /* 0x0000000000ff7886 */ /* 0x000fc60000820000 */
[----:B------:R1:W-:Y:S01]  /*44c0*/  STL.64 [R1+0x80], R20 ;  /* 0x0000801401007387 */ /* 0x0003e20000100a00 */
[----:B------:R-:W-:Y:S01]  /*44d0*/  LOP3.LUT R19, R2, 0x10, RZ, 0x3c, !PT ;  /* 0x0000001002137812 */ /* 0x000fe200078e3cff */
[----:B------:R0:W1:Y:S02]  /*44e0*/  @!UP1 SYNCS.EXCH.64 URZ, [UR9+0x12008], UR4 ;  /* 0x0120080409ff95b2 */ /* 0x0000640008000100 */
[----:B------:R-:W3:Y:S04]  /*44f0*/  LDL.LU R49, [R1+0x54] ;  /* 0x0000540001317983 */ /* 0x000ee80000300800 */
[----:B------:R-:W4:Y:S04]  /*4500*/  LDL.LU R50, [R1+0x50] ;  /* 0x0000500001327983 */ /* 0x000f280000300800 */
[----:B------:R-:W4:Y:S01]  /*4510*/  @P6 LDG.E.U16 R65, desc[UR22][R22.64] ;  /* 0x0000001616416981 */ /* 0x000f22000c1e1500 */
[----:B------:R-:W-:-:S02]  /*4520*/  PRMT R67, RZ, 0x7610, R67 ;  /* 0x00007610ff437816 */ /* 0x000fc40000000043 */
[----:B------:R-:W-:Y:S01]  /*4530*/  PRMT R66, RZ, 0x7610, R66 ;  /* 0x00007610ff427816 */ /* 0x000fe20000000042 */
[----:B------:R-:W4:Y:S01]  /*4540*/  LDL.LU R51, [R1+0x4c] ;  /* 0x00004c0001337983 */ /* 0x000f220000300800 */
[----:B------:R-:W-:Y:S01]  /*4550*/  LOP3.LUT P5, RZ, R54, 0x1, RZ, 0xc0, !PT ;  /* 0x0000000136ff7812 */ /* 0x000fe200078ac0ff */
[----:B------:R-:W-:Y:S02]  /*4560*/  VIADD R36, R84, 0xfffffff9 ;  /* 0xfffffff954247836 */ /* 0x000fe40000000000 */
[----:B------:R-:W-:Y:S01]  /*4570*/  IMAD R42, R92, 0x1d, RZ ;  /* 0x0000001d5c2a7824 */ /* 0x000fe200078e02ff */
[----:B------:R-:W4:Y:S01]  /*4580*/  @P6 LDG.E.U16 R64, desc[UR22][R20.64] ;  /* 0x0000001614406981 */ /* 0x000f22000c1e1500 */
[----:B------:R-:W-:Y:S02]  /*4590*/  LOP3.LUT P3, RZ, R37, 0x1, RZ, 0xc0, !PT ;  /* 0x0000000125ff7812 */ /* 0x000fe4000786c0ff */
[----:B------:R-:W-:Y:S01]  /*45a0*/  PRMT R53, RZ, 0x7610, R53 ;  /* 0x00007610ff357816 */ /* 0x000fe20000000035 */
[----:B0-----:R-:W4:Y:S01]  /*45b0*/  LDL.LU R22, [R1+0x48] ;  /* 0x0000480001167983 */ /* 0x001f220000300800 */
[----:B------:R-:W-:Y:S01]  /*45c0*/  PRMT R55, RZ, 0x7610, R55 ;  /* 0x00007610ff377816 */ /* 0x000fe20000000037 */
[----:B------:R-:W-:Y:S01]  /*45d0*/  VIADD R44, R84, 0xfffffff1 ;  /* 0xfffffff1542c7836 */ /* 0x000fe20000000000 */
[----:B------:R-:W-:Y:S01]  /*45e0*/  PRMT R52, RZ, 0x7610, R52 ;  /* 0x00007610ff347816 */ /* 0x000fe20000000034 */
[----:B------:R-:W4:Y:S01]  /*45f0*/  LDL.LU R16, [R1+0x44] ;  /* 0x0000440001107983 */ /* 0x000f220000300800 */
[----:B------:R-:W-:Y:S01]  /*4600*/  PRMT R63, RZ, 0x7610, R63 ;  /* 0x00007610ff3f7816 */ /* 0x000fe2000000003f */
[----:B------:R-:W0:Y:S02]  /*4610*/  LDCU UR4, c[0x0][0x3b0] ;  /* 0x00007600ff0477ac */ /* 0x000e240008000800 */
[----:B------:R-:W4:Y:S04]  /*4620*/  LDL.LU R23, [R1+0x74] ;  /* 0x0000740001177983 */ /* 0x000f280000300800 */
[----:B-1----:R-:W4:Y:S04]  /*4630*/  LDL.LU R20, [R1+0x70] ;  /* 0x0000700001147983 */ /* 0x002f280000300800 */
[----:B------:R-:W4:Y:S04]  /*4640*/  LDL.LU R21, [R1+0x6c] ;  /* 0x00006c0001157983 */ /* 0x000f280000300800 */
[----:B------:R-:W-:Y:S04]  /*4650*/  STS.U16 [R2+UR9], R78 ;  /* 0x0000004e02007988 */ /* 0x000fe80008000409 */
[----:B------:R-:W-:Y:S04]  /*4660*/  STS.U16 [R2+UR9+0x2000], R77 ;  /* 0x0020004d02007988 */ /* 0x000fe80008000409 */
        /* <DEDUP_REMOVED lines=14> */
[----:B------:R-:W4:Y:S04]  /*4750*/  LDL.LU R24, [R1+0x68] ;  /* 0x0000680001187983 */ /* 0x000f280000300800 */
[----:B------:R-:W4:Y:S04]  /*4760*/  @P6 LDG.E.U16 R67, desc[UR22][R40.64] ;  /* 0x0000001628436981 */ /* 0x000f28000c1e1500 */
[----:B------:R1:W4:Y:S04]  /*4770*/  @P6 LDG.E.U16 R66, desc[UR22][R38.64] ;  /* 0x0000001626426981 */ /* 0x000328000c1e1500 */
[----:B--2---:R2:W-:Y:S04]  /*4780*/  STS.U16 [R19+UR9+0x480], R17 ;  /* 0x0004801113007988 */ /* 0x0045e80008000409 */
[----:B--2---:R-:W2:Y:S04]  /*4790*/  LDL.LU R17, [R1+0x64] ;  /* 0x0000640001117983 */ /* 0x004ea80000300800 */
[----:B------:R-:W-:Y:S04]  /*47a0*/  STS.U16 [R19+UR9+0x2480], R91 ;  /* 0x0024805b13007988 */ /* 0x000fe80008000409 */
[----:B------:R-:W-:Y:S04]  /*47b0*/  STS.U16 [R19+UR9+0x4480], R90 ;  /* 0x0044805a13007988 */ /* 0x000fe80008000409 */
[----:B------:R-:W-:Y:S04]  /*47c0*/  STS.U16 [R19+UR9+0x6480], R89 ;  /* 0x0064805913007988 */ /* 0x000fe80008000409 */
[----:B------:R-:W2:Y:S04]  /*47d0*/  LDL.LU R78, [R1+0x60] ;  /* 0x00006000014e7983 */ /* 0x000ea80000300800 */
[----:B------:R-:W-:Y:S04]  /*47e0*/  STS.U16 [R19+UR9+0x880], R81 ;  /* 0x0008805113007988 */ /* 0x000fe80008000409 */
[----:B------:R-:W2:Y:S04]  /*47f0*/  LDL.LU R45, [R1+0x5c] ;  /* 0x00005c00012d7983 */ /* 0x000ea80000300800 */
[----:B------:R-:W-:Y:S04]  /*4800*/  STS.U16 [R19+UR9+0x2880], R80 ;  /* 0x0028805013007988 */ /* 0x000fe80008000409 */
[----:B------:R-:W2:Y:S04]  /*4810*/  LDL.LU R46, [R1+0x58] ;  /* 0x00005800012e7983 */ /* 0x000ea80000300800 */
[----:B------:R-:W-:Y:S04]  /*4820*/  STS.U16 [R19+UR9+0x4880], R79 ;  /* 0x0048804f13007988 */ /* 0x000fe80008000409 */
[----:B------:R-:W2:Y:S04]  /*4830*/  LDL.LU R47, [R1+0x164] ;  /* 0x00016400012f7983 */ /* 0x000ea80000300800 */
[----:B------:R-:W2:Y:S04]  /*4840*/  LDL.LU R48, [R1+0x160] ;  /* 0x0001600001307983 */ /* 0x000ea80000300800 */
[----:B---3--:R3:W-:Y:S04]  /*4850*/  STS.U16 [R19+UR9+0x6880], R49 ;  /* 0x0068803113007988 */ /* 0x0087e80008000409 */
[----:B----4-:R4:W-:Y:S04]  /*4860*/  STS.U16 [R19+UR9+0xc80], R50 ;  /* 0x000c803213007988 */ /* 0x0109e80008000409 */
[----:B---3--:R-:W3:Y:S04]  /*4870*/  LDL.LU R49, [R1+0x15c] ;  /* 0x00015c0001317983 */ /* 0x008ee80000300800 */
[----:B------:R0:W-:Y:S04]  /*4880*/  STS.U16 [R19+UR9+0x2c80], R51 ;  /* 0x002c803313007988 */ /* 0x0001e80008000409 */
[----:B----4-:R-:W4:Y:S04]  /*4890*/  LDL.LU R50, [R1+0x158] ;  /* 0x0001580001327983 */ /* 0x010f280000300800 */
[----:B------:R-:W-:Y:S04]  /*48a0*/  STS.U16 [R19+UR9+0x4c80], R22 ;  /* 0x004c801613007988 */ /* 0x000fe80008000409 */
[----:B------:R1:W-:Y:S04]  /*48b0*/  STS.U16 [R19+UR9+0x6c80], R16 ;  /* 0x006c801013007988 */ /* 0x0003e80008000409 */
[----:B0-----:R-:W4:Y:S04]  /*48c0*/  LDL.LU R51, [R1+0x154] ;  /* 0x0001540001337983 */ /* 0x001f280000300800 */
[----:B------:R0:W-:Y:S01]  /*48d0*/  STS.U16 [R19+UR9+0x80], R23 ;  /* 0x0000801713007988 */ /* 0x0001e20008000409 */
[----:B-1----:R-:W-:-:S03]  /*48e0*/  LOP3.LUT R16, R2, 0x20, RZ, 0x3c, !PT ;  /* 0x0000002002107812 */ /* 0x002fc600078e3cff */
[----:B------:R-:W4:Y:S04]  /*48f0*/  LDL.LU R22, [R1+0x150] ;  /* 0x0001500001167983 */ /* 0x000f280000300800 */
[----:B------:R1:W-:Y:S04]  /*4900*/  STS.U16 [R19+UR9+0x2080], R20 ;  /* 0x0020801413007988 */ /* 0x0003e80008000409 */
[----:B0-----:R-:W4:Y:S04]  /*4910*/  LDL.LU R23, [R1+0x14c] ;  /* 0x00014c0001177983 */ /* 0x001f280000300800 */
[----:B------:R0:W-:Y:S04]  /*4920*/  STS.U16 [R19+UR9+0x4080], R21 ;  /* 0x0040801513007988 */ /* 0x0001e80008000409 */
[----:B-1----:R-:W4:Y:S04]  /*4930*/  LDL.LU R20, [R1+0x148] ;  /* 0x0001480001147983 */ /* 0x002f280000300800 */
[----:B0-----:R-:W4:Y:S04]  /*4940*/  LDL.LU R21, [R1+0x144] ;  /* 0x0001440001157983 */ /* 0x001f280000300800 */
[----:B------:R0:W-:Y:S04]  /*4950*/  STS.U16 [R19+UR9+0x6080], R24 ;  /* 0x0060801813007988 */ /* 0x0001e80008000409 */
[----:B0-----:R-:W4:Y:S04]  /*4960*/  LDL.LU R19, [R1+0x140] ;  /* 0x0001400001137983 */ /* 0x001f280000300800 */
[----:B------:R-:W4:Y:S04]  /*4970*/  LDL.LU R24, [R1+0x7c] ;  /* 0x00007c0001187983 */ /* 0x000f280000300800 */
[----:B--2---:R0:W-:Y:S04]  /*4980*/  STS.U16 [R16+UR9+0x100], R17 ;  /* 0x0001001110007988 */ /* 0x0041e80008000409 */
[----:B0-----:R-:W2:Y:S01]  /*4990*/  LDL.LU R17, [R1+0x78] ;  /* 0x0000780001117983 */ /* 0x001ea20000300800 */
[----:B------:R-:W-:Y:S01]  /*49a0*/  ISETP.GE.U32.AND P6, PT, R36, 0x7fffffda, PT ;  /* 0x7fffffda2400780c */ /* 0x000fe20003fc6070 */
[----:B------:R-:W-:Y:S01]  /*49b0*/  IMAD.WIDE R36, R42, 0x2, R34 ;  /* 0x000000022a247825 */ /* 0x000fe200078e0222 */
[----:B------:R-:W-:-:S03]  /*49c0*/  PRMT R54, RZ, 0x7610, R54 ;  /* 0x00007610ff367816 */ /* 0x000fc60000000036 */
[C---:B------:R-:W-:Y:S01]  /*49d0*/  IMAD.WIDE R38, R42.reuse, 0x2, R32 ;  /* 0x000000022a267825 */ /* 0x040fe200078e0220 */
[----:B------:R-:W2:Y:S03]  /*49e0*/  @P5 LDG.E.U16 R55, desc[UR22][R36.64] ;  /* 0x0000001624375981 */ /* 0x000ea6000c1e1500 */
[C---:B------:R-:W-:Y:S01]  /*49f0*/  IMAD.WIDE R40, R42.reuse, 0x2, R30 ;  /* 0x000000022a287825 */ /* 0x040fe200078e021e */
[----:B------:R-:W2:Y:S03]  /*4a00*/  @P5 LDG.E.U16 R54, desc[UR22][R38.64] ;  /* 0x0000001626365981 */ /* 0x000ea6000c1e1500 */
[----:B------:R-:W-:Y:S01]  /*4a10*/  IMAD.WIDE R42, R42, 0x2, R28 ;  /* 0x000000022a2a7825 */ /* 0x000fe200078e021c */
[----:B------:R-:W2:Y:S04]  /*4a20*/  @P5 LDG.E.U16 R53, desc[UR22][R40.64] ;  /* 0x0000001628355981 */ /* 0x000ea8000c1e1500 */
[----:B------:R-:W2:Y:S01]  /*4a30*/  @P5 LDG.E.U16 R52, desc[UR22][R42.64] ;  /* 0x000000162a345981 */ /* 0x000ea2000c1e1500 */
[----:B------:R-:W-:Y:S01]  /*4a40*/  ISETP.GE.U32.AND P5, PT, R44, 0x7fffffd2, PT ;  /* 0x7fffffd22c00780c */ /* 0x000fe20003fa6070 */
[----:B------:R-:W-:Y:S01]  /*4a50*/  IMAD R44, R92, 0x6, RZ ;  /* 0x000000065c2c7824 */ /* 0x000fe200078e02ff */
[----:B------:R-:W-:Y:S01]  /*4a60*/  PRMT R62, RZ, 0x7610, R62 ;  /* 0x00007610ff3e7816 */ /* 0x000fe2000000003e */
[----:B------:R-:W-:Y:S01]  /*4a70*/  STS.U16 [R16+UR9+0x2100], R78 ;  /* 0x0021004e10007988 */ /* 0x000fe20008000409 */
[----:B------:R-:W-:Y:S01]  /*4a80*/  PRMT R61, RZ, 0x7610, R61 ;  /* 0x00007610ff3d7816 */ /* 0x000fe2000000003d */
[C---:B------:R-:W-:Y:S01]  /*4a90*/  IMAD.WIDE R76, R44.reuse, 0x2, R34 ;  /* 0x000000022c4c7825 */ /* 0x040fe200078e0222 */
[----:B------:R-:W-:Y:S01]  /*4aa0*/  PRMT R60, RZ, 0x7610, R60 ;  /* 0x00007610ff3c7816 */ /* 0x000fe2000000003c */
[----:B------:R-:W-:Y:S02]  /*4ab0*/  STS.U16 [R16+UR9+0x4100], R45 ;  /* 0x0041002d10007988 */ /* 0x000fe40008000409 */
[----:B------:R-:W-:-:S02]  /*4ac0*/  IMAD.WIDE R74, R44, 0x2, R32 ;  /* 0x000000022c4a7825 */ /* 0x000fc400078e0220 */
[----:B------:R-:W-:Y:S02]  /*4ad0*/  STS.U16 [R16+UR9+0x6100], R46 ;  /* 0x0061002e10007988 */ /* 0x000fe40008000409 */
[C---:B------:R-:W-:Y:S02]  /*4ae0*/  IMAD.WIDE R72, R44.reuse, 0x2, R30 ;  /* 0x000000022c487825 */ /* 0x040fe400078e021e */
[----:B------:R-:W-:Y:S02]  /*4af0*/  STS.U16 [R16+UR9+0x500], R47 ;  /* 0x0005002f10007988 */ /* 0x000fe40008000409 */
[----:B------:R-:W-:Y:S02]  /*4b00*/  IMAD.WIDE R70, R44, 0x2, R28 ;  /* 0x000000022c467825 */ /* 0x000fe400078e021c */
[----:B------:R-:W-:Y:S02]  /*4b10*/  STS.U16 [R16+UR9+0x2500], R48 ;  /* 0x0025003010007988 */ /* 0x000fe40008000409 */
[----:B------:R-:W-:-:S02]  /*4b20*/  VIADD R44, R84, 0xfffffff8 ;  /* 0xfffffff8542c7836 */ /* 0x000fc40000000000 */
[----:B------:R-:W2:Y:S04]  /*4b30*/  @!P6 LDG.E.U16 R63, desc[UR22][R76.64] ;  /* 0x000000164c3fe981 */ /* 0x000ea8000c1e1500 */
[----:B------:R-:W2:Y:S04]  /*4b40*/  @!P6 LDG.E.U16 R62, desc[UR22][R74.64] ;  /* 0x000000164a3ee981 */ /* 0x000ea8000c1e1500 */
[----:B------:R-:W2:Y:S04]  /*4b50*/  @!P6 LDG.E.U16 R61, desc[UR22][R72.64] ;  /* 0x00000016483de981 */ /* 0x000ea8000c1e1500 */
[----:B------:R-:W2:Y:S01]  /*4b60*/  @!P6 LDG.E.U16 R60, desc[UR22][R70.64] ;  /* 0x00000016463ce981 */ /* 0x000ea2000c1e1500 */
[----:B------:R-:W-:Y:S01]  /*4b70*/  ISETP.GE.U32.AND P6, PT, R44, 0x7fffffd9, PT ;  /* 0x7fffffd92c00780c */ /* 0x000fe20003fc6070 */
[----:B------:R-:W-:Y:S01]  /*4b80*/  IMAD R44, R92, 0xe, RZ ;  /* 0x0000000e5c2c7824 */ /* 0x000fe200078e02ff */
[----:B------:R-:W-:Y:S01]  /*4b90*/  PRMT R59, RZ, 0x7610, R59 ;  /* 0x00007610ff3b7816 */ /* 0x000fe2000000003b */
[----:B------:R-:W-:Y:S01]  /*4ba0*/  STL.64 [R1+0x1d0], R76 ;  /* 0x0001d04c01007387 */ /* 0x000fe20000100a00 */
[----:B------:R-:W-:-:S03]  /*4bb0*/  PRMT R58, RZ, 0x7610, R58 ;  /* 0x00007610ff3a7816 */ /* 0x000fc6000000003a */
[----:B------:R-:W-:Y:S04]  /*4bc0*/  STL.64 [R1+0x1c8], R74 ;  /* 0x0001c84a01007387 */ /* 0x000fe80000100a00 */
[----:B------:R-:W-:Y:S04]  /*4bd0*/  STL.64 [R1+0x1c0], R72 ;  /* 0x0001c04801007387 */ /* 0x000fe80000100a00 */
[----:B------:R-:W-:Y:S04]  /*4be0*/  STL.64 [R1+0x1b8], R70 ;  /* 0x0001b84601007387 */ /* 0x000fe80000100a00 */
[----:B---3--:R-:W-:Y:S04]  /*4bf0*/  STS.U16 [R16+UR9+0x4500], R49 ;  /* 0x0045003110007988 */ /* 0x008fe80008000409 */
[----:B----4-:R-:W-:Y:S04]  /*4c00*/  STS.U16 [R16+UR9+0x6500], R50 ;  /* 0x0065003210007988 */ /* 0x010fe80008000409 */
[----:B------:R-:W-:Y:S04]  /*4c10*/  STS.U16 [R16+UR9+0x900], R51 ;  /* 0x0009003310007988 */ /* 0x000fe80008000409 */
[----:B------:R-:W-:Y:S04]  /*4c20*/  STS.U16 [R16+UR9+0x2900], R22 ;  /* 0x0029001610007988 */ /* 0x000fe80008000409 */
[----:B------:R0:W-:Y:S04]  /*4c30*/  STS.U16 [R16+UR9+0x4900], R23 ;  /* 0x0049001710007988 */ /* 0x0001e80008000409 */
[----:B------:R-:W-:Y:S04]  /*4c40*/  STS.U16 [R16+UR9+0x6900], R20 ;  /* 0x0069001410007988 */ /* 0x000fe80008000409 */
[----:B------:R1:W-:Y:S01]  /*4c50*/  STS.U16 [R16+UR9+0xd00], R21 ;  /* 0x000d001510007988 */ /* 0x0003e20008000409 */
[----:B0-----:R-:W-:-:S04]  /*4c60*/  IMAD.WIDE R22, R44, 0x2, R30 ;  /* 0x000000022c167825 */ /* 0x001fc800078e021e */
[----:B-1----:R-:W-:-:S05]  /*4c70*/  IMAD.WIDE R20, R44, 0x2, R34 ;  /* 0x000000022c147825 */ /* 0x002fca00078e0222 */
[----:B------:R0:W-:Y:S04]  /*4c80*/  STL.64 [R1+0x178], R20 ;  /* 0x0001781401007387 */ /* 0x0001e80000100a00 */
[----:B------:R0:W3:Y:S02]  /*4c90*/  @!P5 LDG.E.U16 R59, desc[UR22][R20.64] ;  /* 0x00000016143bd981 */ /* 0x0000e4000c1e1500 */
[C---:B0-----:R-:W-:Y:S02]  /*4ca0*/  IMAD.WIDE R20, R44.reuse, 0x2, R28 ;  /* 0x000000022c147825 */ /* 0x041fe400078e021c */
[----:B------:R-:W-:Y:S04]  /*4cb0*/  STS.U16 [R16+UR9+0x2d00], R19 ;  /* 0x002d001310007988 */ /* 0x000fe80008000409 */
[----:B------:R-:W-:Y:S04]  /*4cc0*/  STS.U16 [R16+UR9+0x4d00], R24 ;  /* 0x004d001810007988 */ /* 0x000fe80008000409 */
[----:B--2---:R0:W-:Y:S02]  /*4cd0*/  STS.U16 [R16+UR9+0x6d00], R17 ;  /* 0x006d001110007988 */ /* 0x0041e40008000409 */
[----:B0-----:R-:W-:-:S05]  /*4ce0*/  IMAD.WIDE R16, R44, 0x2, R32 ;  /* 0x000000022c107825 */ /* 0x001fca00078e0220 */
[----:B------:R0:W-:Y:S04]  /*4cf0*/  STL.64 [R1+0x170], R16 ;  /* 0x0001701001007387 */ /* 0x0001e80000100a00 */
[----:B------:R-:W2:Y:S04]  /*4d00*/  LDL.LU R19, [R1+0x374] ;  /* 0x0003740001137983 */ /* 0x000ea80000300800 */
[----:B------:R-:W4:Y:S04]  /*4d10*/  @!P5 LDG.E.U16 R58, desc[UR22][R16.64] ;  /* 0x00000016103ad981 */ /* 0x000f28000c1e1500 */
[----:B------:R1:W-:Y:S04]  /*4d20*/  STL.64 [R1+0x168], R22 ;  /* 0x0001681601007387 */ /* 0x0003e80000100a00 */
[----:B0-----:R-:W3:Y:S04]  /*4d30*/  LDL.LU R16, [R1+0x370] ;  /* 0x0003700001107983 */ /* 0x001ee80000300800 */
[----:B------:R0:W-:Y:S04]  /*4d40*/  STL.64 [R1+0x160], R20 ;  /* 0x0001601401007387 */ /* 0x0001e80000100a00 */
[----:B------:R-:W4:Y:S04]  /*4d50*/  LDL.LU R24, [R1+0x36c] ;  /* 0x00036c0001187983 */ /* 0x000f280000300800 */
        /* <DEDUP_REMOVED lines=11> */
[----:B------:R-:W4:Y:S01]  /*4e10*/  LDL.LU R75, [R1+0x348] ;  /* 0x00034800014b7983 */ /* 0x000f220000300800 */
[----:B------:R-:W-:-:S03]  /*4e20*/  PRMT R57, RZ, 0x7610, R57 ;  /* 0x00007610ff397816 */ /* 0x000fc60000000039 */
[----:B------:R-:W4:Y:S01]  /*4e30*/  LDL.LU R76, [R1+0x344] ;  /* 0x00034400014c7983 */ /* 0x000f220000300800 */
[----:B------:R-:W-:-:S03]  /*4e40*/  PRMT R56, RZ, 0x7610, R56 ;  /* 0x00007610ff387816 */ /* 0x000fc60000000038 */
[----:B------:R-:W4:Y:S04]  /*4e50*/  LDL.LU R77, [R1+0x340] ;  /* 0x00034000014d7983 */ /* 0x000f280000300800 */
[----:B------:R-:W4:Y:S01]  /*4e60*/  LDL.LU R78, [R1+0x33c] ;  /* 0x00033c00014e7983 */ /* 0x000f220000300800 */
[----:B------:R-:W-:-:S03]  /*4e70*/  VIADD R44, R84, 0xfffffff0 ;  /* 0xfffffff0542c7836 */ /* 0x000fc60000000000 */
[----:B------:R-:W4:Y:S04]  /*4e80*/  LDL.LU R45, [R1+0x338] ;  /* 0x00033800012d7983 */ /* 0x000f280000300800 */
[----:B------:R-:W4:Y:S04]  /*4e90*/  LDL.LU R46, [R1+0x1b4] ;  /* 0x0001b400012e7983 */ /* 0x000f280000300800 */
[----:B------:R-:W4:Y:S04]  /*4ea0*/  LDL.LU R47, [R1+0x1b0] ;  /* 0x0001b000012f7983 */ /* 0x000f280000300800 */
[----:B------:R-:W4:Y:S04]  /*4eb0*/  LDL.LU R48, [R1+0x1ac] ;  /* 0x0001ac0001307983 */ /* 0x000f280000300800 */
[----:B------:R-:W4:Y:S04]  /*4ec0*/  LDL.LU R49, [R1+0x1a8] ;  /* 0x0001a80001317983 */ /* 0x000f280000300800 */
[----:B------:R-:W4:Y:S04]  /*4ed0*/  LDL.LU R50, [R1+0x1a4] ;  /* 0x0001a40001327983 */ /* 0x000f280000300800 */
[----:B------:R-:W4:Y:S04]  /*4ee0*/  LDL.LU R51, [R1+0x1a0] ;  /* 0x0001a00001337983 */ /* 0x000f280000300800 */
[----:B------:R-:W4:Y:S04]  /*4ef0*/  @!P5 LDG.E.U16 R57, desc[UR22][R22.64] ;  /* 0x000000161639d981 */ /* 0x000f28000c1e1500 */
[----:B------:R-:W4:Y:S01]  /*4f00*/  @!P5 LDG.E.U16 R56, desc[UR22][R20.64] ;  /* 0x000000161438d981 */ /* 0x000f22000c1e1500 */
[----:B------:R-:W-:-:S03]  /*4f10*/  ISETP.GE.U32.AND P5, PT, R44, 0x7fffffd1, PT ;  /* 0x7fffffd12c00780c */ /* 0x000fc60003fa6070 */
[----:B-1----:R-:W4:Y:S04]  /*4f20*/  LDL.LU.64 R22, [R1+0x660] ;  /* 0x0006600001167983 */ /* 0x002f280000300a00 */
[----:B0-----:R-:W4:Y:S04]  /*4f30*/  LDL.LU.64 R20, [R1+0x658] ;  /* 0x0006580001147983 */ /* 0x001f280000300a00 */
[----:B------:R-:W4:Y:S01]  /*4f40*/  LDL.LU R44, [R1+0x364] ;  /* 0x00036400012c7983 */ /* 0x000f220000300800 */
[----:B------:R-:W-:-:S05]  /*4f50*/  LOP3.LUT R69, R2, 0x30, RZ, 0x3c, !PT ;  /* 0x0000003002457812 */ /* 0x000fca00078e3cff */
[----:B--2---:R0:W-:Y:S04]  /*4f60*/  STS.U16 [R69+UR9+0x180], R19 ;  /* 0x0001801345007988 */ /* 0x0041e80008000409 */
[----:B0-----:R-:W2:Y:S04]  /*4f70*/  LDL.LU R19, [R1+0x654] ;  /* 0x0006540001137983 */ /* 0x001ea80000300800 */
[----:B---3--:R0:W-:Y:S04]  /*4f80*/  STS.U16 [R69+UR9+0x2180], R16 ;  /* 0x0021801045007988 */ /* 0x0081e80008000409 */
[----:B----4-:R1:W-:Y:S04]  /*4f90*/  STS.U16 [R69+UR9+0x4180], R24 ;  /* 0x0041801845007988 */ /* 0x0103e80008000409 */
[----:B0-----:R-:W3:Y:S04]  /*4fa0*/  LDL.LU R16, [R1+0x650] ;  /* 0x0006500001107983 */ /* 0x001ee80000300800 */
[----:B------:R0:W-:Y:S04]  /*4fb0*/  STS.U16 [R69+UR9+0x6180], R17 ;  /* 0x0061801145007988 */ /* 0x0001e80008000409 */
[----:B-1----:R-:W4:Y:S04]  /*4fc0*/  LDL.LU R24, [R1+0x64c] ;  /* 0x00064c0001187983 */ /* 0x002f280000300800 */
[----:B0-----:R-:W2:Y:S04]  /*4fd0*/  LDL.LU R17, [R1+0x648] ;  /* 0x0006480001117983 */ /* 0x001ea80000300800 */
[----:B------:R0:W-:Y:S04]  /*4fe0*/  STS.U16 [R69+UR9+0x580], R44 ;  /* 0x0005802c45007988 */ /* 0x0001e80008000409 */
[----:B------:R-:W-:Y:S04]  /*4ff0*/  STS.U16 [R69+UR9+0x2580], R79 ;  /* 0x0025804f45007988 */ /* 0x000fe80008000409 */
[----:B------:R-:W-:Y:S04]  /*5000*/  STS.U16 [R69+UR9+0x4580], R80 ;  /* 0x0045805045007988 */ /* 0x000fe80008000409 */
[----:B------:R-:W-:Y:S01]  /*5010*/  STS.U16 [R69+UR9+0x6580], R81 ;  /* 0x0065805145007988 */ /* 0x000fe20008000409 */
[----:B0-----:R-:W-:-:S03]  /*5020*/  LOP3.LUT R44, R2, 0x40, RZ, 0x3c, !PT ;  /* 0x00000040022c7812 */ /* 0x001fc600078e3cff */
        /* <DEDUP_REMOVED lines=18> */
[----:B--2---:R0:W-:Y:S04]  /*5150*/  STS.U16 [R44+UR9+0x4a00], R17 ;  /* 0x004a00112c007988 */ /* 0x0041e80008000409 */
[----:B----4-:R-:W-:Y:S04]  /*5160*/  STS.U16 [R44+UR9+0x6a00], R24 ;  /* 0x006a00182c007988 */ /* 0x010fe80008000409 */
[----:B---3--:R1:W-:Y:S04]  /*5170*/  STS.U16 [R44+UR9+0xe00], R16 ;  /* 0x000e00102c007988 */ /* 0x0083e80008000409 */
[----:B0-----:R-:W2:Y:S04]  /*5180*/  LDL.LU R17, [R1+0x644] ;  /* 0x0006440001117983 */ /* 0x001ea80000300800 */
[----:B-1----:R-:W3:Y:S01]  /*5190*/  LDL.LU R16, [R1+0x640] ;  /* 0x0006400001107983 */ /* 0x002ee20000300800 */
[----:B------:R-:W-:-:S03]  /*51a0*/  LOP3.LUT R24, R2, 0x50, RZ, 0x3c, !PT ;  /* 0x0000005002187812 */ /* 0x000fc600078e3cff */
[----:B------:R0:W-:Y:S04]  /*51b0*/  STS.U16 [R44+UR9+0x2e00], R19 ;  /* 0x002e00132c007988 */ /* 0x0001e80008000409 */
[----:B------:R1:W-:Y:S04]  /*51c0*/  STS.U16 [R44+UR9+0x4e00], R18 ;  /* 0x004e00122c007988 */ /* 0x0003e80008000409 */
[----:B------:R4:W-:Y:S04]  /*51d0*/  STS.U16 [R44+UR9+0x6e00], R21 ;  /* 0x006e00152c007988 */ /* 0x0009e80008000409 */
[----:B0-----:R-:W3:Y:S04]  /*51e0*/  LDL.LU R19, [R1+0x63c] ;  /* 0x00063c0001137983 */ /* 0x001ee80000300800 */
[----:B-1----:R-:W3:Y:S04]  /*51f0*/  LDL.LU R18, [R1+0x638] ;  /* 0x0006380001127983 */ /* 0x002ee80000300800 */
[----:B----4-:R-:W4:Y:S04]  /*5200*/  LDL.LU R21, [R1+0x634] ;  /* 0x0006340001157983 */ /* 0x010f280000300800 */
[----:B------:R0:W-:Y:S04]  /*5210*/  STS.U16 [R24+UR9+0x280], R20 ;  /* 0x0002801418007988 */ /* 0x0001e80008000409 */
[----:B------:R1:W-:Y:S04]  /*5220*/  STS.U16 [R24+UR9+0x2280], R23 ;  /* 0x0022801718007988 */ /* 0x0003e80008000409 */
[----:B------:R1:W-:Y:S04]  /*5230*/  STS.U16 [R24+UR9+0x4280], R22 ;  /* 0x0042801618007988 */ /* 0x0003e80008000409 */
[----:B0-----:R-:W4:Y:S04]  /*5240*/  LDL.LU R20, [R1+0x630] ;  /* 0x0006300001147983 */ /* 0x001f280000300800 */
[----:B-1----:R-:W4:Y:S04]  /*5250*/  LDL.LU R23, [R1+0x62c] ;  /* 0x00062c0001177983 */ /* 0x002f280000300800 */
[----:B------:R-:W4:Y:S04]  /*5260*/  LDL.LU R22, [R1+0x628] ;  /* 0x0006280001167983 */ /* 0x000f280000300800 */
[----:B------:R0:W-:Y:S04]  /*5270*/  STS.U16 [R24+UR9+0x6280], R25 ;  /* 0x0062801918007988 */ /* 0x0001e80008000409 */
[----:B0-----:R-:W4:Y:S04]  /*5280*/  LDL.LU R25, [R1+0x624] ;  /* 0x0006240001197983 */ /* 0x001f280000300800 */
[----:B------:R0:W-:Y:S04]  /*5290*/  STS.U16 [R24+UR9+0x680], R26 ;  /* 0x0006801a18007988 */ /* 0x0001e80008000409 */
[----:B------:R1:W-:Y:S04]  /*52a0*/  STS.U16 [R24+UR9+0x2680], R0 ;  /* 0x0026800018007988 */ /* 0x0003e80008000409 */
[----:B0-----:R-:W4:Y:S04]  /*52b0*/  LDL.LU R26, [R1+0x620] ;  /* 0x00062000011a7983 */ /* 0x001f280000300800 */
[----:B-1----:R-:W4:Y:S01]  /*52c0*/  LDL.LU R0, [R1+0x61c] ;  /* 0x00061c0001007983 */ /* 0x002f220000300800 */
[----:B------:R-:W-:-:S02]  /*52d0*/  IMAD R46, R92, 0x16, RZ ;  /* 0x000000165c2e7824 */ /* 0x000fc400078e02ff */
[C---:B------:R-:W-:Y:S02]  /*52e0*/  IMAD R69, R92.reuse, 0x7, RZ ;  /* 0x000000075c457824 */ /* 0x040fe400078e02ff */
[----:B------:R-:W-:Y:S02]  /*52f0*/  IMAD R70, R92, 0xf, RZ ;  /* 0x0000000f5c467824 */ /* 0x000fe400078e02ff */
[----:B------:R-:W-:-:S04]  /*5300*/  IMAD.WIDE R74, R46, 0x2, R34 ;  /* 0x000000022e4a7825 */ /* 0x000fc800078e0222 */
[C---:B------:R-:W-:Y:S01]  /*5310*/  IMAD.WIDE R72, R69.reuse, 0x2, R34 ;  /* 0x0000000245487825 */ /* 0x040fe200078e0222 */
[----:B------:R-:W-:Y:S01]  /*5320*/  PRMT R90, RZ, 0x7610, R90 ;  /* 0x00007610ff5a7816 */ /* 0x000fe2000000005a */
[----:B------:R-:W-:Y:S02]  /*5330*/  STL.64 [R1+0x78], R74 ;  /* 0x0000784a01007387 */ /* 0x000fe40000100a00 */
[----:B------:R-:W-:Y:S01]  /*5340*/  IMAD.WIDE R48, R70, 0x2, R34 ;  /* 0x0000000246307825 */ /* 0x000fe200078e0222 */
[----:B------:R-:W-:Y:S01]  /*5350*/  PRMT R89, RZ, 0x7610, R89 ;  /* 0x00007610ff597816 */ /* 0x000fe20000000059 */
[----:B------:R-:W-:Y:S02]  /*5360*/  STL.64 [R1+0x1b0], R72 ;  /* 0x0001b04801007387 */ /* 0x000fe40000100a00 */
[----:B------:R-:W-:Y:S01]  /*5370*/  IMAD.WIDE R76, R46, 0x2, R32 ;  /* 0x000000022e4c7825 */ /* 0x000fe200078e0220 */
[----:B------:R-:W-:Y:S01]  /*5380*/  PRMT R91, RZ, 0x7610, R91 ;  /* 0x00007610ff5b7816 */ /* 0x000fe2000000005b */
[----:B------:R-:W-:Y:S04]  /*5390*/  STL.64 [R1+0x158], R48 ;  /* 0x0001583001007387 */ /* 0x000fe80000100a00 */
[----:B------:R0:W-:Y:S01]  /*53a0*/  STL.64 [R1+0x70], R76 ;  /* 0x0000704c01007387 */ /* 0x0001e20000100a00 */
[----:B------:R-:W-:-:S03]  /*53b0*/  IMAD.WIDE R78, R69, 0x2, R28 ;  /* 0x00000002454e7825 */ /* 0x000fc600078e021c */
[----:B------:R0:W4:Y:S02]  /*53c0*/  @P0 LDG.E.U16 R91, desc[UR22][R76.64] ;  /* 0x000000164c5b0981 */ /* 0x000124000c1e1500 */
[----:B0-----:R-:W-:Y:S02]  /*53d0*/  IMAD.WIDE R76, R70, 0x2, R32 ;  /* 0x00000002464c7825 */ /* 0x001fe400078e0220 */
[----:B------:R-:W-:Y:S02]  /*53e0*/  STS.U16 [R24+UR9+0x4680], R93 ;  /* 0x0046805d18007988 */ /* 0x000fe40008000409 */
[----:B------:R-:W-:Y:S01]  /*53f0*/  IMAD R50, R92, 0x1e, RZ ;  /* 0x0000001e5c327824 */ /* 0x000fe200078e02ff */
[----:B------:R-:W-:Y:S02]  /*5400*/  PRMT R88, RZ, 0x7610, R88 ;  /* 0x00007610ff587816 */ /* 0x000fe40000000058 */
[----:B------:R-:W-:Y:S01]  /*5410*/  PRMT R87, RZ, 0x7610, R87 ;  /* 0x00007610ff577816 */ /* 0x000fe20000000057 */
[----:B------:R-:W-:Y:S01]  /*5420*/  IMAD.WIDE R44, R50, 0x2, R34 ;  /* 0x00000002322c7825 */ /* 0x000fe200078e0222 */
[----:B------:R-:W-:-:S02]  /*5430*/  PRMT R86, RZ, 0x7610, R86 ;  /* 0x00007610ff567816 */ /* 0x000fc40000000056 */
[----:B------:R-:W-:Y:S02]  /*5440*/  PRMT R85, RZ, 0x7610, R85 ;  /* 0x00007610ff557816 */ /* 0x000fe40000000055 */
[----:B------:R-:W4:Y:S01]  /*5450*/  @P4 LDG.E.U16 R88, desc[UR22][R44.64] ;  /* 0x000000162c584981 */ /* 0x000f22000c1e1500 */
[----:B--2---:R-:W-:Y:S02]  /*5460*/  PRMT R17, RZ, 0x7610, R17 ;  /* 0x00007610ff117816 */ /* 0x004fe40000000011 */
[----:B---3--:R-:W-:-:S04]  /*5470*/  PRMT R16, RZ, 0x7610, R16 ;  /* 0x00007610ff107816 */ /* 0x008fc80000000010 */
[----:B------:R0:W2:Y:S04]  /*5480*/  @!P6 LDG.E.U16 R17, desc[UR22][R72.64] ;  /* 0x000000164811e981 */ /* 0x0000a8000c1e1500 */
[----:B------:R1:W3:Y:S01]  /*5490*/  @P0 LDG.E.U16 R16, desc[UR22][R74.64] ;  /* 0x000000164a100981 */ /* 0x0002e2000c1e1500 */
[----:B0-----:R-:W-:-:S04]  /*54a0*/  IMAD.WIDE R72, R46, 0x2, R28 ;  /* 0x000000022e487825 */ /* 0x001fc800078e021c */
[----:B-1----:R-:W-:Y:S01]  /*54b0*/  IMAD.WIDE R74, R46, 0x2, R30 ;  /* 0x000000022e4a7825 */ /* 0x002fe200078e021e */
[----:B------:R-:W-:Y:S01]  /*54c0*/  PRMT R19, RZ, 0x7610, R19 ;  /* 0x00007610ff137816 */ /* 0x000fe20000000013 */
[----:B------:R-:W2:Y:S01]  /*54d0*/  @P0 LDG.E.U16 R89, desc[UR22][R72.64] ;  /* 0x0000001648590981 */ /* 0x000ea2000c1e1500 */
[----:B------:R-:W-:-:S03]  /*54e0*/  PRMT R18, RZ, 0x7610, R18 ;  /* 0x00007610ff127816 */ /* 0x000fc60000000012 */
[----:B------:R0:W-:Y:S04]  /*54f0*/  STL.64 [R1+0x68], R74 ;  /* 0x0000684a01007387 */ /* 0x0001e80000100a00 */
[----:B------:R0:W2:Y:S04]  /*5500*/  @P0 LDG.E.U16 R90, desc[UR22][R74.64] ;  /* 0x000000164a5a0981 */ /* 0x0000a8000c1e1500 */
[----:B------:R1:W-:Y:S01]  /*5510*/  STL.64 [R1+0x60], R72 ;  /* 0x0000604801007387 */ /* 0x0003e20000100a00 */
[----:B0-----:R-:W-:-:S04]  /*5520*/  IMAD.WIDE R74, R69, 0x2, R32 ;  /* 0x00000002454a7825 */ /* 0x001fc800078e0220 */
[----:B-1----:R-:W-:Y:S01]  /*5530*/  IMAD.WIDE R72, R69, 0x2, R30 ;  /* 0x0000000245487825 */ /* 0x002fe200078e021e */
[----:B------:R0:W-:Y:S01]  /*5540*/  STL.64 [R1+0x1a8], R74 ;  /* 0x0001a84a01007387 */ /* 0x0001e20000100a00 */
[----:B----4-:R-:W-:-:S03]  /*5550*/  PRMT R23, RZ, 0x7610, R23 ;  /* 0x00007610ff177816 */ /* 0x010fc60000000017 */
[----:B------:R0:W4:Y:S01]  /*5560*/  @!P6 LDG.E.U16 R19, desc[UR22][R74.64] ;  /* 0x000000164a13e981 */ /* 0x000122000c1e1500 */
[----:B------:R-:W-:-:S03]  /*5570*/  IMAD R69, R92, 0x17, RZ ;  /* 0x000000175c457824 */ /* 0x000fc600078e02ff */
[----:B------:R1:W-:Y:S04]  /*5580*/  STL.64 [R1+0x1a0], R72 ;  /* 0x0001a04801007387 */ /* 0x0003e80000100a00 */
[----:B------:R1:W4:Y:S01]  /*5590*/  @!P6 LDG.E.U16 R18, desc[UR22][R72.64] ;  /* 0x000000164812e981 */ /* 0x000322000c1e1500 */
[----:B0-----:R-:W-:Y:S01]  /*55a0*/  IMAD.WIDE R74, R70, 0x2, R30 ;  /* 0x00000002464a7825 */ /* 0x001fe200078e021e */
[----:B------:R-:W-:Y:S02]  /*55b0*/  PRMT R21, RZ, 0x7610, R21 ;  /* 0x00007610ff157816 */ /* 0x000fe40000000015 */
[----:B------:R-:W-:Y:S01]  /*55c0*/  STL.64 [R1+0x198], R78 ;  /* 0x0001984e01007387 */ /* 0x000fe20000100a00 */
[----:B------:R-:W-:-:S03]  /*55d0*/  PRMT R25, RZ, 0x7610, R25 ;  /* 0x00007610ff197816 */ /* 0x000fc60000000019 */
[----:B------:R-:W4:Y:S01]  /*55e0*/  @!P5 LDG.E.U16 R23, desc[UR22][R76.64] ;  /* 0x000000164c17d981 */ /* 0x000f22000c1e1500 */
[----:B-1----:R-:W-:-:S03]  /*55f0*/  IMAD.WIDE R72, R70, 0x2, R28 ;  /* 0x0000000246487825 */ /* 0x002fc600078e021c */
[----:B------:R0:W-:Y:S04]  /*5600*/  STL.64 [R1+0x150], R76 ;  /* 0x0001504c01007387 */ /* 0x0001e80000100a00 */
[----:B------:R-:W-:Y:S01]  /*5610*/  STL.64 [R1+0x148], R74 ;  /* 0x0001484a01007387 */ /* 0x000fe20000100a00 */
[----:B------:R-:W-:-:S03]  /*5620*/  IMAD.WIDE R70, R69, 0x2, R32 ;  /* 0x0000000245467825 */ /* 0x000fc600078e0220 */
[----:B------:R1:W-:Y:S04]  /*5630*/  STL.64 [R1+0x140], R72 ;  /* 0x0001404801007387 */ /* 0x0003e80000100a00 */
[----:B------:R1:W4:Y:S04]  /*5640*/  @!P5 LDG.E.U16 R25, desc[UR22][R72.64] ;  /* 0x000000164819d981 */ /* 0x000328000c1e1500 */
[----:B0-----:R-:W4:Y:S04]  /*5650*/  LDL.LU R76, [R1+0x3b8] ;  /* 0x0003b800014c7983 */ /* 0x001f280000300800 */
[----:B------:R-:W4:Y:S01]  /*5660*/  @!P6 LDG.E.U16 R21, desc[UR22][R78.64] ;  /* 0x000000164e15e981 */ /* 0x000f22000c1e1500 */
[----:B-1----:R-:W-:-:S03]  /*5670*/  IMAD.WIDE R72, R69, 0x2, R34 ;  /* 0x0000000245487825 */ /* 0x002fc600078e0222 */
[----:B------:R-:W4:Y:S04]  /*5680*/  LDL.LU R77, [R1+0x3b4] ;  /* 0x0003b400014d7983 */ /* 0x000f280000300800 */
[----:B------:R-:W4:Y:S04]  /*5690*/  LDL.LU R78, [R1+0x3b0] ;  /* 0x0003b000014e7983 */ /* 0x000f280000300800 */
[----:B------:R-:W-:Y:S04]  /*56a0*/  STL.64 [R1+0x58], R72 ;  /* 0x0000584801007387 */ /* 0x000fe80000100a00 */
[----:B------:R-:W-:Y:S04]  /*56b0*/  STL.64 [R1+0x50], R70 ;  /* 0x0000504601007387 */ /* 0x000fe80000100a00 */
[----:B------:R-:W4:Y:S01]  /*56c0*/  LDL.LU R93, [R1+0x618] ;  /* 0x00061800015d7983 */ /* 0x000f220000300800 */
[----:B------:R-:W-:Y:S01]  /*56d0*/  PRMT R20, RZ, 0x7610, R20 ;  /* 0x00007610ff147816 */ /* 0x000fe20000000014 */
[----:B------:R-:W-:-:S05]  /*56e0*/  IMAD.WIDE R46, R50, 0x2, R32 ;  /* 0x00000002322e7825 */ /* 0x000fca00078e0220 */
[----:B------:R0:W4:Y:S04]  /*56f0*/  @!P5 LDG.E.U16 R20, desc[UR22][R48.64] ;  /* 0x000000163014d981 */ /* 0x000128000c1e1500 */
[----:B------:R-:W4:Y:S01]  /*5700*/  @P4 LDG.E.U16 R87, desc[UR22][R46.64] ;  /* 0x000000162e574981 */ /* 0x000f22000c1e1500 */
[----:B0-----:R-:W-:-:S04]  /*5710*/  IMAD.WIDE R48, R50, 0x2, R30 ;  /* 0x0000000232307825 */ /* 0x001fc800078e021e */
[----:B------:R-:W-:Y:S01]  /*5720*/  IMAD.WIDE R50, R50, 0x2, R28 ;  /* 0x0000000232327825 */ /* 0x000fe200078e021c */
[----:B------:R-:W4:Y:S04]  /*5730*/  @P4 LDG.E.U16 R86, desc[UR22][R48.64] ;  /* 0x0000001630564981 */ /* 0x000f28000c1e1500 */
[----:B------:R-:W4:Y:S01]  /*5740*/  @P4 LDG.E.U16 R85, desc[UR22][R50.64] ;  /* 0x0000001632554981 */ /* 0x000f22000c1e1500 */
[----:B------:R-:W-:Y:S02]  /*5750*/  PRMT R22, RZ, 0x7610, R22 ;  /* 0x00007610ff167816 */ /* 0x000fe40000000016 */
[----:B------:R-:W-:Y:S02]  /*5760*/  PRMT R26, RZ, 0x7610, R26 ;  /* 0x00007610ff1a7816 */ /* 0x000fe4000000001a */
[----:B------:R-:W-:-:S02]  /*5770*/  PRMT R0, RZ, 0x7610, R0 ;  /* 0x00007610ff007816 */ /* 0x000fc40000000000 */
[----:B------:R-:W4:Y:S04]  /*5780*/  @!P5 LDG.E.U16 R22, desc[UR22][R74.64] ;  /* 0x000000164a16d981 */ /* 0x000f28000c1e1500 */
[----:B------:R-:W4:Y:S04]  /*5790*/  @P3 LDG.E.U16 R26, desc[UR22][R72.64] ;  /* 0x00000016481a3981 */ /* 0x000f28000c1e1500 */
[----:B------:R0:W4:Y:S04]  /*57a0*/  @P3 LDG.E.U16 R0, desc[UR22][R70.64] ;  /* 0x0000001646003981 */ /* 0x000128000c1e1500 */
[----:B------:R-:W-:Y:S04]  /*57b0*/  STS.U16 [R24+UR9+0x6680], R68 ;  /* 0x0066804418007988 */ /* 0x000fe80008000409 */
[----:B------:R-:W-:Y:S04]  /*57c0*/  STS.U16 [R24+UR9+0xa80], R67 ;  /* 0x000a804318007988 */ /* 0x000fe80008000409 */
[----:B------:R-:W-:Y:S04]  /*57d0*/  STS.U16 [R24+UR9+0x2a80], R66 ;  /* 0x002a804218007988 */ /* 0x000fe80008000409 */
[----:B------:R-:W-:Y:S04]  /*57e0*/  STS.U16 [R24+UR9+0x4a80], R65 ;  /* 0x004a804118007988 */ /* 0x000fe80008000409 */
[----:B------:R-:W-:Y:S04]  /*57f0*/  STS.U16 [R24+UR9+0x6a80], R64 ;  /* 0x006a804018007988 */ /* 0x000fe80008000409 */
[----:B------:R-:W-:Y:S04]  /*5800*/  STS.U16 [R24+UR9+0xe80], R55 ;  /* 0x000e803718007988 */ /* 0x000fe80008000409 */
[----:B------:R-:W-:Y:S04]  /*5810*/  STS.U16 [R24+UR9+0x2e80], R54 ;  /* 0x002e803618007988 */ /* 0x000fe80008000409 */
[----:B------:R-:W-:Y:S01]  /*5820*/  STS.U16 [R24+UR9+0x4e80], R53 ;  /* 0x004e803518007988 */ /* 0x000fe20008000409 */
[----:B------:R-:W-:-:S03]  /*5830*/  LOP3.LUT R15, R15, 0x1f, RZ, 0xc0, !PT ;  /* 0x0000001f0f0f7812 */ /* 0x000fc600078ec0ff */
[----:B------:R1:W-:Y:S02]  /*5840*/  STS.U16 [R24+UR9+0x6e80], R52 ;  /* 0x006e803418007988 */ /* 0x0003e40008000409 */
[----:B-1----:R-:W-:-:S05]  /*5850*/  LOP3.LUT R24, R2, 0x60, RZ, 0x3c, !PT ;  /* 0x0000006002187812 */ /* 0x002fca00078e3cff */
[----:B------:R-:W-:Y:S04]  /*5860*/  STS.U16 [R24+UR9+0x300], R63 ;  /* 0x0003003f18007988 */ /* 0x000fe80008000409 */
[----:B------:R-:W-:Y:S04]  /*5870*/  STS.U16 [R24+UR9+0x2300], R62 ;  /* 0x0023003e18007988 */ /* 0x000fe80008000409 */
[----:B------:R1:W-:Y:S04]  /*5880*/  STS.U16 [R24+UR9+0x4300], R61 ;  /* 0x0043003d18007988 */ /* 0x0003e80008000409 */
[----:B------:R-:W-:Y:S04]  /*5890*/  STS.U16 [R24+UR9+0x6300], R60 ;  /* 0x0063003c18007988 */ /* 0x000fe80008000409 */
[----:B------:R0:W-:Y:S04]  /*58a0*/  STS.U16 [R24+UR9+0x700], R59 ;  /* 0x0007003b18007988 */ /* 0x0001e80008000409 */
[----:B------:R-:W-:Y:S04]  /*58b0*/  STS.U16 [R24+UR9+0x2700], R58 ;  /* 0x0027003a18007988 */ /* 0x000fe80008000409 */
[----:B------:R2:W-:Y:S01]  /*58c0*/  STS.U16 [R24+UR9+0x4700], R57 ;  /* 0x0047003918007988 */ /* 0x0005e20008000409 */
[----:B-1----:R-:W-:-:S02]  /*58d0*/  IMAD R61, R4, UR4, RZ ;  /* 0x00000004043d7c24 */ /* 0x002fc4000f8e02ff */
[----:B0-----:R-:W-:Y:S01]  /*58e0*/  IMAD R59, R3, UR4, RZ ;  /* 0x00000004033b7c24 */ /* 0x001fe2000f8e02ff */
[----:B------:R0:W-:Y:S01]  /*58f0*/  STS.U16 [R24+UR9+0x6700], R56 ;  /* 0x0067003818007988 */ /* 0x0001e20008000409 */
[----:B------:R-:W-:Y:S02]  /*5900*/  IMAD R63, R5, UR4, RZ ;  /* 0x00000004053f7c24 */ /* 0x000fe4000f8e02ff */
[----:B------:R-:W-:Y:S01]  /*5910*/  IMAD R65, R6, UR4, RZ ;  /* 0x0000000406417c24 */ /* 0x000fe2000f8e02ff */
[----:B------:R-:W4:Y:S01]  /*5920*/  LDL.LU R3, [R1+0x614] ;  /* 0x0006140001037983 */ /* 0x000f220000300800 */
[----:B------:R-:W-:Y:S02]  /*5930*/  IMAD R67, R7, UR4, RZ ;  /* 0x0000000407437c24 */ /* 0x000fe4000f8e02ff */
[----:B------:R-:W-:Y:S01]  /*5940*/  IMAD R69, R8, UR4, RZ ;  /* 0x0000000408457c24 */ /* 0x000fe2000f8e02ff */
[----:B------:R-:W5:Y:S01]  /*5950*/  LDL.LU R4, [R1+0x610] ;  /* 0x0006100001047983 */ /* 0x000f620000300800 */
[----:B------:R-:W-:-:S02]  /*5960*/  IMAD R71, R9, UR4, RZ ;  /* 0x0000000409477c24 */ /* 0x000fc4000f8e02ff */
[----:B------:R-:W-:Y:S01]  /*5970*/  IMAD R73, R10, UR4, RZ ;  /* 0x000000040a497c24 */ /* 0x000fe2000f8e02ff */
[----:B------:R-:W5:Y:S01]  /*5980*/  LDL.LU R5, [R1+0x60c] ;  /* 0x00060c0001057983 */ /* 0x000f620000300800 */
[----:B------:R-:W-:Y:S02]  /*5990*/  IMAD R75, R11, UR4, RZ ;  /* 0x000000040b4b7c24 */ /* 0x000fe4000f8e02ff */
[----:B------:R-:W-:Y:S01]  /*59a0*/  IMAD R79, R13, UR4, RZ ;  /* 0x000000040d4f7c24 */ /* 0x000fe2000f8e02ff */
[----:B------:R-:W5:Y:S01]  /*59b0*/  LDL.LU R6, [R1+0x608] ;  /* 0x0006080001067983 */ /* 0x000f620000300800 */
[----:B------:R-:W-:Y:S02]  /*59c0*/  IMAD R81, R14, UR4, RZ ;  /* 0x000000040e517c24 */ /* 0x000fe4000f8e02ff */
[----:B------:R-:W-:Y:S01]  /*59d0*/  IMAD R27, R27, UR4, RZ ;  /* 0x000000041b1b7c24 */ /* 0x000fe2000f8e02ff */
[----:B------:R-:W5:Y:S04]  /*59e0*/  LDL.LU R7, [R1+0x604] ;  /* 0x0006040001077983 */ /* 0x000f680000300800 */
[----:B------:R-:W5:Y:S04]  /*59f0*/  LDL.LU R8, [R1+0x600] ;  /* 0x0006000001087983 */ /* 0x000f680000300800 */
[----:B------:R-:W5:Y:S04]  /*5a00*/  LDL.LU R9, [R1+0x5fc] ;  /* 0x0005fc0001097983 */ /* 0x000f680000300800 */
[----:B------:R-:W5:Y:S04]  /*5a10*/  LDL.LU R10, [R1+0x5f8] ;  /* 0x0005f800010a7983 */ /* 0x000f680000300800 */
[----:B------:R-:W5:Y:S04]  /*5a20*/  LDL.LU R11, [R1+0x5f4] ;  /* 0x0005f400010b7983 */ /* 0x000f680000300800 */
[----:B---3--:R-:W-:Y:S04]  /*5a30*/  STS.U16 [R24+UR9+0xb00], R16 ;  /* 0x000b001018007988 */ /* 0x008fe80008000409 */
[----:B------:R-:W-:Y:S04]  /*5a40*/  STS.U16 [R24+UR9+0x2b00], R91 ;  /* 0x002b005b18007988 */ /* 0x000fe80008000409 */
[----:B--2---:R-:W-:Y:S04]  /*5a50*/  STS.U16 [R24+UR9+0x4b00], R90 ;  /* 0x004b005a18007988 */ /* 0x004fe80008000409 */
[----:B------:R-:W-:Y:S04]  /*5a60*/  STS.U16 [R24+UR9+0x6b00], R89 ;  /* 0x006b005918007988 */ /* 0x000fe80008000409 */
[----:B------:R-:W-:Y:S01]  /*5a70*/  STS.U16 [R24+UR9+0xf00], R88 ;  /* 0x000f005818007988 */ /* 0x000fe20008000409 */
[----:B----4-:R-:W-:-:S02]  /*5a80*/  IMAD R53, R76, UR4, RZ ;  /* 0x000000044c357c24 */ /* 0x010fc4000f8e02ff */
[----:B------:R-:W-:Y:S02]  /*5a90*/  IMAD R55, R77, UR4, RZ ;  /* 0x000000044d377c24 */ /* 0x000fe4000f8e02ff */
[----:B------:R-:W-:Y:S02]  /*5aa0*/  IMAD R57, R78, UR4, RZ ;  /* 0x000000044e397c24 */ /* 0x000fe4000f8e02ff */
[----:B------:R-:W-:-:S05]  /*5ab0*/  IMAD R83, R15, R93, RZ ;  /* 0x0000005d0f537224 */ /* 0x000fca00078e02ff */
[----:B------:R-:W-:-:S04]  /*5ac0*/  LEA R82, P0, R83, UR14, 0x1 ;  /* 0x0000000e53527c11 */ /* 0x000fc8000f8008ff */
[----:B------:R-:W-:Y:S02]  /*5ad0*/  LEA.HI.X.SX32 R83, R83, UR15, 0x1, P0 ;  /* 0x0000000f53537c11 */ /* 0x000fe400080f0eff */
[-C--:B------:R-:W-:Y:S02]  /*5ae0*/  LEA R52, P0, R53, R82.reuse, 0x1 ;  /* 0x0000005235347211 */ /* 0x080fe400078008ff */
[-C--:B------:R-:W-:Y:S02]  /*5af0*/  LEA R54, P4, R55, R82.reuse, 0x1 ;  /* 0x0000005237367211 */ /* 0x080fe400078808ff */
[----:B0-----:R-:W-:Y:S02]  /*5b00*/  LEA R56, P5, R57, R82, 0x1 ;  /* 0x0000005239387211 */ /* 0x001fe400078a08ff */
[-C--:B------:R-:W-:Y:S02]  /*5b10*/  LEA.HI.X.SX32 R53, R53, R83.reuse, 0x1, P0 ;  /* 0x0000005335357211 */ /* 0x080fe400000f0eff */
[----:B------:R-:W-:-:S02]  /*5b20*/  LEA.HI.X.SX32 R55, R55, R83, 0x1, P4 ;  /* 0x0000005337377211 */ /* 0x000fc400020f0eff */
[-C--:B------:R-:W-:Y:S02]  /*5b30*/  LEA.HI.X.SX32 R57, R57, R83.reuse, 0x1, P5 ;  /* 0x0000005339397211 */ /* 0x080fe400028f0eff */
[-C--:B------:R-:W-:Y:S02]  /*5b40*/  LEA R58, P0, R59, R82.reuse, 0x1 ;  /* 0x000000523b3a7211 */ /* 0x080fe400078008ff */
[-C--:B------:R-:W-:Y:S02]  /*5b50*/  LEA R60, P4, R61, R82.reuse, 0x1 ;  /* 0x000000523d3c7211 */ /* 0x080fe400078808ff */
[----:B------:R-:W-:Y:S02]  /*5b60*/  LEA R62, P5, R63, R82, 0x1 ;  /* 0x000000523f3e7211 */ /* 0x000fe400078a08ff */
[-C--:B------:R-:W-:Y:S02]  /*5b70*/  LEA.HI.X.SX32 R59, R59, R83.reuse, 0x1, P0 ;  /* 0x000000533b3b7211 */ /* 0x080fe400000f0eff */
[----:B------:R-:W-:-:S02]  /*5b80*/  LEA.HI.X.SX32 R61, R61, R83, 0x1, P4 ;  /* 0x000000533d3d7211 */ /* 0x000fc400020f0eff */
[-C--:B------:R-:W-:Y:S02]  /*5b90*/  LEA.HI.X.SX32 R63, R63, R83.reuse, 0x1, P5 ;  /* 0x000000533f3f7211 */ /* 0x080fe400028f0eff */
[-C--:B------:R-:W-:Y:S02]  /*5ba0*/  LEA R64, P0, R65, R82.reuse, 0x1 ;  /* 0x0000005241407211 */ /* 0x080fe400078008ff */
[-C--:B------:R-:W-:Y:S02]  /*5bb0*/  LEA R66, P4, R67, R82.reuse, 0x1 ;  /* 0x0000005243427211 */ /* 0x080fe400078808ff */
[----:B------:R-:W-:Y:S01]  /*5bc0*/  LEA R68, P5, R69, R82, 0x1 ;  /* 0x0000005245447211 */ /* 0x000fe200078a08ff */
[----:B------:R-:W-:Y:S01]  /*5bd0*/  IMAD R77, R12, UR4, RZ ;  /* 0x000000040c4d7c24 */ /* 0x000fe2000f8e02ff */
[-C--:B------:R-:W-:Y:S01]  /*5be0*/  LEA.HI.X.SX32 R65, R65, R83.reuse, 0x1, P0 ;  /* 0x0000005341417211 */ /* 0x080fe200000f0eff */
[----:B------:R-:W-:Y:S01]  /*5bf0*/  STS.U16 [R24+UR9+0x2f00], R87 ;  /* 0x002f005718007988 */ /* 0x000fe20008000409 */
[----:B------:R-:W-:-:S02]  /*5c00*/  LEA.HI.X.SX32 R67, R67, R83, 0x1, P4 ;  /* 0x0000005343437211 */ /* 0x000fc400020f0eff */
[-C--:B------:R-:W-:Y:S01]  /*5c10*/  LEA.HI.X.SX32 R69, R69, R83.reuse, 0x1, P5 ;  /* 0x0000005345457211 */ /* 0x080fe200028f0eff */
[----:B------:R-:W5:Y:S01]  /*5c20*/  LDL.LU R12, [R1+0x5f0] ;  /* 0x0005f000010c7983 */ /* 0x000f620000300800 */
[-C--:B------:R-:W-:Y:S02]  /*5c30*/  LEA R70, P0, R71, R82.reuse, 0x1 ;  /* 0x0000005247467211 */ /* 0x080fe400078008ff */
[-C--:B------:R-:W-:Y:S01]  /*5c40*/  LEA R72, P4, R73, R82.reuse, 0x1 ;  /* 0x0000005249487211 */ /* 0x080fe200078808ff */
[----:B------:R-:W-:Y:S01]  /*5c50*/  STS.U16 [R24+UR9+0x4f00], R86 ;  /* 0x004f005618007988 */ /* 0x000fe20008000409 */
[----:B------:R-:W-:Y:S02]  /*5c60*/  LEA R74, P5, R75, R82, 0x1 ;  /* 0x000000524b4a7211 */ /* 0x000fe400078a08ff */
[-C--:B------:R-:W-:Y:S01]  /*5c70*/  LEA.HI.X.SX32 R71, R71, R83.reuse, 0x1, P0 ;  /* 0x0000005347477211 */ /* 0x080fe200000f0eff */
[----:B------:R-:W5:Y:S01]  /*5c80*/  LDL.LU R13, [R1+0x5ec] ;  /* 0x0005ec00010d7983 */ /* 0x000f620000300800 */
[----:B------:R-:W-:-:S02]  /*5c90*/  LEA.HI.X.SX32 R73, R73, R83, 0x1, P4 ;  /* 0x0000005349497211 */ /* 0x000fc400020f0eff */
[-C--:B------:R-:W-:Y:S01]  /*5ca0*/  LEA.HI.X.SX32 R75, R75, R83.reuse, 0x1, P5 ;  /* 0x000000534b4b7211 */ /* 0x080fe200028f0eff */
[----:B------:R0:W-:Y:S01]  /*5cb0*/  STS.U16 [R24+UR9+0x6f00], R85 ;  /* 0x006f005518007988 */ /* 0x0001e20008000409 */
[-C--:B------:R-:W-:Y:S02]  /*5cc0*/  LEA R76, P0, R77, R82.reuse, 0x1 ;  /* 0x000000524d4c7211 */ /* 0x080fe400078008ff */
[-C--:B------:R-:W-:Y:S01]  /*5cd0*/  LEA R78, P4, R79, R82.reuse, 0x1 ;  /* 0x000000524f4e7211 */ /* 0x080fe200078808ff */
[----:B------:R-:W5:Y:S01]  /*5ce0*/  LDL.LU R14, [R1+0x5e8] ;  /* 0x0005e800010e7983 */ /* 0x000f620000300800 */
[-C--:B------:R-:W-:Y:S02]  /*5cf0*/  LEA R80, P5, R81, R82.reuse, 0x1 ;  /* 0x0000005251507211 */ /* 0x080fe400078a08ff */
[----:B------:R-:W-:Y:S02]  /*5d00*/  LEA R82, P6, R27, R82, 0x1 ;  /* 0x000000521b527211 */ /* 0x000fe400078c08ff */
[----:B------:R-:W-:-:S02]  /*5d10*/  LEA.HI.X.SX32 R77, R77, R83, 0x1, P0 ;  /* 0x000000534d4d7211 */ /* 0x000fc400000f0eff */
[-C--:B------:R-:W-:Y:S02]  /*5d20*/  LEA.HI.X.SX32 R79, R79, R83.reuse, 0x1, P4 ;  /* 0x000000534f4f7211 */ /* 0x080fe400020f0eff */
[-C--:B------:R-:W-:Y:S02]  /*5d30*/  LEA.HI.X.SX32 R81, R81, R83.reuse, 0x1, P5 ;  /* 0x0000005351517211 */ /* 0x080fe400028f0eff */
[----:B------:R-:W-:Y:S01]  /*5d40*/  LEA.HI.X.SX32 R83, R27, R83, 0x1, P6 ;  /* 0x000000531b537211 */ /* 0x000fe200030f0eff */
[----:B------:R-:W-:Y:S01]  /*5d50*/  VIADD R27, R84, 0x1f ;  /* 0x0000001f541b7836 */ /* 0x000fe20000000000 */
[----:B0-----:R-:W-:-:S04]  /*5d60*/  LOP3.LUT R24, R2, 0x70, RZ, 0x3c, !PT ;  /* 0x0000007002187812 */ /* 0x001fc800078e3cff */
[----:B------:R-:W-:Y:S01]  /*5d70*/  ISETP.GT.AND P0, PT, R27, 0x1f, PT ;  /* 0x0000001f1b00780c */ /* 0x000fe20003f04270 */
[----:B------:R-:W-:Y:S03]  /*5d80*/  STL [R1+0x554], R27 ;  /* 0x0005541b01007387 */ /* 0x000fe60000100800 */
[----:B------:R-:W-:Y:S01]  /*5d90*/  ISETP.LT.AND P0, PT, R15, R84, P0 ;  /* 0x000000540f00720c */ /* 0x000fe20000701270 */
[----:B------:R0:W-:Y:S04]  /*5da0*/  STS.U16 [R24+UR9+0x380], R17 ;  /* 0x0003801118007988 */ /* 0x0001e80008000409 */
[----:B------:R-:W5:Y:S04]  /*5db0*/  LDL.LU R15, [R1+0x5e4] ;  /* 0x0005e400010f7983 */ /* 0x000f680000300800 */
[----:B------:R-:W5:Y:S04]  /*5dc0*/  LDL.LU R16, [R1+0x5e0] ;  /* 0x0005e00001107983 */ /* 0x000f680000300800 */
[----:B0-----:R-:W5:Y:S04]  /*5dd0*/  LDL.LU R17, [R1+0x5dc] ;  /* 0x0005dc0001117983 */ /* 0x001f680000300800 */
[----:B------:R0:W-:Y:S04]  /*5de0*/  STS.U16 [R24+UR9+0x2380], R19 ;  /* 0x0023801318007988 */ /* 0x0001e80008000409 */
[----:B------:R1:W-:Y:S04]  /*5df0*/  STS.U16 [R24+UR9+0x4380], R18 ;  /* 0x0043801218007988 */ /* 0x0003e80008000409 */
[----:B------:R2:W-:Y:S04]  /*5e00*/  STS.U16 [R24+UR9+0x6380], R21 ;  /* 0x0063801518007988 */ /* 0x0005e80008000409 */
[----:B0-----:R-:W3:Y:S04]  /*5e10*/  LDL.LU R19, [R1+0x5d8] ;  /* 0x0005d80001137983 */ /* 0x001ee80000300800 */
[----:B-1----:R-:W5:Y:S04]  /*5e20*/  LDL.LU R18, [R1+0x5d4] ;  /* 0x0005d40001127983 */ /* 0x002f680000300800 */
[----:B--2---:R-:W2:Y:S04]  /*5e30*/  LDL.LU R21, [R1+0x5d0] ;  /* 0x0005d00001157983 */ /* 0x004ea80000300800 */
[----:B------:R0:W-:Y:S04]  /*5e40*/  STS.U16 [R24+UR9+0x780], R20 ;  /* 0x0007801418007988 */ /* 0x0001e80008000409 */
[----:B------:R1:W-:Y:S04]  /*5e50*/  STS.U16 [R24+UR9+0x2780], R23 ;  /* 0x0027801718007988 */ /* 0x0003e80008000409 */
[----:B0-----:R-:W4:Y:S04]  /*5e60*/  LDL.LU R20, [R1+0x5cc] ;  /* 0x0005cc0001147983 */ /* 0x001f280000300800 */
[----:B-1----:R-:W3:Y:S04]  /*5e70*/  LDL.LU R23, [R1+0x5c8] ;  /* 0x0005c80001177983 */ /* 0x002ee80000300800 */
[----:B------:R0:W-:Y:S04]  /*5e80*/  STS.U16 [R24+UR9+0x4780], R22 ;  /* 0x0047801618007988 */ /* 0x0001e80008000409 */
[----:B------:R1:W-:Y:S04]  /*5e90*/  STS.U16 [R24+UR9+0x6780], R25 ;  /* 0x0067801918007988 */ /* 0x0003e80008000409 */
[----:B------:R1:W-:Y:S04]  /*5ea0*/  STS.U16 [R24+UR9+0xb80], R26 ;  /* 0x000b801a18007988 */ /* 0x0003e80008000409 */
[----:B0-----:R-:W3:Y:S04]  /*5eb0*/  LDL.LU R22, [R1+0x5c4] ;  /* 0x0005c40001167983 */ /* 0x001ee80000300800 */
[----:B-1----:R-:W3:Y:S04]  /*5ec0*/  LDL.LU R25, [R1+0x5c0] ;  /* 0x0005c00001197983 */ /* 0x002ee80000300800 */
[----:B------:R-:W3:Y:S04]  /*5ed0*/  LDL.LU R26, [R1+0x5bc] ;  /* 0x0005bc00011a7983 */ /* 0x000ee80000300800 */
[----:B------:R0:W-:Y:S04]  /*5ee0*/  STS.U16 [R24+UR9+0x2b80], R0 ;  /* 0x002b800018007988 */ /* 0x0001e80008000409 */
[----:B0-----:R-:W3:Y:S01]  /*5ef0*/  LDL.LU R0, [R1+0x5b8] ;  /* 0x0005b80001007983 */ /* 0x001ee20000300800 */
[----:B------:R-:W-:-:S02]  /*5f00*/  IMAD R91, R92, 0x17, RZ ;  /* 0x000000175c5b7824 */ /* 0x000fc400078e02ff */
[----:B------:R-:W-:Y:S02]  /*5f10*/  IMAD R90, R92, 0x1f, RZ ;  /* 0x0000001f5c5a7824 */ /* 0x000fe400078e02ff */
[----:B------:R-:W-:-:S04]  /*5f20*/  IMAD.WIDE R88, R91, 0x2, R30 ;  /* 0x000000025b587825 */ /* 0x000fc800078e021e */
[----:B------:R-:W-:Y:S01]  /*5f30*/  IMAD.WIDE R86, R91, 0x2, R28 ;  /* 0x000000025b567825 */ /* 0x000fe200078e021c */
[----:B------:R0:W-:Y:S03]  /*5f40*/  STL.64 [R1+0x48], R88 ;  /* 0x0000485801007387 */ /* 0x0001e60000100a00 */
[----:B------:R-:W-:Y:S01]  /*5f50*/  IMAD.WIDE R84, R90, 0x2, R34 ;  /* 0x000000025a547825 */ /* 0x000fe200078e0222 */
[----:B------:R1:W-:Y:S01]  /*5f60*/  STL.64 [R1+0x40], R86 ;  /* 0x0000405601007387 */ /* 0x0003e20000100a00 */
[----:B--2---:R-:W-:-:S06]  /*5f70*/  PRMT R21, RZ, 0x7610, R21 ;  /* 0x00007610ff157816 */ /* 0x004fcc0000000015 */
[----:B------:R0:W2:Y:S01]  /*5f80*/  @P3 LDG.E.U16 R21, desc[UR22][R88.64] ;  /* 0x0000001658153981 */ /* 0x0000a2000c1e1500 */
[----:B----4-:R-:W-:Y:S02]  /*5f90*/  PRMT R20, RZ, 0x7610, R20 ;  /* 0x00007610ff147816 */ /* 0x010fe40000000014 */
[----:B---3--:R-:W-:-:S04]  /*5fa0*/  PRMT R23, RZ, 0x7610, R23 ;  /* 0x00007610ff177816 */ /* 0x008fc80000000017 */
[----:B------:R1:W3:Y:S01]  /*5fb0*/  @P3 LDG.E.U16 R20, desc[UR22][R86.64] ;  /* 0x0000001656143981 */ /* 0x0002e2000c1e1500 */
[----:B0-----:R-:W-:-:S03]  /*5fc0*/  IMAD.WIDE R88, R90, 0x2, R30 ;  /* 0x000000025a587825 */ /* 0x001fc600078e021e */
[----:B------:R-:W4:Y:S01]  /*5fd0*/  @!P2 LDG.E.U16 R23, desc[UR22][R84.64] ;  /* 0x000000165417a981 */ /* 0x000f22000c1e1500 */
[----:B-1----:R-:W-:Y:S01]  /*5fe0*/  IMAD.WIDE R86, R90, 0x2, R32 ;  /* 0x000000025a567825 */ /* 0x002fe200078e0220 */
[----:B------:R-:W-:-:S03]  /*5ff0*/  PRMT R22, RZ, 0x7610, R22 ;  /* 0x00007610ff167816 */ /* 0x000fc60000000016 */
[----:B------:R-:W-:Y:S01]  /*6000*/  IMAD.WIDE R90, R90, 0x2, R28 ;  /* 0x000000025a5a7825 */ /* 0x000fe200078e021c */
[----:B------:R-:W-:Y:S02]  /*6010*/  PRMT R25, RZ, 0x7610, R25 ;  /* 0x00007610ff197816 */ /* 0x000fe40000000019 */
[----:B------:R-:W4:Y:S01]  /*6020*/  @!P2 LDG.E.U16 R22, desc[UR22][R86.64] ;  /* 0x000000165616a981 */ /* 0x000f22000c1e1500 */
[----:B------:R-:W-:-:S03]  /*6030*/  PRMT R26, RZ, 0x7610, R26 ;  /* 0x00007610ff1a7816 */ /* 0x000fc6000000001a */
[----:B------:R-:W4:Y:S04]  /*6040*/  @!P2 LDG.E.U16 R25, desc[UR22][R88.64] ;  /* 0x000000165819a981 */ /* 0x000f28000c1e1500 */
[----:B------:R-:W4:Y:S01]  /*6050*/  @!P2 LDG.E.U16 R26, desc[UR22][R90.64] ;  /* 0x000000165a1aa981 */ /* 0x000f22000c1e1500 */
[----:B------:R-:W-:-:S06]  /*6060*/  PRMT R0, RZ, 0x7610, R0 ;  /* 0x00007610ff007816 */ /* 0x000fcc0000000000 */
[----:B------:R-:W4:Y:S04]  /*6070*/  @P0 LDG.E.U16 R0, desc[UR22][R52.64] ;  /* 0x0000001634000981 */ /* 0x000f28000c1e1500 */
[----:B--2---:R0:W-:Y:S04]  /*6080*/  STS.U16 [R24+UR9+0x4b80], R21 ;  /* 0x004b801518007988 */ /* 0x0041e80008000409 */
[----:B0-----:R-:W2:Y:S04]  /*6090*/  LDL.LU R21, [R1+0x5b4] ;  /* 0x0005b40001157983 */ /* 0x001ea80000300800 */
[----:B---3--:R0:W-:Y:S04]  /*60a0*/  STS.U16 [R24+UR9+0x6b80], R20 ;  /* 0x006b801418007988 */ /* 0x0081e80008000409 */
[----:B----4-:R1:W-:Y:S04]  /*60b0*/  STS.U16 [R24+UR9+0xf80], R23 ;  /* 0x000f801718007988 */ /* 0x0103e80008000409 */
[----:B0-----:R-:W3:Y:S04]  /*60c0*/  LDL.LU R20, [R1+0x5b0] ;  /* 0x0005b00001147983 */ /* 0x001ee80000300800 */
[----:B-1----:R-:W4:Y:S04]  /*60d0*/  LDL.LU R23, [R1+0x5ac] ;  /* 0x0005ac0001177983 */ /* 0x002f280000300800 */
[----:B------:R0:W-:Y:S04]  /*60e0*/  STS.U16 [R24+UR9+0x2f80], R22 ;  /* 0x002f801618007988 */ /* 0x0001e80008000409 */
[----:B------:R1:W-:Y:S04]  /*60f0*/  STS.U16 [R24+UR9+0x4f80], R25 ;  /* 0x004f801918007988 */ /* 0x0003e80008000409 */
[----:B------:R1:W-:Y:S04]  /*6100*/  STS.U16 [R24+UR9+0x6f80], R26 ;  /* 0x006f801a18007988 */ /* 0x0003e80008000409 */
[----:B0-----:R-:W2:Y:S04]  /*6110*/  LDL.LU R22, [R1+0x5a8] ;  /* 0x0005a80001167983 */ /* 0x001ea80000300800 */
[----:B-1----:R-:W2:Y:S04]  /*6120*/  LDL.LU R25, [R1+0x5a4] ;  /* 0x0005a40001197983 */ /* 0x002ea80000300800 */
[----:B------:R-:W2:Y:S04]  /*6130*/  LDL.LU R24, [R1+0x5a0] ;  /* 0x0005a00001187983 */ /* 0x000ea80000300800 */
[----:B------:R-:W2:Y:S04]  /*6140*/  LDL.LU R26, [R1+0x59c] ;  /* 0x00059c00011a7983 */ /* 0x000ea80000300800 */
[----:B------:R0:W-:Y:S04]  /*6150*/  STS.U16 [R3+UR9+0x10000], R0 ;  /* 0x0100000003007988 */ /* 0x0001e80008000409 */
[----:B0-----:R-:W2:Y:S01]  /*6160*/  LDL.LU R0, [R1+0x598] ;  /* 0x0005980001007983 */ /* 0x001ea20000300800 */
[----:B---3--:R-:W-:-:S02]  /*6170*/  PRMT R20, RZ, 0x7610, R20 ;  /* 0x00007610ff147816 */ /* 0x008fc40000000014 */
[----:B----4-:R-:W-:-:S04]  /*6180*/  PRMT R23, RZ, 0x7610, R23 ;  /* 0x00007610ff177816 */ /* 0x010fc80000000017 */
[----:B------:R-:W3:Y:S04]  /*6190*/  @P0 LDG.E.U16 R20, desc[UR22][R56.64] ;  /* 0x0000001638140981 */ /* 0x000ee8000c1e1500 */
[----:B------:R-:W4:Y:S01]  /*61a0*/  @P0 LDG.E.U16 R23, desc[UR22][R60.64] ;  /* 0x000000163c170981 */ /* 0x000f22000c1e1500 */
[----:B--2---:R-:W-:Y:S02]  /*61b0*/  PRMT R22, RZ, 0x7610, R22 ;  /* 0x00007610ff167816 */ /* 0x004fe40000000016 */
[----:B------:R-:W-:-:S04]  /*61c0*/  PRMT R25, RZ, 0x7610, R25 ;  /* 0x00007610ff197816 */ /* 0x000fc80000000019 */
[----:B------:R-:W2:Y:S01]  /*61d0*/  @P0 LDG.E.U16 R22, desc[UR22][R64.64] ;  /* 0x0000001640160981 */ /* 0x000ea2000c1e1500 */
[----:B------:R-:W-:-:S03]  /*61e0*/  PRMT R24, RZ, 0x7610, R24 ;  /* 0x00007610ff187816 */ /* 0x000fc60000000018 */
[----:B------:R-:W2:Y:S04]  /*61f0*/  @P0 LDG.E.U16 R25, desc[UR22][R68.64] ;  /* 0x0000001644190981 */ /* 0x000ea8000c1e1500 */
[----:B------:R-:W2:Y:S01]  /*6200*/  @P0 LDG.E.U16 R24, desc[UR22][R72.64] ;  /* 0x0000001648180981 */ /* 0x000ea2000c1e1500 */
[----:B------:R-:W-:-:S06]  /*6210*/  PRMT R0, RZ, 0x7610, R0 ;  /* 0x00007610ff007816 */ /* 0x000fcc0000000000 */
[----:B------:R-:W2:Y:S04]  /*6220*/  @P0 LDG.E.U16 R0, desc[UR22][R76.64] ;  /* 0x000000164c000981 */ /* 0x000ea8000c1e1500 */
[----:B---3--:R0:W-:Y:S04]  /*6230*/  STS.U16 [R3+UR9+0x10200], R20 ;  /* 0x0102001403007988 */ /* 0x0081e80008000409 */
[----:B----4-:R1:W-:Y:S04]  /*6240*/  STS.U16 [R3+UR9+0x10400], R23 ;  /* 0x0104001703007988 */ /* 0x0103e80008000409 */
[----:B0-----:R-:W3:Y:S04]  /*6250*/  LDL.LU R20, [R1+0x594] ;  /* 0x0005940001147983 */ /* 0x001ee80000300800 */
[----:B-1----:R-:W4:Y:S04]  /*6260*/  LDL.LU R23, [R1+0x590] ;  /* 0x0005900001177983 */ /* 0x002f280000300800 */
[----:B--2---:R0:W-:Y:S04]  /*6270*/  STS.U16 [R3+UR9+0x10600], R22 ;  /* 0x0106001603007988 */ /* 0x0041e80008000409 */
[----:B------:R1:W-:Y:S04]  /*6280*/  STS.U16 [R3+UR9+0x10800], R25 ;  /* 0x0108001903007988 */ /* 0x0003e80008000409 */
[----:B------:R2:W-:Y:S04]  /*6290*/  STS.U16 [R3+UR9+0x10a00], R24 ;  /* 0x010a001803007988 */ /* 0x0005e80008000409 */
[----:B0-----:R-:W4:Y:S04]  /*62a0*/  LDL.LU R22, [R1+0x58c] ;  /* 0x00058c0001167983 */ /* 0x001f280000300800 */
[----:B-1----:R-:W4:Y:S04]  /*62b0*/  LDL.LU R25, [R1+0x588] ;  /* 0x0005880001197983 */ /* 0x002f280000300800 */
[----:B--2---:R-:W2:Y:S04]  /*62c0*/  LDL.LU R24, [R1+0x584] ;  /* 0x0005840001187983 */ /* 0x004ea80000300800 */
[----:B------:R0:W-:Y:S04]  /*62d0*/  STS.U16 [R3+UR9+0x10c00], R0 ;  /* 0x010c000003007988 */ /* 0x0001e80008000409 */
[----:B0-----:R-:W2:Y:S01]  /*62e0*/  LDL.LU R0, [R1+0x580] ;  /* 0x0005800001007983 */ /* 0x001ea20000300800 */
[----:B------:R-:W-:-:S02]  /*62f0*/  PRMT R26, RZ, 0x7610, R26 ;  /* 0x00007610ff1a7816 */ /* 0x000fc4000000001a */
[----:B------:R-:W-:Y:S02]  /*6300*/  PRMT R19, RZ, 0x7610, R19 ;  /* 0x00007610ff137816 */ /* 0x000fe40000000013 */
[----:B------:R-:W-:Y:S02]  /*6310*/  PRMT R21, RZ, 0x7610, R21 ;  /* 0x00007610ff157816 */ /* 0x000fe40000000015 */
[----:B------:R-:W2:Y:S04]  /*6320*/  @P0 LDG.E.U16 R26, desc[UR22][R80.64] ;  /* 0x00000016501a0981 */ /* 0x000ea8000c1e1500 */
[----:B------:R-:W2:Y:S04]  /*6330*/  @P0 LDG.E.U16 R19, desc[UR22][R54.64] ;  /* 0x0000001636130981 */ /* 0x000ea8000c1e1500 */
[----:B------:R-:W2:Y:S01]  /*6340*/  @P0 LDG.E.U16 R21, desc[UR22][R62.64] ;  /* 0x000000163e150981 */ /* 0x000ea2000c1e1500 */
[----:B---3--:R-:W-:-:S02]  /*6350*/  PRMT R20, RZ, 0x7610, R20 ;  /* 0x00007610ff147816 */ /* 0x008fc40000000014 */
[----:B----4-:R-:W-:-:S04]  /*6360*/  PRMT R23, RZ, 0x7610, R23 ;  /* 0x00007610ff177816 */ /* 0x010fc80000000017 */
[----:B------:R-:W3:Y:S04]  /*6370*/  @P0 LDG.E.U16 R20, desc[UR22][R58.64] ;  /* 0x000000163a140981 */ /* 0x000ee8000c1e1500 */
[----:B------:R-:W4:Y:S01]  /*6380*/  @P0 LDG.E.U16 R23, desc[UR22][R70.64] ;  /* 0x0000001646170981 */ /* 0x000f22000c1e1500 */
[----:B------:R-:W-:Y:S02]  /*6390*/  PRMT R22, RZ, 0x7610, R22 ;  /* 0x00007610ff167816 */ /* 0x000fe40000000016 */
[----:B------:R-:W-:-:S04]  /*63a0*/  PRMT R25, RZ, 0x7610, R25 ;  /* 0x00007610ff197816 */ /* 0x000fc80000000019 */
[----:B------:R-:W4:Y:S01]  /*63b0*/  @P0 LDG.E.U16 R22, desc[UR22][R66.64] ;  /* 0x0000001642160981 */ /* 0x000f22000c1e1500 */
[----:B--2---:R-:W-:-:S03]  /*63c0*/  PRMT R24, RZ, 0x7610, R24 ;  /* 0x00007610ff187816 */ /* 0x004fc60000000018 */
[----:B------:R-:W2:Y:S04]  /*63d0*/  @P0 LDG.E.U16 R25, desc[UR22][R78.64] ;  /* 0x000000164e190981 */ /* 0x000ea8000c1e1500 */
[----:B------:R-:W2:Y:S01]  /*63e0*/  @P0 LDG.E.U16 R24, desc[UR22][R74.64] ;  /* 0x000000164a180981 */ /* 0x000ea2000c1e1500 */
[----:B------:R-:W-:-:S06]  /*63f0*/  PRMT R0, RZ, 0x7610, R0 ;  /* 0x00007610ff007816 */ /* 0x000fcc0000000000 */
[----:B------:R-:W2:Y:S04]  /*6400*/  @P0 LDG.E.U16 R0, desc[UR22][R82.64] ;  /* 0x0000001652000981 */ /* 0x000ea8000c1e1500 */
[----:B------:R0:W-:Y:S02]  /*6410*/  STS.U16 [R3+UR9+0x10e00], R26 ;  /* 0x010e001a03007988 */ /* 0x0001e40008000409 */
[----:B0-----:R-:W-:-:S05]  /*6420*/  LOP3.LUT R26, R3, 0x20, RZ, 0x3c, !PT ;  /* 0x00000020031a7812 */ /* 0x001fca00078e3cff */
[----:B------:R0:W-:Y:S01]  /*6430*/  STS.U16 [R26+UR9+0x10100], R19 ;  /* 0x010100131a007988 */ /* 0x0001e20008000409 */
[----:B------:R-:W-:-:S03]  /*6440*/  ISETP.NE.U32.AND P0, PT, RZ, UR6, PT ;  /* 0x00000006ff007c0c */ /* 0x000fc6000bf05070 */
[----:B0-----:R0:W5:Y:S01]  /*6450*/  LDL.LU R19, [R1+0x57c] ;  /* 0x00057c0001137983 */ /* 0x0011620000300800 */
[----:B------:R-:W-:-:S03]  /*6460*/  ISETP.LT.OR P2, PT, R27, 0x20, P0 ;  /* 0x000000201b00780c */ /* 0x000fc60000741670 */
[----:B---3--:R1:W-:Y:S04]  /*6470*/  STS.U16 [R26+UR9+0x10300], R20 ;  /* 0x010300141a007988 */ /* 0x0083e80008000409 */
[----:B------:R3:W-:Y:S04]  /*6480*/  STS.U16 [R26+UR9+0x10500], R21 ;  /* 0x010500151a007988 */ /* 0x0007e80008000409 */
[----:B-1----:R0:W5:Y:S04]  /*6490*/  LDL.LU R20, [R1+0x578] ;  /* 0x0005780001147983 */ /* 0x0021680000300800 */
[----:B---3--:R0:W5:Y:S04]  /*64a0*/  LDL.LU R21, [R1+0x574] ;  /* 0x0005740001157983 */ /* 0x0081680000300800 */
[----:B----4-:R1:W-:Y:S04]  /*64b0*/  STS.U16 [R26+UR9+0x10700], R22 ;  /* 0x010700161a007988 */ /* 0x0103e80008000409 */
[----:B------:R3:W-:Y:S04]  /*64c0*/  STS.U16 [R26+UR9+0x10900], R23 ;  /* 0x010900171a007988 */ /* 0x0007e80008000409 */
[----:B--2---:R2:W-:Y:S04]  /*64d0*/  STS.U16 [R26+UR9+0x10b00], R24 ;  /* 0x010b00181a007988 */ /* 0x0045e80008000409 */
[----:B------:R4:W-:Y:S04]  /*64e0*/  STS.U16 [R26+UR9+0x10d00], R25 ;  /* 0x010d00191a007988 */ /* 0x0009e80008000409 */
[----:B-1----:R0:W5:Y:S04]  /*64f0*/  LDL.LU R22, [R1+0x570] ;  /* 0x0005700001167983 */ /* 0x0021680000300800 */
[----:B---3--:R0:W5:Y:S04]  /*6500*/  LDL.LU R23, [R1+0x56c] ;  /* 0x00056c0001177983 */ /* 0x0081680000300800 */
[----:B------:R1:W-:Y:S04]  /*6510*/  STS.U16 [R26+UR9+0x10f00], R0 ;  /* 0x010f00001a007988 */ /* 0x0003e80008000409 */
[----:B--2---:R0:W5:Y:S04]  /*6520*/  LDL.LU R24, [R1+0x568] ;  /* 0x0005680001187983 */ /* 0x0041680000300800 */
[----:B----4-:R0:W5:Y:S01]  /*6530*/  LDL.LU R25, [R1+0x564] ;  /* 0x0005640001197983 */ /* 0x0101620000300800 */
[----:B-1----:R-:W-:-:S03]  /*6540*/  SHF.R.S32.HI R0, RZ, 0x1f, R27 ;  /* 0x0000001fff007819 */ /* 0x002fc6000001141b */
[----:B------:R0:W5:Y:S01]  /*6550*/  LDL.LU R26, [R1+0x560] ;  /* 0x00056000011a7983 */ /* 0x0001620000300800 */
[----:B------:R-:W-:-:S03]  /*6560*/  LEA.HI R0, R0, R27, RZ, 0x5 ;  /* 0x0000001b00007211 */ /* 0x000fc600078f28ff */
[----:B------:R0:W5:Y:S01]  /*6570*/  LDL.LU R27, [R1+0x55c] ;  /* 0x00055c00011b7983 */ /* 0x0001620000300800 */
[----:B------:R-:W-:Y:S01]  /*6580*/  SHF.R.S32.HI R0, RZ, 0x5, R0 ;  /* 0x00000005ff007819 */ /* 0x000fe20000011400 */
[----:B------:R1:W-:Y:S06]  /*6590*/  MEMBAR.ALL.CTA ;  /* 0x0000000000007992 */ /* 0x0003ec0000008000 */
[----:B-1----:R-:W1:Y:S01]  /*65a0*/  FENCE.VIEW.ASYNC.S ;  /* 0x00000000000073c6 */ /* 0x002e620000000000 */
[----:B------:R-:W-:-:S05]  /*65b0*/  VIMNMX R0, PT, PT, R0, 0x1, !PT ;  /* 0x0000000100007848 */ /* 0x000fca0007fe0100 */
[----:B------:R-:W-:-:S05]  /*65c0*/  VIADD R0, R0, 0xffffffff ;  /* 0xffffffff00007836 */ /* 0x000fca0000000000 */
[----:B------:R2:W-:Y:S01]  /*65d0*/  STL [R1+0x320], R0 ;  /* 0x0003200001007387 */ /* 0x0005e20000100800 */
[----:B-1----:R-:W-:Y:S01]  /*65e0*/  BAR.SYNC.DEFER_BLOCKING 0x0 ;  /* 0x0000000000007b1d */ /* 0x002fe20000010000 */
[----:B------:R-:W-:-:S05]  /*65f0*/  ISETP.NE.U32.AND P3, PT, R0, RZ, PT ;  /* 0x000000ff0000720c */ /* 0x000fca0003f65070 */
[----:B--2---:R0:W5:Y:S01]  /*6600*/  LDL.LU R0, [R1+0x558] ;  /* 0x0005580001007983 */ /* 0x0041620000300800 */
[----:B------:R-:W-:-:S04]  /*6610*/  UIADD3 UR4, UPT, UPT, UR9, 0x8000, URZ ;  /* 0x0000800009047890 */ /* 0x000fc8000fffe0ff */
[----:B------:R-:W-:-:S04]  /*6620*/  USHF.R.U32.HI UR4, URZ, 0x4, UR4 ;  /* 0x00000004ff047899 */ /* 0x000fc80008011604 */
[----:B------:R-:W-:-:S04]  /*6630*/  USGXT.U32 UR16, UR4, 0xe ;  /* 0x0000000e0410789a */ /* 0x000fc80008000000 */
[----:B------:R-:W-:Y:S01]  /*6640*/  UIADD3 UR18, UP1, UPT, UR16, 0x1000080, URZ ;  /* 0x0100008010127890 */ /* 0x000fe2000ff3e0ff */
[----:B------:R-:W-:-:S03]  /*6650*/  UMOV UR4, URZ ;  /* 0x000000ff00047c82 */ /* 0x000fc60008000000 */
[----:B------:R-:W-:Y:S01]  /*6660*/  UIADD3.X UR19, UPT, UPT, UR4, 0x40004040, URZ, UP1, !UPT ;  /* 0x4000404004137890 */ /* 0x000fe20008ffe4ff */
[----:B0-----:R-:W-:Y:S11]  /*6670*/  @P2 BRA `(.L_x_6) ;  /* 0x0000000000e02947 */ /* 0x001ff60003800000 */
[----:B------:R-:W-:Y:S02]  /*6680*/  USHF.R.U32.HI UR12, URZ, 0x4, UR9 ;  /* 0x00000004ff0c7899 */ /* 0x000fe40008011609 */
[----:B------:R-:W-:Y:S02]  /*6690*/  UIADD3 UR5, UPT, UPT, UR9, 0x10000, URZ ;  /* 0x0001000009057890 */ /* 0x000fe4000fffe0ff */
[----:B------:R-:W-:Y:S02]  /*66a0*/  USGXT.U32 UR12, UR12, 0xe ;  /* 0x0000000e0c0c789a */ /* 0x000fe40008000000 */
[----:B------:R-:W-:Y:S02]  /*66b0*/  USHF.R.U32.HI UR5, URZ, 0x4, UR5 ;  /* 0x00000004ff057899 */ /* 0x000fe40008011605 */
[----:B------:R-:W-:Y:S01]  /*66c0*/  UIADD3 UR38, UP1, UPT, UR12, 0x1000080, URZ ;  /* 0x010000800c267890 */ /* 0x000fe2000ff3e0ff */
[----:B------:R-:W-:Y:S01]  /*66d0*/  UMOV UR4, URZ ;  /* 0x000000ff00047c82 */ /* 0x000fe20008000000 */
[----:B------:R-:W-:-:S02]  /*66e0*/  USGXT.U32 UR6, UR5, 0xe ;  /* 0x0000000e0506789a */ /* 0x000fc40008000000 */
[----:B------:R-:W-:Y:S01]  /*66f0*/  UIADD3.X UR39, UPT, UPT, UR4, 0x40004040, URZ, UP1, !UPT ;  /* 0x4000404004277890 */ /* 0x000fe20008ffe4ff */
[----:B------:R-:W-:Y:S02]  /*6700*/  UMOV UR5, URZ ;  /* 0x000000ff00057c82 */ /* 0x000fe40008000000 */
[----:B------:R-:W-:Y:S01]  /*6710*/  UMOV UR4, UR11 ;  /* 0x0000000b00047c82 */ /* 0x000fe20008000000 */
[----:B------:R-:W-:Y:S01]  /*6720*/  UMOV UR14, 0xfffffffe ;  /* 0xfffffffe000e7882 */ /* 0x000fe20000000000 */
[----:B------:R-:W-:Y:S01]  /*6730*/  UMOV UR15, 0x7fffbfdf ;  /* 0x7fffbfdf000f7882 */ /* 0x000fe20000000000 */
[----:B------:R-:W-:Y:S01]  /*6740*/  UMOV UR7, URZ ;  /* 0x000000ff00077c82 */ /* 0x000fe20008000000 */
[----:B------:R-:W-:Y:S01]  /*6750*/  UMOV UR17, UR4 ;  /* 0x0000000400117c82 */ /* 0x000fe20008000000 */
[----:B------:R-:W-:Y:S02]  /*6760*/  ULOP3.LUT UR12, UR12, 0x1000000, URZ, 0xfc, !UPT ;  /* 0x010000000c0c7892 */ /* 0x000fe4000f8efcff */
[----:B------:R-:W-:-:S02]  /*6770*/  UIADD3.64 UR4, UPT, UPT, UR6, -UR14, URZ ;  /* 0x8000000e06047297 */ /* 0x000fc4000fffe0ff */
[----:B------:R-:W-:Y:S02]  /*6780*/  UIADD3 UR40, UPT, UPT, UR8, 0x40, URZ ;  /* 0x0000004008287890 */ /* 0x000fe4000fffe0ff */
[----:B------:R-:W-:Y:S02]  /*6790*/  UIADD3.64 UR14, UPT, UPT, UR38, 0x180, URZ ;  /* 0x00000180260e7897 */ /* 0x000fe4000fffe0ff */
[----:B------:R-:W-:Y:S02]  /*67a0*/  UIADD3 UR51, UPT, UPT, UR8, 0x40, URZ ;  /* 0x0000004008337890 */ /* 0x000fe4000fffe0ff */
[----:B------:R-:W-:Y:S02]  /*67b0*/  UIADD3.64 UR42, UPT, UPT, UR38, 0x200, URZ ;  /* 0x00000200262a7897 */ /* 0x000fe4000fffe0ff */
[----:B------:R-:W-:Y:S02]  /*67c0*/  UIADD3 UR41, UPT, UPT, UR8, 0x80, URZ ;  /* 0x0000008008297890 */ /* 0x000fe4000fffe0ff */
[----:B------:R-:W-:-:S02]  /*67d0*/  UIADD3.64 UR44, UPT, UPT, UR38, 0x380, URZ ;  /* 0x00000380262c7897 */ /* 0x000fc4000fffe0ff */
[----:B------:R-:W-:Y:S02]  /*67e0*/  UIADD3 UR54, UPT, UPT, UR8, 0x80, URZ ;  /* 0x0000008008367890 */ /* 0x000fe4000fffe0ff */
[----:B------:R-:W-:Y:S02]  /*67f0*/  UIADD3.64 UR46, UPT, UPT, UR38, 0x400, URZ ;  /* 0x00000400262e7897 */ /* 0x000fe4000fffe0ff */
[----:B------:R-:W-:Y:S02]  /*6800*/  UIADD3 UR50, UPT, UPT, UR8, 0xc0, URZ ;  /* 0x000000c008327890 */ /* 0x000fe4000fffe0ff */
[----:B------:R-:W-:Y:S01]  /*6810*/  UIADD3.64 UR48, UPT, UPT, UR38, 0x580, URZ ;  /* 0x0000058026307897 */ /* 0x000fe2000fffe0ff */
[----:B------:R-:W-:Y:S01]  /*6820*/  UMOV UR24, 0x0 ;  /* 0x0000000000187882 */ /* 0x000fe20000000000 */
[----:B------:R-:W-:Y:S01]  /*6830*/  UMOV UR25, 0x8108490 ;  /* 0x0810849000197882 */ /* 0x000fe20000000000 */
[----:B------:R-:W-:Y:S01]  /*6840*/  UIADD3 UR55, UPT, UPT, UR8, 0xc0, URZ ;  /* 0x000000c008377890 */ /* 0x000fe2000fffe0ff */
[----:B------:R-:W-:Y:S01]  /*6850*/  UMOV UR7, 0x80004020 ;  /* 0x8000402000077882 */ /* 0x000fe20000000000 */
[----:B------:R-:W-:Y:S01]  /*6860*/  UIADD3.64 UR52, UPT, UPT, UR38, 0x600, URZ ;  /* 0x0000060026347897 */ /* 0x000fe2000fffe0ff */
[----:B------:R-:W-:Y:S01]  /*6870*/  UMOV UR13, 0x40004040 ;  /* 0x40004040000d7882 */ /* 0x000fe20000000000 */
[----:B------:R-:W-:Y:S01]  /*6880*/  UMOV UR26, 0x0 ;  /* 0x00000000001a7882 */ /* 0x000fe20000000000 */
[----:B------:R-:W-:Y:S01]  /*6890*/  UMOV UR27, 0x8108490 ;  /* 0x08108490001b7882 */ /* 0x000fe20000000000 */
[----:B------:R-:W-:Y:S01]  /*68a0*/  UMOV UR32, 0x0 ;  /* 0x0000000000207882 */ /* 0x000fe20000000000 */
[----:B------:R-:W-:Y:S01]  /*68b0*/  UMOV UR33, 0x8108490 ;  /* 0x0810849000217882 */ /* 0x000fe20000000000 */
[----:B------:R0:W-:Y:S01]  /*68c0*/  UTCHMMA gdesc[UR12], gdesc[UR6], tmem[UR8], tmem[UR24], idesc[UR25], !UPT ;  /* 0x00ff18060c0075ea */ /* 0x0001e2000f800008 */
[----:B------:R-:W-:Y:S01]  /*68d0*/  UMOV UR20, 0x0 ;  /* 0x0000000000147882 */ /* 0x000fe20000000000 */
[----:B------:R-:W-:Y:S01]  /*68e0*/  UMOV UR21, 0x8108490 ;  /* 0x0810849000157882 */ /* 0x000fe20000000000 */
[----:B------:R0:W-:Y:S01]  /*68f0*/  UTCHMMA gdesc[UR38], gdesc[UR4], tmem[UR8], tmem[UR26], idesc[UR27], UPT ;  /* 0x00ff1a04260075ea */ /* 0x0001e2000b800008 */
        /* <DEDUP_REMOVED lines=12> */
[----:B------:R0:W-:Y:S01]  /*69c0*/  UTCHMMA gdesc[UR48], gdesc[UR6], tmem[UR50], tmem[UR34], idesc[UR35], !UPT ;  /* 0x00ff2206300075ea */ /* 0x0001e2000f800032 */
[----:B------:R0:W-:Y:S01]  /*69d0*/  UTCHMMA gdesc[UR52], gdesc[UR4], tmem[UR55], tmem[UR36], idesc[UR37], UPT ;  /* 0x00ff2404340075ea */ /* 0x0001e2000b800037 */
[----:B------:R0:W-:Y:S01]  /*69e0*/  UTCBAR [UR17], URZ ;  /* 0x000000ff110073e9 */ /* 0x0001e200080000ff */
[----:B------:R-:W-:Y:S01]  /*69f0*/  NOP ;  /* 0x0000000000007918 */ /* 0x000fe20000000000 */
.L_x_6:
[----:B0-----:R-:W-:Y:S01]  /*6a00*/  UMOV UR4, URZ ;  /* 0x000000ff00047c82 */ /* 0x001fe20008000000 */
[----:B------:R-:W-:Y:S01]  /*6a10*/  UMOV UR12, UR18 ;  /* 0x00000012000c7c82 */ /* 0x000fe20008000000 */
[----:B------:R-:W-:Y:S01]  /*6a20*/  UMOV UR13, UR19 ;  /* 0x00000013000d7c82 */ /* 0x000fe20008000000 */
[----:B------:R-:W-:Y:S02]  /*6a30*/  IMAD.SHL.U32 R92, R92, 0x20, RZ ;  /* 0x000000205c5c7824 */ /* 0x000fe400078e00ff */
[----:B------:R-:W-:Y:S01]  /*6a40*/  IMAD.SHL.U32 R93, R93, 0x20, RZ ;  /* 0x000000205d5d7824 */ /* 0x000fe200078e00ff */
[----:B------:R-:W-:Y:S06]  /*6a50*/  @!P3 BRA `(.L_x_7) ;  /* 0x0000006400dcb947 */ /* 0x000fec0003800000 */
[----:B-----5:R0:W-:Y:S01]  /*6a60*/  STL [R1+0x558], R0 ;  /* 0x0005580001007387 */ /* 0x0201e20000100800 */
[----:B------:R-:W-:Y:S01]  /*6a70*/  UIADD3 UR5, UPT, UPT, UR9, 0x11000, URZ ;  /* 0x0001100009057890 */ /* 0x000fe2000fffe0ff */
[----:B------:R-:W-:Y:S01]  /*6a80*/  UMOV UR14, 0xfffffffe ;  /* 0xfffffffe000e7882 */ /* 0x000fe20000000000 */
[----:B------:R-:W-:Y:S02]  /*6a90*/  UMOV UR15, 0x7fffbfdf ;  /* 0x7fffbfdf000f7882 */ /* 0x000fe40000000000 */
[----:B------:R-:W-:Y:S01]  /*6aa0*/  USHF.R.U32.HI UR5, URZ, 0x4, UR5 ;  /* 0x00000004ff057899 */ /* 0x000fe20008011605 */
[----:B------:R-:W-:Y:S01]  /*6ab0*/  UMOV UR7, URZ ;  /* 0x000000ff00077c82 */ /* 0x000fe20008000000 */
[----:B------:R-:W-:Y:S01]  /*6ac0*/  ULOP3.LUT UR18, UR16, 0x1000000, URZ, 0xfc, !UPT ;  /* 0x0100000010127892 */ /* 0x000fe2000f8efcff */
[----:B0-----:R-:W2:Y:S01]  /*6ad0*/  LDL.LU R0, [R1+0x320] ;  /* 0x0003200001007983 */ /* 0x001ea20000300800 */
[----:B------:R-:W-:Y:S02]  /*6ae0*/  USGXT.U32 UR6, UR5, 0xe ;  /* 0x0000000e0506789a */ /* 0x000fe40008000000 */
[----:B------:R-:W-:-:S02]  /*6af0*/  UIADD3.64 UR26, UPT, UPT, UR12, 0x180, URZ ;  /* 0x000001800c1a7897 */ /* 0x000fc4000fffe0ff */
[----:B------:R-:W-:Y:S02]  /*6b00*/  UIADD3.64 UR28, UPT, UPT, UR12, 0x200, URZ ;  /* 0x000002000c1c7897 */ /* 0x000fe4000fffe0ff */
[----:B------:R-:W-:Y:S02]  /*6b10*/  UIADD3.64 UR30, UPT, UPT, UR12, 0x380, URZ ;  /* 0x000003800c1e7897 */ /* 0x000fe4000fffe0ff */
[----:B------:R-:W-:Y:S02]  /*6b20*/  UIADD3.64 UR32, UPT, UPT, UR12, 0x400, URZ ;  /* 0x000004000c207897 */ /* 0x000fe4000fffe0ff */
[----:B------:R-:W-:Y:S02]  /*6b30*/  UIADD3.64 UR34, UPT, UPT, UR12, 0x580, URZ ;  /* 0x000005800c227897 */ /* 0x000fe4000fffe0ff */
[----:B------:R-:W-:Y:S02]  /*6b40*/  UIADD3.64 UR36, UPT, UPT, UR12, 0x600, URZ ;  /* 0x000006000c247897 */ /* 0x000fe4000fffe0ff */
[----:B------:R-:W-:Y:S01]  /*6b50*/  UIADD3.64 UR14, UPT, UPT, UR6, -UR14, URZ ;  /* 0x8000000e060e7297 */ /* 0x000fe2000fffe0ff */
[----:B--2---:R0:W-:Y:S04]  /*6b60*/  STL [R1+0x320], R0 ;  /* 0x0003200001007387 */ /* 0x0041e80000100800 */
[----:B0-----:R0:W5:Y:S01]  /*6b70*/  LDL.LU R0, [R1+0x558] ;  /* 0x0005580001007983 */ /* 0x0011620000300800 */
[----:B------:R-:W-:Y:S01]  /*6b80*/  UMOV UR24, 0x1 ;  /* 0x0000000100187882 */ /* 0x000fe20000000000 */
[----:B------:R-:W-:Y:S01]  /*6b90*/  UMOV UR5, URZ ;  /* 0x000000ff00057c82 */ /* 0x000fe20008000000 */
[----:B------:R-:W-:Y:S01]  /*6ba0*/  UMOV UR16, UR6 ;  /* 0x0000000600107c82 */ /* 0x000fe20008000000 */
[----:B------:R-:W-:-:S05]  /*6bb0*/  UMOV UR17, 0x80004020 ;  /* 0x8000402000117882 */ /* 0x000fca0000000000 */
.L_x_10:
[----:B------:R-:W-:Y:S01]  /*6bc0*/  USHF.L.U32 UR4, UR4, 0x1f, URZ ;  /* 0x0000001f04047899 */ /* 0x000fe200080006ff */
[----:B-1---5:R1:W-:Y:S05]  /*6bd0*/  STL [R1+0x558], R0 ;  /* 0x0005580001007387 */ /* 0x0223ea0000100800 */
[----:B-1----:R-:W-:-:S04]  /*6be0*/  IMAD.U32 R0, RZ, RZ, UR4 ;  /* 0x00000004ff007e24 */ /* 0x002fc8000f8e00ff */
[----:B------:R1:W2:Y:S01]  /*6bf0*/  SYNCS.PHASECHK.TRANS64.TRYWAIT P2, [UR11], R0 ;  /* 0x00000000ff0075a7 */ /* 0x0002a2000804110b */
[----:B------:R1:W-:Y:S04]  /*6c00*/  STL [R1+0x324], R0 ;  /* 0x0003240001007387 */ /* 0x0003e80000100800 */
[----:B-1----:R1:W5:Y:S01]  /*6c10*/  LDL.LU R0, [R1+0x558] ;  /* 0x0005580001007983 */ /* 0x0023620000300800 */
[----:B------:R-:W-:-:S04]  /*6c20*/  IMAD.WIDE R90, R92, 0x2, R90 ;  /* 0x000000025c5a7825 */ /* 0x000fc800078e025a */
[----:B------:R-:W-:Y:S01]  /*6c30*/  IMAD.WIDE R88, R92, 0x2, R88 ;  /* 0x000000025c587825 */ /* 0x000fe200078e0258 */
[----:B-12---:R-:W-:Y:S06]  /*6c40*/  @!P2 BRA `(.L_x_8) ;  /* 0x000000dc00c4a947 */ /* 0x006fec0003800000 */
.L_x_16:
[----:B------:R1:W-:Y:S04]  /*6c50*/  STL.64 [R1+0xc70], R34 ;  /* 0x000c702201007387 */ /* 0x0003e80000100a00 */
[----:B-1----:R-:W2:Y:S04]  /*6c60*/  LDL.LU.64 R34, [R1+0x138] ;  /* 0x0001380001227983 */ /* 0x002ea80000300a00 */
        /* <DEDUP_REMOVED lines=24> */
[----:B------:R1:W-:Y:S04]  /*6df0*/  STL.64 [R1+0x6d8], R90 ;  /* 0x0006d85a01007387 */ /* 0x0003e80000100a00 */
[----:B-1----:R-:W3:Y:S04]  /*6e00*/  LDL.LU.64 R90, [R1+0x28] ;  /* 0x00002800015a7983 */ /* 0x002ee80000300a00 */
[----:B------:R-:W-:Y:S04]  /*6e10*/  STL [R1+0x6d0], R2 ;  /* 0x0006d00201007387 */ /* 0x000fe80000100800 */
[----:B------:R-:W-:Y:S04]  /*6e20*/  STL [R1+0x760], R2 ;  /* 0x0007600201007387 */ /* 0x000fe80000100800 */
[----:B------:R1:W-:Y:S04]  /*6e30*/  STL.64 [R1+0x6c8], R80 ;  /* 0x0006c85001007387 */ /* 0x0003e80000100a00 */
[----:B-1----:R-:W4:Y:S04]  /*6e40*/  LDL.LU.64 R80, [R1+0x20] ;  /* 0x0000200001507983 */ /* 0x002f280000300a00 */
        /* <DEDUP_REMOVED lines=13> */
[----:B-1----:R-:W2:Y:S04]  /*6f20*/  LDL.LU.64 R78, [R1+0x18] ;  /* 0x00001800014e7983 */ /* 0x002ea80000300a00 */
[----:B------:R-:W-:Y:S04]  /*6f30*/  STL [R1+0x6b0], R74 ;  /* 0x0006b04a01007387 */ /* 0x000fe80000100800 */
[----:B------:R1:W-:Y:S04]  /*6f40*/  STL.64 [R1+0x6a8], R76 ;  /* 0x0006a84c01007387 */ /* 0x0003e80000100a00 */
[----:B-1----:R-:W2:Y:S04]  /*6f50*/  LDL.LU.64 R76, [R1+0x10] ;  /* 0x00001000014c7983 */ /* 0x002ea80000300a00 */
[----:B------:R-:W-:Y:S04]  /*6f60*/  STL [R1+0x6a0], R75 ;  /* 0x0006a04b01007387 */ /* 0x000fe80000100800 */
[----:B------:R1:W-:Y:S04]  /*6f70*/  STL.64 [R1+0x6e8], R74 ;  /* 0x0006e84a01007387 */ /* 0x0003e80000100a00 */
[----:B-1----:R-:W2:Y:S04]  /*6f80*/  LDL.LU.64 R74, [R1+0x30] ;  /* 0x00003000014a7983 */ /* 0x002ea80000300a00 */
[----:B------:R1:W-:Y:S04]  /*6f90*/  STL.64 [R1+0x698], R72 ;  /* 0x0006984801007387 */ /* 0x0003e80000100a00 */
[----:B-1----:R-:W2:Y:S04]  /*6fa0*/  LDL.LU.64 R72, [R1+0x8] ;  /* 0x0000080001487983 */ /* 0x002ea80000300a00 */
[----:B------:R-:W-:Y:S04]  /*6fb0*/  STL [R1+0x690], R68 ;  /* 0x0006904401007387 */ /* 0x000fe80000100800 */
[----:B------:R1:W-:Y:S04]  /*6fc0*/  STL.64 [R1+0x688], R70 ;  /* 0x0006884601007387 */ /* 0x0003e80000100a00 */
[----:B-1----:R-:W2:Y:S04]  /*6fd0*/  LDL.LU.64 R70, [R1] ;  /* 0x0000000001467983 */ /* 0x002ea80000300a00 */
[----:B------:R-:W-:Y:S04]  /*6fe0*/  STL [R1+0x680], R69 ;  /* 0x0006804501007387 */ /* 0x000fe80000100800 */
[----:B------:R1:W-:Y:S04]  /*6ff0*/  STL.64 [R1+0x6f8], R68 ;  /* 0x0006f84401007387 */ /* 0x0003e80000100a00 */
[----:B-1----:R-:W2:Y:S04]  /*7000*/  LDL.LU.64 R68, [R1+0x38] ;  /* 0x0000380001447983 */ /* 0x002ea80000300a00 */
[----:B------:R-:W-:Y:S04]  /*7010*/  STL [R1+0x67c], R66 ;  /* 0x00067c4201007387 */ /* 0x000fe80000100800 */
[----:B------:R-:W-:Y:S04]  /*7020*/  STL [R1+0x700], R66 ;  /* 0x0007004201007387 */ /* 0x000fe80000100800 */
[----:B------:R-:W-:Y:S04]  /*7030*/  STL [R1+0x678], R67 ;  /* 0x0006784301007387 */ /* 0x000fe80000100800 */
[----:B------:R-:W-:Y:S04]  /*7040*/  STL [R1+0x710], R67 ;  /* 0x0007104301007387 */ /* 0x000fe80000100800 */
[----:B------:R1:W-:Y:S04]  /*7050*/  STL.64 [R1+0x748], R66 ;  /* 0x0007484201007387 */ /* 0x0003e80000100a00 */
[----:B-1----:R-:W2:Y:S04]  /*7060*/  LDL.LU.64 R66, [R1+0x60] ;  /* 0x0000600001427983 */ /* 0x002ea80000300a00 */
        /* <DEDUP_REMOVED lines=31> */
[----:B------:R-:W-:-:S03]  /*7260*/  IMAD.WIDE R86, R92, 0x2, R86 ;  /* 0x000000025c567825 */ /* 0x000fc600078e0256 */
[----:B------:R-:W-:Y:S04]  /*7270*/  STL [R1+0x644], R52 ;  /* 0x0006443401007387 */ /* 0x000fe80000100800 */
[----:B------:R-:W-:Y:S04]  /*7280*/  STL [R1+0x640], R53 ;  /* 0x0006403501007387 */ /* 0x000fe80000100800 */
[----:B------:R-:W-:Y:S01]  /*7290*/  STL [R1+0x63c], R82 ;  /* 0x00063c5201007387 */ /* 0x000fe20000100800 */
[----:B------:R-:W-:-:S03]  /*72a0*/  IMAD.WIDE R84, R92, 0x2, R84 ;  /* 0x000000025c547825 */ /* 0x000fc600078e0254 */
[----:B------:R-:W-:Y:S04]  /*72b0*/  STL [R1+0x638], R83 ;  /* 0x0006385301007387 */ /* 0x000fe80000100800 */
[----:B------:R-:W-:Y:S04]  /*72c0*/  STL [R1+0x598], R3 ;  /* 0x0005980301007387 */ /* 0x000fe80000100800 */
[----:B------:R-:W-:Y:S04]  /*72d0*/  STL [R1+0x790], R3 ;  /* 0x0007900301007387 */ /* 0x000fe80000100800 */
[----:B------:R1:W-:Y:S01]  /*72e0*/  STL.64 [R1+0x7c8], R2 ;  /* 0x0007c80201007387 */ /* 0x0003e20000100a00 */
[----:B------:R-:W-:-:S03]  /*72f0*/  IMAD.WIDE R50, R92, 0x2, R50 ;  /* 0x000000025c327825 */ /* 0x000fc600078e0232 */
[----:B-1----:R-:W2:Y:S04]  /*7300*/  LDL.LU.64 R2, [R1+0xa0] ;  /* 0x0000a00001027983 */ /* 0x002ea80000300a00 */
[----:B------:R1:W-:Y:S01]  /*7310*/  STL.64 [R1+0x728], R86 ;  /* 0x0007285601007387 */ /* 0x0003e20000100a00 */
[----:B------:R-:W-:-:S03]  /*7320*/  IMAD.WIDE R48, R92, 0x2, R48 ;  /* 0x000000025c307825 */ /* 0x000fc600078e0230 */
[----:B-1----:R-:W3:Y:S04]  /*7330*/  LDL.LU.64 R86, [R1+0x50] ;  /* 0x0000500001567983 */ /* 0x002ee80000300a00 */
[----:B------:R1:W-:Y:S04]  /*7340*/  STL.64 [R1+0x738], R84 ;  /* 0x0007385401007387 */ /* 0x0003e80000100a00 */
[----:B-1----:R-:W3:Y:S01]  /*7350*/  LDL.LU.64 R84, [R1+0x58] ;  /* 0x0000580001547983 */ /* 0x002ee20000300a00 */
[----:B------:R-:W-:-:S03]  /*7360*/  IMAD.WIDE R46, R92, 0x2, R46 ;  /* 0x000000025c2e7825 */ /* 0x000fc600078e022e */
[----:B------:R1:W-:Y:S01]  /*7370*/  STL.64 [R1+0x768], R50 ;  /* 0x0007683201007387 */ /* 0x0003e20000100a00 */
[----:B------:R-:W-:-:S03]  /*7380*/  IMAD.WIDE R44, R92, 0x2, R44 ;  /* 0x000000025c2c7825 */ /* 0x000fc600078e022c */
[----:B-1----:R-:W3:Y:S04]  /*7390*/  LDL.LU.64 R50, [R1+0x70] ;  /* 0x0000700001327983 */ /* 0x002ee80000300a00 */
[----:B------:R1:W-:Y:S01]  /*73a0*/  STL.64 [R1+0x778], R48 ;  /* 0x0007783001007387 */ /* 0x0003e20000100a00 */
[----:B------:R-:W-:-:S03]  /*73b0*/  IMAD.WIDE R42, R92, 0x2, R42 ;  /* 0x000000025c2a7825 */ /* 0x000fc600078e022a */
[----:B-1----:R-:W3:Y:S04]  /*73c0*/  LDL.LU.64 R48, [R1+0x78] ;  /* 0x0000780001307983 */ /* 0x002ee80000300a00 */
[----:B------:R1:W-:Y:S01]  /*73d0*/  STL.64 [R1+0x788], R46 ;  /* 0x0007882e01007387 */ /* 0x0003e20000100a00 */
[----:B------:R-:W-:-:S03]  /*73e0*/  IMAD.WIDE R40, R92, 0x2, R40 ;  /* 0x000000025c287825 */ /* 0x000fc600078e0228 */
[----:B-1----:R-:W3:Y:S04]  /*73f0*/  LDL.LU.64 R46, [R1+0x80] ;  /* 0x00008000012e7983 */ /* 0x002ee80000300a00 */
[----:B------:R1:W-:Y:S04]  /*7400*/  STL.64 [R1+0x798], R44 ;  /* 0x0007982c01007387 */ /* 0x0003e80000100a00 */
[----:B-1----:R-:W3:Y:S04]  /*7410*/  LDL.LU.64 R44, [R1+0x88] ;  /* 0x00008800012c7983 */ /* 0x002ee80000300a00 */
[----:B------:R-:W-:Y:S04]  /*7420*/  STL [R1+0x7b0], R42 ;  /* 0x0007b02a01007387 */ /* 0x000fe80000100800 */
[----:B------:R-:W-:Y:S04]  /*7430*/  STL [R1+0x7a0], R43 ;  /* 0x0007a02b01007387 */ /* 0x000fe80000100800 */
[----:B------:R1:W-:Y:S04]  /*7440*/  STL.64 [R1+0x7d8], R42 ;  /* 0x0007d82a01007387 */ /* 0x0003e80000100a00 */
[----:B-1----:R-:W3:Y:S04]  /*7450*/  LDL.LU.64 R42, [R1+0xa8] ;  /* 0x0000a800012a7983 */ /* 0x002ee80000300a00 */
[----:B------:R1:W-:Y:S04]  /*7460*/  STL.64 [R1+0x7a8], R40 ;  /* 0x0007a82801007387 */ /* 0x0003e80000100a00 */
[----:B-1----:R-:W3:Y:S01]  /*7470*/  LDL.LU.64 R40, [R1+0x90] ;  /* 0x0000900001287983 */ /* 0x002ee20000300a00 */
[----:B------:R-:W-:-:S05]  /*7480*/  IMAD.WIDE R38, R92, 0x2, R38 ;  /* 0x000000025c267825 */ /* 0x000fca00078e0226 */
[----:B------:R1:W-:Y:S01]  /*7490*/  STL.64 [R1+0x7b8], R38 ;  /* 0x0007b82601007387 */ /* 0x0003e20000100a00 */
[----:B------:R-:W-:-:S04]  /*74a0*/  IMAD.WIDE R36, R92, 0x2, R36 ;  /* 0x000000025c247825 */ /* 0x000fc800078e0224 */
[C---:B------:R-:W-:Y:S01]  /*74b0*/  IMAD.WIDE R4, R92.reuse, 0x2, R4 ;  /* 0x000000025c047825 */ /* 0x040fe200078e0204 */
[----:B-1----:R-:W3:Y:S03]  /*74c0*/  LDL.LU.64 R38, [R1+0x98] ;  /* 0x0000980001267983 */ /* 0x002ee60000300a00 */
[C---:B------:R-:W-:Y:S01]  /*74d0*/  IMAD.WIDE R6, R92.reuse, 0x2, R6 ;  /* 0x000000025c067825 */ /* 0x040fe200078e0206 */
[----:B------:R1:W-:Y:S03]  /*74e0*/  STL.64 [R1+0x7e8], R36 ;  /* 0x0007e82401007387 */ /* 0x0003e60000100a00 */
[----:B------:R-:W-:-:S04]  /*74f0*/  IMAD.WIDE R8, R92, 0x2, R8 ;  /* 0x000000025c087825 */ /* 0x000fc800078e0208 */
[C---:B------:R-:W-:Y:S01]  /*7500*/  IMAD.WIDE R10, R92.reuse, 0x2, R10 ;  /* 0x000000025c0a7825 */ /* 0x040fe200078e020a */
[----:B-1----:R-:W3:Y:S04]  /*7510*/  LDL.LU.64 R36, [R1+0xb0] ;  /* 0x0000b00001247983 */ /* 0x002ee80000300a00 */
[----:B------:R1:W-:Y:S01]  /*7520*/  STL.64 [R1+0x7f8], R4 ;  /* 0x0007f80401007387 */ /* 0x0003e20000100a00 */
[----:B------:R-:W-:-:S03]  /*7530*/  IMAD.WIDE R12, R92, 0x2, R12 ;  /* 0x000000025c0c7825 */ /* 0x000fc600078e020c */
[----:B-1----:R-:W3:Y:S04]  /*7540*/  LDL.LU.64 R4, [R1+0xb8] ;  /* 0x0000b80001047983 */ /* 0x002ee80000300a00 */
[----:B------:R-:W-:Y:S04]  /*7550*/  STL [R1+0x810], R6 ;  /* 0x0008100601007387 */ /* 0x000fe80000100800 */
[----:B------:R-:W-:Y:S04]  /*7560*/  STL [R1+0x800], R7 ;  /* 0x0008000701007387 */ /* 0x000fe80000100800 */
[----:B------:R1:W-:Y:S01]  /*7570*/  STL.64 [R1+0x848], R6 ;  /* 0x0008480601007387 */ /* 0x0003e20000100a00 */
[----:B------:R-:W-:-:S04]  /*7580*/  IMAD.WIDE R14, R92, 0x2, R14 ;  /* 0x000000025c0e7825 */ /* 0x000fc800078e020e */
[C---:B------:R-:W-:Y:S01]  /*7590*/  IMAD.WIDE R16, R92.reuse, 0x2, R16 ;  /* 0x000000025c107825 */ /* 0x040fe200078e0210 */
[----:B-1----:R-:W3:Y:S04]  /*75a0*/  LDL.LU.64 R6, [R1+0xe0] ;  /* 0x0000e00001067983 */ /* 0x002ee80000300a00 */
[----:B------:R1:W-:Y:S04]  /*75b0*/  STL.64 [R1+0x808], R8 ;  /* 0x0008080801007387 */ /* 0x0003e80000100a00 */
[----:B-1----:R-:W3:Y:S04]  /*75c0*/  LDL.LU.64 R8, [R1+0xc0] ;  /* 0x0000c00001087983 */ /* 0x002ee80000300a00 */
[----:B------:R1:W-:Y:S01]  /*75d0*/  STL.64 [R1+0x818], R10 ;  /* 0x0008180a01007387 */ /* 0x0003e20000100a00 */
[----:B------:R-:W-:-:S03]  /*75e0*/  IMAD.WIDE R18, R92, 0x2, R18 ;  /* 0x000000025c127825 */ /* 0x000fc600078e0212 */
[----:B-1----:R-:W3:Y:S04]  /*75f0*/  LDL.LU.64 R10, [R1+0xc8] ;  /* 0x0000c800010a7983 */ /* 0x002ee80000300a00 */
[----:B------:R-:W-:Y:S04]  /*7600*/  STL [R1+0x830], R12 ;  /* 0x0008300c01007387 */ /* 0x000fe80000100800 */
[----:B------:R-:W-:Y:S04]  /*7610*/  STL [R1+0x820], R13 ;  /* 0x0008200d01007387 */ /* 0x000fe80000100800 */
        /* <DEDUP_REMOVED lines=9> */
[----:B------:R1:W-:Y:S01]  /*76b0*/  STL.64 [R1+0x868], R18 ;  /* 0x0008681201007387 */ /* 0x0003e20000100a00 */
[----:B------:R-:W-:-:S04]  /*76c0*/  IMAD.WIDE R26, R92, 0x2, R26 ;  /* 0x000000025c1a7825 */ /* 0x000fc800078e021a */
[C---:B--2---:R-:W-:Y:S01]  /*76d0*/  IMAD.WIDE R70, R92.reuse, 0x2, R70 ;  /* 0x000000025c467825 */ /* 0x044fe200078e0246 */
[----:B-1----:R-:W2:Y:S04]  /*76e0*/  LDL.LU.64 R18, [R1+0xf0] ;  /* 0x0000f00001127983 */ /* 0x002ea80000300a00 */
[----:B------:R1:W-:Y:S01]  /*76f0*/  STL.64 [R1+0x878], R20 ;  /* 0x0008781401007387 */ /* 0x0003e20000100a00 */
[----:B------:R-:W-:-:S03]  /*7700*/  IMAD.WIDE R72, R92, 0x2, R72 ;  /* 0x000000025c487825 */ /* 0x000fc600078e0248 */
[----:B-1----:R-:W2:Y:S04]  /*7710*/  LDL.LU.64 R20, [R1+0xf8] ;  /* 0x0000f80001147983 */ /* 0x002ea80000300a00 */
[----:B------:R-:W-:Y:S04]  /*7720*/  STL [R1+0x890], R22 ;  /* 0x0008901601007387 */ /* 0x000fe80000100800 */
[----:B------:R-:W-:Y:S04]  /*7730*/  STL [R1+0x880], R23 ;  /* 0x0008801701007387 */ /* 0x000fe80000100800 */
[----:B------:R1:W-:Y:S01]  /*7740*/  STL.64 [R1+0x8c8], R22 ;  /* 0x0008c81601007387 */ /* 0x0003e20000100a00 */
[----:B------:R-:W-:-:S03]  /*7750*/  IMAD.WIDE R76, R92, 0x2, R76 ;  /* 0x000000025c4c7825 */ /* 0x000fc600078e024c */
[----:B-1----:R-:W2:Y:S04]  /*7760*/  LDL.LU.64 R22, [R1+0x120] ;  /* 0x0001200001167983 */ /* 0x002ea80000300a00 */
[----:B------:R1:W-:Y:S04]  /*7770*/  STL.64 [R1+0x888], R24 ;  /* 0x0008881801007387 */ /* 0x0003e80000100a00 */
[----:B-1----:R-:W2:Y:S04]  /*7780*/  LDL.LU.64 R24, [R1+0x100] ;  /* 0x0001000001187983 */ /* 0x002ea80000300a00 */
[----:B------:R1:W-:Y:S01]  /*7790*/  STL.64 [R1+0x898], R26 ;  /* 0x0008981a01007387 */ /* 0x0003e20000100a00 */
[----:B------:R-:W-:-:S03]  /*77a0*/  IMAD.WIDE R78, R92, 0x2, R78 ;  /* 0x000000025c4e7825 */ /* 0x000fc600078e024e */
[----:B-1----:R-:W2:Y:S04]  /*77b0*/  LDL.LU.64 R26, [R1+0x108] ;  /* 0x00010800011a7983 */ /* 0x002ea80000300a00 */
[----:B------:R-:W-:Y:S04]  /*77c0*/  STL.64 [R1], R70 ;  /* 0x0000004601007387 */ /* 0x000fe80000100a00 */
[----:B------:R-:W-:Y:S04]  /*77d0*/  STL [R1+0x8b0], R70 ;  /* 0x0008b04601007387 */ /* 0x000fe80000100800 */
[----:B------:R-:W-:Y:S04]  /*77e0*/  STL [R1+0x8a0], R71 ;  /* 0x0008a04701007387 */ /* 0x000fe80000100800 */
[----:B------:R1:W-:Y:S01]  /*77f0*/  STL.64 [R1+0x8d8], R70 ;  /* 0x0008d84601007387 */ /* 0x0003e20000100a00 */
[----:B----4-:R-:W-:-:S03]  /*7800*/  IMAD.WIDE R80, R92, 0x2, R80 ;  /* 0x000000025c507825 */ /* 0x010fc600078e0250 */
[----:B-1----:R-:W4:Y:S04]  /*7810*/  LDL.LU.64 R70, [R1+0x128] ;  /* 0x0001280001467983 */ /* 0x002f280000300a00 */
[----:B------:R-:W-:Y:S04]  /*7820*/  STL.64 [R1+0x8], R72 ;  /* 0x0000084801007387 */ /* 0x000fe80000100a00 */
[----:B------:R1:W-:Y:S01]  /*7830*/  STL.64 [R1+0x8a8], R72 ;  /* 0x0008a84801007387 */ /* 0x0003e20000100a00 */
[----:B---3--:R-:W-:-:S03]  /*7840*/  IMAD.WIDE R90, R92, 0x2, R90 ;  /* 0x000000025c5a7825 */ /* 0x008fc600078e025a */
[----:B-1----:R-:W3:Y:S04]  /*7850*/  LDL.LU.64 R72, [R1+0x110] ;  /* 0x0001100001487983 */ /* 0x002ee80000300a00 */
[----:B------:R-:W-:Y:S04]  /*7860*/  STL.64 [R1+0x10], R76 ;  /* 0x0000104c01007387 */ /* 0x000fe80000100a00 */
[----:B------:R1:W-:Y:S01]  /*7870*/  STL.64 [R1+0x8b8], R76 ;  /* 0x0008b84c01007387 */ /* 0x0003e20000100a00 */
[----:B------:R-:W-:-:S03]  /*7880*/  IMAD.WIDE R74, R92, 0x2, R74 ;  /* 0x000000025c4a7825 */ /* 0x000fc600078e024a */
[----:B-1----:R-:W2:Y:S04]  /*7890*/  LDL.LU.64 R76, [R1+0x118] ;  /* 0x00011800014c7983 */ /* 0x002ea80000300a00 */
        /* <DEDUP_REMOVED lines=9> */
[----:B------:R-:W-:Y:S04]  /*7930*/  STL [R1+0x910], R90 ;  /* 0x0009105a01007387 */ /* 0x000fe80000100800 */
[----:B------:R-:W-:Y:S04]  /*7940*/  STL [R1+0x900], R91 ;  /* 0x0009005b01007387 */ /* 0x000fe80000100800 */
        /* <DEDUP_REMOVED lines=33> */
[----:B-1----:R-:W3:Y:S04]  /*7b60*/  LDL.LU.64 R66, [R1+0x1e0] ;  /* 0x0001e00001427983 */ /* 0x002ee80000300a00 */
[----:B------:R-:W-:Y:S04]  /*7b70*/  STL.64 [R1+0x68], R60 ;  /* 0x0000683c01007387 */ /* 0x000fe80000100a00 */
[----:B------:R1:W-:Y:S01]  /*7b80*/  STL.64 [R1+0x978], R60 ;  /* 0x0009783c01007387 */ /* 0x0003e20000100a00 */
[----:B------:R-:W-:-:S03]  /*7b90*/  IMAD.WIDE R44, R92, 0x2, R44 ;  /* 0x000000025c2c7825 */ /* 0x000fc600078e022c */
[----:B-1----:R-:W3:Y:S04]  /*7ba0*/  LDL.LU.64 R60, [R1+0x180] ;  /* 0x00018000013c7983 */ /* 0x002ee80000300a00 */
[----:B------:R-:W-:Y:S04]  /*7bb0*/  STL.64 [R1+0x70], R50 ;  /* 0x0000703201007387 */ /* 0x000fe80000100a00 */
[----:B------:R1:W-:Y:S04]  /*7bc0*/  STL.64 [R1+0x988], R50 ;  /* 0x0009883201007387 */ /* 0x0003e80000100a00 */
[----:B-1----:R-:W3:Y:S04]  /*7bd0*/  LDL.LU.64 R50, [R1+0x188] ;  /* 0x0001880001327983 */ /* 0x002ee80000300a00 */
[----:B------:R-:W-:Y:S04]  /*7be0*/  STL.64 [R1+0x78], R48 ;  /* 0x0000783001007387 */ /* 0x000fe80000100a00 */
[----:B------:R-:W-:Y:S04]  /*7bf0*/  STL [R1+0x9a0], R48 ;  /* 0x0009a03001007387 */ /* 0x000fe80000100800 */
[----:B------:R-:W-:Y:S04]  /*7c00*/  STL [R1+0x990], R49 ;  /* 0x0009903101007387 */ /* 0x000fe80000100800 */
[----:B------:R1:W-:Y:S01]  /*7c10*/  STL.64 [R1+0x9c8], R48 ;  /* 0x0009c83001007387 */ /* 0x0003e20000100a00 */
[----:B------:R-:W-:-:S03]  /*7c20*/  IMAD.WIDE R40, R92, 0x2, R40 ;  /* 0x000000025c287825 */ /* 0x000fc600078e0228 */
[----:B-1----:R-:W3:Y:S01]  /*7c30*/  LDL.LU.64 R48, [R1+0x1e8] ;  /* 0x0001e80001307983 */ /* 0x002ee20000300a00 */
[----:B------:R-:W-:-:S03]  /*7c40*/  IMAD.WIDE R38, R92, 0x2, R38 ;  /* 0x000000025c267825 */ /* 0x000fc600078e0226 */
[----:B------:R-:W-:Y:S04]  /*7c50*/  STL.64 [R1+0x80], R46 ;  /* 0x0000802e01007387 */ /* 0x000fe80000100a00 */
[----:B------:R1:W-:Y:S04]  /*7c60*/  STL.64 [R1+0x998], R46 ;  /* 0x0009982e01007387 */ /* 0x0003e80000100a00 */
[----:B-1----:R-:W4:Y:S04]  /*7c70*/  LDL.LU.64 R46, [R1+0x190] ;  /* 0x00019000012e7983 */ /* 0x002f280000300a00 */
[----:B------:R-:W-:Y:S04]  /*7c80*/  STL.64 [R1+0x88], R44 ;  /* 0x0000882c01007387 */ /* 0x000fe80000100a00 */
[----:B------:R1:W-:Y:S04]  /*7c90*/  STL.64 [R1+0x9a8], R44 ;  /* 0x0009a82c01007387 */ /* 0x0003e80000100a00 */
[----:B-1----:R-:W4:Y:S04]  /*7ca0*/  LDL.LU.64 R44, [R1+0x1d8] ;  /* 0x0001d800012c7983 */ /* 0x002f280000300a00 */
[----:B------:R-:W-:Y:S04]  /*7cb0*/  STL.64 [R1+0x90], R40 ;  /* 0x0000902801007387 */ /* 0x000fe80000100a00 */
[----:B------:R1:W-:Y:S04]  /*7cc0*/  STL.64 [R1+0x9d8], R40 ;  /* 0x0009d82801007387 */ /* 0x0003e80000100a00 */
[----:B-1----:R-:W4:Y:S01]  /*7cd0*/  LDL.LU.64 R40, [R1+0x1f0] ;  /* 0x0001f00001287983 */ /* 0x002f220000300a00 */
[----:B------:R-:W-:-:S03]  /*7ce0*/  IMAD.WIDE R2, R92, 0x2, R2 ;  /* 0x000000025c027825 */ /* 0x000fc600078e0202 */
[----:B------:R-:W-:Y:S01]  /*7cf0*/  STL.64 [R1+0x98], R38 ;  /* 0x0000982601007387 */ /* 0x000fe20000100a00 */
[----:B------:R-:W-:-:S03]  /*7d00*/  IMAD.WIDE R42, R92, 0x2, R42 ;  /* 0x000000025c2a7825 */ /* 0x000fc600078e022a */
[----:B------:R1:W-:Y:S01]  /*7d10*/  STL.64 [R1+0x9e8], R38 ;  /* 0x0009e82601007387 */ /* 0x0003e20000100a00 */
[----:B------:R-:W-:-:S04]  /*7d20*/  IMAD.WIDE R36, R92, 0x2, R36 ;  /* 0x000000025c247825 */ /* 0x000fc800078e0224 */
[C---:B------:R-:W-:Y:S01]  /*7d30*/  IMAD.WIDE R4, R92.reuse, 0x2, R4 ;  /* 0x000000025c047825 */ /* 0x040fe200078e0204 */
[----:B-1----:R-:W4:Y:S04]  /*7d40*/  LDL.LU.64 R38, [R1+0x1f8] ;  /* 0x0001f80001267983 */ /* 0x002f280000300a00 */
[----:B------:R-:W-:Y:S04]  /*7d50*/  STL.64 [R1+0xa0], R2 ;  /* 0x0000a00201007387 */ /* 0x000fe80000100a00 */
[----:B------:R-:W-:Y:S04]  /*7d60*/  STL [R1+0xa00], R2 ;  /* 0x000a000201007387 */ /* 0x000fe80000100800 */
[----:B------:R-:W-:Y:S04]  /*7d70*/  STL [R1+0x9f0], R3 ;  /* 0x0009f00301007387 */ /* 0x000fe80000100800 */
[----:B------:R1:W-:Y:S01]  /*7d80*/  STL.64 [R1+0xa38], R2 ;  /* 0x000a380201007387 */ /* 0x0003e20000100a00 */
[----:B------:R-:W-:-:S03]  /*7d90*/  IMAD.WIDE R8, R92, 0x2, R8 ;  /* 0x000000025c087825 */ /* 0x000fc600078e0208 */
[----:B-1----:R-:W4:Y:S04]  /*7da0*/  LDL.LU.64 R2, [R1+0x220] ;  /* 0x0002200001027983 */ /* 0x002f280000300a00 */
[----:B------:R-:W-:Y:S04]  /*7db0*/  STL.64 [R1+0xa8], R42 ;  /* 0x0000a82a01007387 */ /* 0x000fe80000100a00 */
        /* <DEDUP_REMOVED lines=23> */
[----:B--2---:R-:W-:-:S03]  /*7f30*/  IMAD.WIDE R18, R92, 0x2, R18 ;  /* 0x000000025c127825 */ /* 0x004fc600078e0212 */
        /* <DEDUP_REMOVED lines=17> */
[----:B---3--:R-:W-:-:S03]  /*8050*/  IMAD.WIDE R72, R92, 0x2, R72 ;  /* 0x000000025c487825 */ /* 0x008fc600078e0248 */
[----:B-1----:R-:W3:Y:S04]  /*8060*/  LDL.LU.64 R18, [R1+0x248] ;  /* 0x0002480001127983 */ /* 0x002ee80000300a00 */
        /* <DEDUP_REMOVED lines=8> */
[----:B------:R-:W-:-:S04]  /*80f0*/  IMAD.WIDE R34, R92, 0x2, R34 ;  /* 0x000000025c227825 */ /* 0x000fc800078e0222 */
[C---:B------:R-:W-:Y:S01]  /*8100*/  IMAD.WIDE R22, R92.reuse, 0x2, R22 ;  /* 0x000000025c167825 */ /* 0x040fe200078e0216 */
[----:B-1----:R-:W2:Y:S04]  /*8110*/  LDL.LU.64 R24, [R1+0x250] ;  /* 0x0002500001187983 */ /* 0x002ea80000300a00 */
[----:B------:R-:W-:Y:S04]  /*8120*/  STL.64 [R1+0x108], R26 ;  /* 0x0001081a01007387 */ /* 0x000fe80000100a00 */
[----:B------:R1:W-:Y:S01]  /*8130*/  STL.64 [R1+0xaa8], R26 ;  /* 0x000aa81a01007387 */ /* 0x0003e20000100a00 */
[----:B----4-:R-:W-:-:S03]  /*8140*/  IMAD.WIDE R70, R92, 0x2, R70 ;  /* 0x000000025c467825 */ /* 0x010fc600078e0246 */
[----:B-1----:R-:W4:Y:S04]  /*8150*/  LDL.LU.64 R26, [R1+0x258] ;  /* 0x00025800011a7983 */ /* 0x002f280000300a00 */
        /* <DEDUP_REMOVED lines=8> */
[----:B------:R1:W-:Y:S04]  /*81e0*/  STL.64 [R1+0x138], R34 ;  /* 0x0001382201007387 */ /* 0x0003e80000100a00 */
        /* <DEDUP_REMOVED lines=28> */
[----:B-1----:R-:W3:Y:S04]  /*83b0*/  LDL.LU.64 R68, [R1+0x1d0] ;  /* 0x0001d00001447983 */ /* 0x002ee80000300a00 */
        /* <DEDUP_REMOVED lines=37> */
[----:B------:R1:W-:Y:S04]  /*8610*/  STL.64 [R1+0xbd8], R44 ;  /* 0x000bd82c01007387 */ /* 0x0003e80000100a00 */
[----:B-1----:R-:W4:Y:S01]  /*8620*/  LDL.64 R44, [R1+0x138] ;  /* 0x00013800012c7983 */ /* 0x002f220000100a00 */
[----:B------:R-:W-:-:S03]  /*8630*/  IMAD.WIDE R38, R92, 0x2, R38 ;  /* 0x000000025c267825 */ /* 0x000fc600078e0226 */
[----:B------:R-:W-:Y:S04]  /*8640*/  STL.64 [R1+0x1e0], R66 ;  /* 0x0001e04201007387 */ /* 0x000fe80000100a00 */
[----:B------:R1:W-:Y:S04]  /*8650*/  STL.64 [R1+0xbe8], R66 ;  /* 0x000be84201007387 */ /* 0x0003e80000100a00 */
[----:B-1----:R-:W4:Y:S04]  /*8660*/  LDL.LU.64 R66, [R1+0x260] ;  /* 0x0002600001427983 */ /* 0x002f280000300a00 */
[----:B------:R-:W-:Y:S04]  /*8670*/  STL.64 [R1+0x1e8], R48 ;  /* 0x0001e83001007387 */ /* 0x000fe80000100a00 */
[----:B------:R-:W-:Y:S04]  /*8680*/  STL [R1+0xc00], R48 ;  /* 0x000c003001007387 */ /* 0x000fe80000100800 */
[----:B------:R-:W-:Y:S04]  /*8690*/  STL [R1+0xbf0], R49 ;  /* 0x000bf03101007387 */ /* 0x000fe80000100800 */
[----:B------:R1:W-:Y:S04]  /*86a0*/  STL.64 [R1+0xc38], R48 ;  /* 0x000c383001007387 */ /* 0x0003e80000100a00 */
[----:B-1----:R-:W4:Y:S04]  /*86b0*/  LDL.LU.64 R48, [R1+0x268] ;  /* 0x0002680001307983 */ /* 0x002f280000300a00 */
[----:B------:R-:W-:Y:S04]  /*86c0*/  STL.64 [R1+0x1f0], R40 ;  /* 0x0001f02801007387 */ /* 0x000fe80000100a00 */
[----:B------:R1:W-:Y:S04]  /*86d0*/  STL.64 [R1+0xbf8], R40 ;  /* 0x000bf82801007387 */ /* 0x0003e80000100a00 */
[----:B-1----:R-:W4:Y:S01]  /*86e0*/  LDL.LU.64 R40, [R1+0x270] ;  /* 0x0002700001287983 */ /* 0x002f220000300a00 */
[----:B------:R-:W-:Y:S01]  /*86f0*/  IMAD.WIDE R42, R92, 0x2, R42 ;  /* 0x000000025c2a7825 */ /* 0x000fe200078e022a */
[----:B-----5:R-:W-:-:S02]  /*8700*/  ISETP.GT.AND P3, PT, R0, 0x8, PT ;  /* 0x000000080000780c */ /* 0x020fc40003f64270 */
[----:B------:R-:W-:Y:S01]  /*8710*/  STL.64 [R1+0x1f8], R38 ;  /* 0x0001f82601007387 */ /* 0x000fe20000100a00 */
[C---:B------:R-:W-:Y:S01]  /*8720*/  IMAD.WIDE R36, R92.reuse, 0x2, R36 ;  /* 0x000000025c247825 */ /* 0x040fe200078e0224 */
[----:B------:R-:W-:Y:S02]  /*8730*/  PRMT R55, RZ, 0x7610, R55 ;  /* 0x00007610ff377816 */ /* 0x000fe40000000037 */
[----:B------:R-:W-:Y:S01]  /*8740*/  STL.64 [R1+0xc08], R38 ;  /* 0x000c082601007387 */ /* 0x000fe20000100a00 */
[C---:B------:R-:W-:Y:S01]  /*8750*/  IMAD.WIDE R8, R92.reuse, 0x2, R8 ;  /* 0x000000025c087825 */ /* 0x040fe200078e0208 */
[----:B------:R-:W-:Y:S02]  /*8760*/  PRMT R53, RZ, 0x7610, R53 ;  /* 0x00007610ff357816 */ /* 0x000fe40000000035 */
[----:B------:R-:W-:Y:S01]  /*8770*/  STL.64 [R1+0x200], R42 ;  /* 0x0002002a01007387 */ /* 0x000fe20000100a00 */
[----:B------:R-:W-:Y:S01]  /*8780*/  IMAD.WIDE R10, R92, 0x2, R10 ;  /* 0x000000025c0a7825 */ /* 0x000fe200078e020a */
[----:B------:R-:W-:-:S02]  /*8790*/  ISETP.GT.AND P5, PT, R0, 0x10, PT ;  /* 0x000000100000780c */ /* 0x000fc40003fa4270 */
[----:B------:R-:W-:Y:S01]  /*87a0*/  STL [R1+0xc20], R42 ;  /* 0x000c202a01007387 */ /* 0x000fe20000100800 */
[----:B------:R-:W-:Y:S01]  /*87b0*/  IMAD.WIDE R2, R92, 0x2, R2 ;  /* 0x000000025c027825 */ /* 0x000fe200078e0202 */
[----:B------:R-:W-:Y:S02]  /*87c0*/  ISETP.GT.AND P2, PT, R0, RZ, PT ;  /* 0x000000ff0000720c */ /* 0x000fe40003f44270 */
[----:B------:R-:W-:Y:S01]  /*87d0*/  STL [R1+0xc10], R43 ;  /* 0x000c102b01007387 */ /* 0x000fe20000100800 */
[C---:B------:R-:W-:Y:S01]  /*87e0*/  IMAD.WIDE R4, R92.reuse, 0x2, R4 ;  /* 0x000000025c047825 */ /* 0x040fe200078e0204 */
[----:B------:R-:W-:Y:S02]  /*87f0*/  PRMT R52, RZ, 0x7610, R52 ;  /* 0x00007610ff347816 */ /* 0x000fe40000000034 */
[----:B------:R-:W-:Y:S01]  /*8800*/  STL.64 [R1+0xc48], R42 ;  /* 0x000c482a01007387 */ /* 0x000fe20000100a00 */
[----:B--2---:R-:W-:Y:S01]  /*8810*/  IMAD.WIDE R14, R92, 0x2, R14 ;  /* 0x000000025c0e7825 */ /* 0x004fe200078e020e */
[----:B------:R-:W-:-:S02]  /*8820*/  PRMT R82, RZ, 0x7610, R82 ;  /* 0x00007610ff527816 */ /* 0x000fc40000000052 */
[----:B------:R-:W-:Y:S01]  /*8830*/  STL.64 [R1+0x208], R36 ;  /* 0x0002082401007387 */ /* 0x000fe20000100a00 */
[C---:B------:R-:W-:Y:S01]  /*8840*/  IMAD.WIDE R16, R92.reuse, 0x2, R16 ;  /* 0x000000025c107825 */ /* 0x040fe200078e0210 */
[----:B------:R-:W-:Y:S02]  /*8850*/  PRMT R83, RZ, 0x7610, R83 ;  /* 0x00007610ff537816 */ /* 0x000fe40000000053 */
[----:B------:R-:W-:Y:S01]  /*8860*/  STL.64 [R1+0xc18], R36 ;  /* 0x000c182401007387 */ /* 0x000fe20000100a00 */
[C---:B------:R-:W-:Y:S01]  /*8870*/  IMAD.WIDE R12, R92.reuse, 0x2, R12 ;  /* 0x000000025c0c7825 */ /* 0x040fe200078e020c */
[----:B------:R-:W-:Y:S02]  /*8880*/  PRMT R59, RZ, 0x7610, R59 ;  /* 0x00007610ff3b7816 */ /* 0x000fe4000000003b */
[----:B------:R-:W-:Y:S01]  /*8890*/  STL.64 [R1+0x210], R8 ;  /* 0x0002100801007387 */ /* 0x000fe20000100a00 */
[----:B---3--:R-:W-:Y:S01]  /*88a0*/  IMAD.WIDE R18, R92, 0x2, R18 ;  /* 0x000000025c127825 */ /* 0x008fe200078e0212 */
[----:B------:R-:W-:-:S02]  /*88b0*/  PRMT R56, RZ, 0x7610, R56 ;  /* 0x00007610ff387816 */ /* 0x000fc40000000038 */
[----:B------:R-:W-:Y:S01]  /*88c0*/  STL.64 [R1+0xc28], R8 ;  /* 0x000c280801007387 */ /* 0x000fe20000100a00 */
[C---:B------:R-:W-:Y:S01]  /*88d0*/  IMAD.WIDE R24, R92.reuse, 0x2, R24 ;  /* 0x000000025c187825 */ /* 0x040fe200078e0218 */
[----:B------:R-:W-:Y:S02]  /*88e0*/  PRMT R57, RZ, 0x7610, R57 ;  /* 0x00007610ff397816 */ /* 0x000fe40000000039 */
[----:B------:R-:W-:Y:S01]  /*88f0*/  STL.64 [R1+0x218], R10 ;  /* 0x0002180a01007387 */ /* 0x000fe20000100a00 */
[C---:B----4-:R-:W-:Y:S01]  /*8900*/  IMAD.WIDE R26, R92.reuse, 0x2, R26 ;  /* 0x000000025c1a7825 */ /* 0x050fe200078e021a */
[----:B------:R-:W-:Y:S02]  /*8910*/  PRMT R54, RZ, 0x7610, R54 ;  /* 0x00007610ff367816 */ /* 0x000fe40000000036 */
[----:B------:R-:W-:Y:S01]  /*8920*/  STL.64 [R1+0xc58], R10 ;  /* 0x000c580a01007387 */ /* 0x000fe20000100a00 */
[----:B------:R-:W-:-:S03]  /*8930*/  IMAD.WIDE R6, R92, 0x2, R6 ;  /* 0x000000025c067825 */ /* 0x000fc600078e0206 */
        /* <DEDUP_REMOVED lines=17> */
[----:B------:R-:W-:-:S04]  /*8a50*/  IMAD.WIDE R80, R92, 0x2, R80 ;  /* 0x000000025c507825 */ /* 0x000fc800078e0250 */
[----:B------:R-:W-:-:S04]  /*8a60*/  IMAD.WIDE R34, R92, 0x2, R34 ;  /* 0x000000025c227825 */ /* 0x000fc800078e0222 */
[C---:B------:R-:W-:Y:S01]  /*8a70*/  IMAD.WIDE R32, R92.reuse, 0x2, R32 ;  /* 0x000000025c207825 */ /* 0x040fe200078e0220 */
[----:B------:R-:W2:Y:S03]  /*8a80*/  @P2 LDG.E.U16 R59, desc[UR22][R34.64] ;  /* 0x00000016223b2981 */ /* 0x000ea6000c1e1500 */
[C---:B------:R-:W-:Y:S01]  /*8a90*/  IMAD.WIDE R30, R92.reuse, 0x2, R30 ;  /* 0x000000025c1e7825 */ /* 0x040fe200078e021e */
[----:B------:R-:W3:Y:S03]  /*8aa0*/  @P2 LDG.E.U16 R56, desc[UR22][R32.64] ;  /* 0x0000001620382981 */ /* 0x000ee6000c1e1500 */
[C---:B------:R-:W-:Y:S01]  /*8ab0*/  IMAD.WIDE R28, R92.reuse, 0x2, R28 ;  /* 0x000000025c1c7825 */ /* 0x040fe200078e021c */
[----:B------:R-:W4:Y:S04]  /*8ac0*/  @P2 LDG.E.U16 R57, desc[UR22][R30.64] ;  /* 0x000000161e392981 */ /* 0x000f28000c1e1500 */
[----:B------:R-:W2:Y:S01]  /*8ad0*/  @P2 LDG.E.U16 R54, desc[UR22][R28.64] ;  /* 0x000000161c362981 */ /* 0x000ea2000c1e1500 */
[----:B------:R-:W-:-:S05]  /*8ae0*/  IMAD.WIDE R60, R92, 0x2, R60 ;  /* 0x000000025c3c7825 */ /* 0x000fca00078e023c */
[----:B------:R-:W2:Y:S01]  /*8af0*/  @P3 LDG.E.U16 R55, desc[UR22][R60.64] ;  /* 0x000000163c373981 */ /* 0x000ea2000c1e1500 */
[----:B------:R-:W-:-:S03]  /*8b00*/  IMAD.WIDE R66, R92, 0x2, R66 ;  /* 0x000000025c427825 */ /* 0x000fc600078e0242 */
[----:B------:R-:W2:Y:S04]  /*8b10*/  @P5 LDG.E.U16 R83, desc[UR22][R44.64] ;  /* 0x000000162c535981 */ /* 0x000ea8000c1e1500 */
[----:B------:R-:W-:Y:S04]  /*8b20*/  STL.64 [R1+0x260], R66 ;  /* 0x0002604201007387 */ /* 0x000fe80000100a00 */
[----:B------:R-:W2:Y:S01]  /*8b30*/  @P3 LDG.E.U16 R82, desc[UR22][R66.64] ;  /* 0x0000001642523981 */ /* 0x000ea2000c1e1500 */
[----:B------:R-:W-:-:S05]  /*8b40*/  IMAD.WIDE R48, R92, 0x2, R48 ;  /* 0x000000025c307825 */ /* 0x000fca00078e0230 */
[----:B------:R-:W-:Y:S04]  /*8b50*/  STL.64 [R1+0x268], R48 ;  /* 0x0002683001007387 */ /* 0x000fe80000100a00 */
[----:B------:R1:W2:Y:S01]  /*8b60*/  @P3 LDG.E.U16 R53, desc[UR22][R48.64] ;  /* 0x0000001630353981 */ /* 0x0002a2000c1e1500 */
[----:B------:R-:W-:-:S05]  /*8b70*/  IMAD.WIDE R40, R92, 0x2, R40 ;  /* 0x000000025c287825 */ /* 0x000fca00078e0228 */
[----:B------:R-:W-:Y:S04]  /*8b80*/  STL.64 [R1+0x270], R40 ;  /* 0x0002702801007387 */ /* 0x000fe80000100a00 */
[----:B------:R0:W-:Y:S04]  /*8b90*/  STL.64 [R1+0x278], R60 ;  /* 0x0002783c01007387 */ /* 0x0001e80000100a00 */
[----:B------:R-:W-:Y:S04]  /*8ba0*/  STL.64 [R1+0x198], R6 ;  /* 0x0001980601007387 */ /* 0x000fe80000100a00 */
        /* <DEDUP_REMOVED lines=17> */
[----:B0-----:R-:W2:Y:S04]  /*8cc0*/  LDL.LU.64 R60, [R1+0x2c8] ;  /* 0x0002c800013c7983 */ /* 0x001ea80000300a00 */
[----:B------:R-:W2:Y:S04]  /*8cd0*/  LDL.LU.64 R2, [R1+0x318] ;  /* 0x0003180001027983 */ /* 0x000ea80000300a00 */
[----:B------:R-:W3:Y:S04]  /*8ce0*/  LDL.LU.64 R10, [R1+0x310] ;  /* 0x00031000010a7983 */ /* 0x000ee80000300a00 */
[----:B------:R-:W4:Y:S04]  /*8cf0*/  LDL.LU.64 R42, [R1+0x308] ;  /* 0x00030800012a7983 */ /* 0x000f280000300a00 */
[----:B------:R-:W1:Y:S04]  /*8d00*/  LDL.LU.64 R48, [R1+0x300] ;  /* 0x0003000001307983 */ /* 0x000e680000300a00 */
[----:B------:R-:W4:Y:S04]  /*8d10*/  LDL.LU.64 R8, [R1+0x2f8] ;  /* 0x0002f80001087983 */ /* 0x000f280000300a00 */
[----:B------:R-:W4:Y:S04]  /*8d20*/  LDL.LU.64 R36, [R1+0x2f0] ;  /* 0x0002f00001247983 */ /* 0x000f280000300a00 */
[----:B------:R0:W4:Y:S04]  /*8d30*/  @P3 LDG.E.U16 R52, desc[UR22][R40.64] ;  /* 0x0000001628343981 */ /* 0x000128000c1e1500 */
[----:B------:R-:W4:Y:S04]  /*8d40*/  LDL.LU.64 R38, [R1+0x2e8] ;  /* 0x0002e80001267983 */ /* 0x000f280000300a00 */
[----:B------:R-:W0:Y:S04]  /*8d50*/  LDL.LU.64 R40, [R1+0x2e0] ;  /* 0x0002e00001287983 */ /* 0x000e280000300a00 */
[----:B------:R-:W4:Y:S04]  /*8d60*/  LDL.LU.64 R66, [R1+0x2d8] ;  /* 0x0002d80001427983 */ /* 0x000f280000300a00 */
[----:B------:R-:W4:Y:S01]  /*8d70*/  LDL.LU.64 R44, [R1+0x2d0] ;  /* 0x0002d000012c7983 */ /* 0x000f220000300a00 */
[----:B------:R-:W-:-:S02]  /*8d80*/  ISETP.GT.AND P2, PT, R0, 0x1, PT ;  /* 0x000000010000780c */ /* 0x000fc40003f44270 */
[----:B------:R-:W-:Y:S02]  /*8d90*/  PRMT R58, RZ, 0x7610, R58 ;  /* 0x00007610ff3a7816 */ /* 0x000fe4000000003a */
[----:B------:R-:W-:Y:S02]  /*8da0*/  PRMT R93, RZ, 0x7610, R93 ;  /* 0x00007610ff5d7816 */ /* 0x000fe4000000005d */
[----:B------:R-:W-:Y:S02]  /*8db0*/  PRMT R89, RZ, 0x7610, R89 ;  /* 0x00007610ff597816 */ /* 0x000fe40000000059 */
[----:B------:R-:W-:Y:S01]  /*8dc0*/  PRMT R88, RZ, 0x7610, R88 ;  /* 0x00007610ff587816 */ /* 0x000fe20000000058 */
[----:B--2---:R-:W-:-:S04]  /*8dd0*/  IMAD.WIDE R2, R92, 0x2, R2 ;  /* 0x000000025c027825 */ /* 0x004fc800078e0202 */
[C---:B---3--:R-:W-:Y:S01]  /*8de0*/  IMAD.WIDE R10, R92.reuse, 0x2, R10 ;  /* 0x000000025c0a7825 */ /* 0x048fe200078e020a */
[----:B------:R-:W2:Y:S03]  /*8df0*/  @P2 LDG.E.U16 R58, desc[UR22][R2.64] ;  /* 0x00000016023a2981 */ /* 0x000ea6000c1e1500 */
[C---:B----4-:R-:W-:Y:S01]  /*8e00*/  IMAD.WIDE R42, R92.reuse, 0x2, R42 ;  /* 0x000000025c2a7825 */ /* 0x050fe200078e022a */
[----:B------:R-:W3:Y:S04]  /*8e10*/  @P2 LDG.E.U16 R93, desc[UR22][R10.64] ;  /* 0x000000160a5d2981 */ /* 0x000ee8000c1e1500 */
[----:B------:R-:W4:Y:S01]  /*8e20*/  @P2 LDG.E.U16 R89, desc[UR22][R42.64] ;  /* 0x000000162a592981 */ /* 0x000f22000c1e1500 */
[----:B-1----:R-:W-:-:S05]  /*8e30*/  IMAD.WIDE R48, R92, 0x2, R48 ;  /* 0x000000025c307825 */ /* 0x002fca00078e0230 */
[----:B------:R-:W3:Y:S01]  /*8e40*/  @P2 LDG.E.U16 R88, desc[UR22][R48.64] ;  /* 0x0000001630582981 */ /* 0x000ee2000c1e1500 */
[----:B------:R-:W-:-:S04]  /*8e50*/  IMAD.WIDE R62, R92, 0x2, R62 ;  /* 0x000000025c3e7825 */ /* 0x000fc800078e023e */
[C---:B------:R-:W-:Y:S01]  /*8e60*/  IMAD.WIDE R90, R92.reuse, 0x2, R90 ;  /* 0x000000025c5a7825 */ /* 0x040fe200078e025a */
[----:B------:R-:W-:Y:S03]  /*8e70*/  STL.64 [R1+0x290], R62 ;  /* 0x0002903e01007387 */ /* 0x000fe60000100a00 */
        /* <DEDUP_REMOVED lines=16> */
[C---:B0-----:R-:W-:Y:S01]  /*8f80*/  IMAD.WIDE R40, R92.reuse, 0x2, R40 ;  /* 0x000000025c287825 */ /* 0x041fe200078e0228 */
[----:B------:R-:W-:Y:S03]  /*8f90*/  STL.64 [R1+0x2d8], R66 ;  /* 0x0002d84201007387 */ /* 0x000fe60000100a00 */
[C---:B------:R-:W-:Y:S01]  /*8fa0*/  IMAD.WIDE R38, R92.reuse, 0x2, R38 ;  /* 0x000000025c267825 */ /* 0x040fe200078e0226 */
[----:B------:R-:W-:Y:S03]  /*8fb0*/  STL.64 [R1+0x2e0], R40 ;  /* 0x0002e02801007387 */ /* 0x000fe60000100a00 */
[C---:B------:R-:W-:Y:S01]  /*8fc0*/  IMAD.WIDE R36, R92.reuse, 0x2, R36 ;  /* 0x000000025c247825 */ /* 0x040fe200078e0224 */
[----:B------:R-:W-:Y:S03]  /*8fd0*/  STL.64 [R1+0x2e8], R38 ;  /* 0x0002e82601007387 */ /* 0x000fe60000100a00 */
[----:B------:R-:W-:Y:S01]  /*8fe0*/  IMAD.WIDE R8, R92, 0x2, R8 ;  /* 0x000000025c087825 */ /* 0x000fe200078e0208 */
[----:B------:R-:W-:Y:S04]  /*8ff0*/  STL.64 [R1+0x2f0], R36 ;  /* 0x0002f02401007387 */ /* 0x000fe80000100a00 */
[----:B------:R-:W-:Y:S04]  /*9000*/  STL.64 [R1+0x2f8], R8 ;  /* 0x0002f80801007387 */ /* 0x000fe80000100a00 */
[----:B------:R-:W-:Y:S04]  /*9010*/  STL.64 [R1+0x300], R48 ;  /* 0x0003003001007387 */ /* 0x000fe80000100a00 */
[----:B------:R-:W-:Y:S04]  /*9020*/  STL.64 [R1+0x308], R42 ;  /* 0x0003082a01007387 */ /* 0x000fe80000100a00 */
[----:B------:R-:W-:Y:S04]  /*9030*/  STL [R1+0x578], R92 ;  /* 0x0005785c01007387 */ /* 0x000fe80000100800 */
[----:B------:R-:W-:Y:S04]  /*9040*/  STL.64 [R1+0x310], R10 ;  /* 0x0003100a01007387 */ /* 0x000fe80000100a00 */
[----:B------:R0:W-:Y:S04]  /*9050*/  STL.64 [R1+0x318], R2 ;  /* 0x0003180201007387 */ /* 0x0001e80000100a00 */
[----:B0-----:R-:W4:Y:S04]  /*9060*/  LDL.LU.64 R2, [R1+0xc68] ;  /* 0x000c680001027983 */ /* 0x001f280000300a00 */
[----:B--2---:R0:W-:Y:S04]  /*9070*/  STL [R1+0x51c], R58 ;  /* 0x00051c3a01007387 */ /* 0x0041e80000100800 */
[----:B0-----:R-:W2:Y:S04]  /*9080*/  LDL.LU R58, [R1+0xc60] ;  /* 0x000c6000013a7983 */ /* 0x001ea80000300800 */
[----:B------:R-:W2:Y:S04]  /*9090*/  LDL.LU.64 R10, [R1+0xc58] ;  /* 0x000c5800010a7983 */ /* 0x000ea80000300a00 */
[----:B---3--:R0:W-:Y:S04]  /*90a0*/  STL [R1+0x518], R93 ;  /* 0x0005185d01007387 */ /* 0x0081e80000100800 */
[----:B0-----:R-:W3:Y:S04]  /*90b0*/  LDL.LU R93, [R1+0xc50] ;  /* 0x000c5000015d7983 */ /* 0x001ee80000300800 */
[----:B------:R-:W3:Y:S04]  /*90c0*/  LDL.LU.64 R42, [R1+0xc48] ;  /* 0x000c4800012a7983 */ /* 0x000ee80000300a00 */
[----:B----4-:R0:W-:Y:S04]  /*90d0*/  STL [R1+0x514], R89 ;  /* 0x0005145901007387 */ /* 0x0101e80000100800 */
[----:B0-----:R-:W4:Y:S04]  /*90e0*/  LDL.LU R89, [R1+0xc40] ;  /* 0x000c400001597983 */ /* 0x001f280000300800 */
[----:B------:R-:W4:Y:S04]  /*90f0*/  LDL.LU.64 R48, [R1+0xc38] ;  /* 0x000c380001307983 */ /* 0x000f280000300a00 */
[----:B------:R0:W-:Y:S04]  /*9100*/  STL [R1+0x510], R88 ;  /* 0x0005105801007387 */ /* 0x0001e80000100800 */
[----:B0-----:R-:W4:Y:S01]  /*9110*/  LDL.LU R88, [R1+0xc30] ;  /* 0x000c300001587983 */ /* 0x001f220000300800 */
[----:B------:R-:W-:-:S02]  /*9120*/  ISETP.GT.AND P6, PT, R0, 0x2, PT ;  /* 0x000000020000780c */ /* 0x000fc40003fc4270 */
[----:B------:R-:W-:Y:S02]  /*9130*/  ISETP.GT.AND P3, PT, R0, 0x3, PT ;  /* 0x000000030000780c */ /* 0x000fe40003f64270 */
[----:B--2---:R-:W-:-:S11]  /*9140*/  PRMT R58, RZ, 0x7610, R58 ;  /* 0x00007610ff3a7816 */ /* 0x004fd6000000003a */
[----:B------:R-:W2:Y:S01]  /*9150*/  @P3 LDG.E.U16 R58, desc[UR22][R66.64] ;  /* 0x00000016423a3981 */ /* 0x000ea2000c1e1500 */
[----:B---3--:R-:W-:Y:S02]  /*9160*/  PRMT R42, RZ, 0x7610, R42 ;  /* 0x00007610ff2a7816 */ /* 0x008fe4000000002a */
[----:B------:R-:W-:-:S04]  /*9170*/  PRMT R43, RZ, 0x7610, R43 ;  /* 0x00007610ff2b7816 */ /* 0x000fc8000000002b */
[----:B------:R-:W3:Y:S04]  /*9180*/  @P6 LDG.E.U16 R42, desc[UR22][R8.64] ;  /* 0x00000016082a6981 */ /* 0x000ee8000c1e1500 */
[----:B------:R-:W2:Y:S01]  /*9190*/  @P6 LDG.E.U16 R43, desc[UR22][R36.64] ;  /* 0x00000016242b6981 */ /* 0x000ea2000c1e1500 */
[----:B------:R-:W-:Y:S02]  /*91a0*/  PRMT R93, RZ, 0x7610, R93 ;  /* 0x00007610ff5d7816 */ /* 0x000fe4000000005d */
[----:B----4-:R-:W-:Y:S01]  /*91b0*/  PRMT R89, RZ, 0x7610, R89 ;  /* 0x00007610ff597816 */ /* 0x010fe20000000059 */
[----:B------:R-:W4:Y:S01]  /*91c0*/  LDL.LU.64 R8, [R1+0xc28] ;  /* 0x000c280001087983 */ /* 0x000f220000300a00 */
[----:B------:R-:W-:Y:S02]  /*91d0*/  PRMT R48, RZ, 0x7610, R48 ;  /* 0x00007610ff307816 */ /* 0x000fe40000000030 */
[----:B------:R-:W-:Y:S01]  /*91e0*/  PRMT R49, RZ, 0x7610, R49 ;  /* 0x00007610ff317816 */ /* 0x000fe20000000031 */
[----:B------:R-:W2:Y:S04]  /*91f0*/  @P3 LDG.E.U16 R93, desc[UR22][R44.64] ;  /* 0x000000162c5d3981 */ /* 0x000ea8000c1e1500 */
[----:B------:R-:W4:Y:S04]  /*9200*/  @P6 LDG.E.U16 R48, desc[UR22][R38.64] ;  /* 0x0000001626306981 */ /* 0x000f28000c1e1500 */
[----:B------:R-:W4:Y:S04]  /*9210*/  @P6 LDG.E.U16 R49, desc[UR22][R40.64] ;  /* 0x0000001628316981 */ /* 0x000f28000c1e1500 */
[----:B------:R-:W4:Y:S01]  /*9220*/  @P3 LDG.E.U16 R89, desc[UR22][R60.64] ;  /* 0x000000163c593981 */ /* 0x000f22000c1e1500 */
[----:B------:R-:W-:-:S06]  /*9230*/  PRMT R88, RZ, 0x7610, R88 ;  /* 0x00007610ff587816 */ /* 0x000fcc0000000058 */
[----:B------:R-:W4:Y:S04]  /*9240*/  @P3 LDG.E.U16 R88, desc[UR22][R64.64] ;  /* 0x0000001640583981 */ /* 0x000f28000c1e1500 */
[----:B---3--:R0:W-:Y:S04]  /*9250*/  STL [R1+0x50c], R42 ;  /* 0x00050c2a01007387 */ /* 0x0081e80000100800 */
[----:B0-----:R-:W3:Y:S04]  /*9260*/  LDL.LU R42, [R1+0xc20] ;  /* 0x000c2000012a7983 */ /* 0x001ee80000300800 */
[----:B------:R-:W3:Y:S04]  /*9270*/  LDL.LU.64 R36, [R1+0xc18] ;  /* 0x000c180001247983 */ /* 0x000ee80000300a00 */
[----:B--2---:R0:W-:Y:S04]  /*9280*/  STL [R1+0x508], R43 ;  /* 0x0005082b01007387 */ /* 0x0041e80000100800 */
[----:B0-----:R-:W2:Y:S04]  /*9290*/  LDL.LU R43, [R1+0xc10] ;  /* 0x000c1000012b7983 */ /* 0x001ea80000300800 */
[----:B------:R-:W2:Y:S04]  /*92a0*/  LDL.LU.64 R38, [R1+0xc08] ;  /* 0x000c080001267983 */ /* 0x000ea80000300a00 */
[----:B----4-:R0:W-:Y:S04]  /*92b0*/  STL [R1+0x504], R48 ;  /* 0x0005043001007387 */ /* 0x0101e80000100800 */
[----:B0-----:R-:W4:Y:S04]  /*92c0*/  LDL.LU R48, [R1+0xc00] ;  /* 0x000c000001307983 */ /* 0x001f280000300800 */
[----:B------:R-:W2:Y:S04]  /*92d0*/  LDL.LU.64 R40, [R1+0xbf8] ;  /* 0x000bf80001287983 */ /* 0x000ea80000300a00 */
[----:B------:R0:W-:Y:S04]  /*92e0*/  STL [R1+0x500], R49 ;  /* 0x0005003101007387 */ /* 0x0001e80000100800 */
[----:B0-----:R-:W4:Y:S04]  /*92f0*/  LDL.LU R49, [R1+0xbf0] ;  /* 0x000bf00001317983 */ /* 0x001f280000300800 */
[----:B------:R-:W2:Y:S04]  /*9300*/  LDL.LU.64 R66, [R1+0xbe8] ;  /* 0x000be80001427983 */ /* 0x000ea80000300a00 */
[----:B------:R0:W-:Y:S04]  /*9310*/  STL [R1+0x4fc], R58 ;  /* 0x0004fc3a01007387 */ /* 0x0001e80000100800 */
[----:B0-----:R-:W2:Y:S04]  /*9320*/  LDL.LU R58, [R1+0xbe0] ;  /* 0x000be000013a7983 */ /* 0x001ea80000300800 */
[----:B------:R-:W3:Y:S04]  /*9330*/  LDL.LU.64 R44, [R1+0xbd8] ;  /* 0x000bd800012c7983 */ /* 0x000ee80000300a00 */
[----:B------:R0:W-:Y:S04]  /*9340*/  STL [R1+0x4f8], R93 ;  /* 0x0004f85d01007387 */ /* 0x0001e80000100800 */
[----:B0-----:R-:W3:Y:S04]  /*9350*/  LDL.LU R93, [R1+0xbd0] ;  /* 0x000bd000015d7983 */ /* 0x001ee80000300800 */
[----:B------:R-:W3:Y:S04]  /*9360*/  LDL.LU.64 R60, [R1+0xbc8] ;  /* 0x000bc800013c7983 */ /* 0x000ee80000300a00 */
[----:B------:R0:W-:Y:S04]  /*9370*/  STL [R1+0x4f4], R89 ;  /* 0x0004f45901007387 */ /* 0x0001e80000100800 */
        /* <DEDUP_REMOVED lines=69> */
[----:B0-----:R-:W3:Y:S04]  /*97d0*/  LDL.LU R81, [R1+0xb10] ;  /* 0x000b100001517983 */ /* 0x001ee80000300800 */
        /* <DEDUP_REMOVED lines=145> */
[----:B--2---:R-:W-:-:S11]  /*a0f0*/  PRMT R58, RZ, 0x7610, R58 ;  /* 0x00007610ff3a7816 */ /* 0x004fd6000000003a */
[----:B------:R-:W2:Y:S01]  /*a100*/  @P6 LDG.E.U16 R58, desc[UR22][R80.64] ;  /* 0x00000016503a6981 */ /* 0x000ea2000c1e1500 */
[----:B---3--:R-:W-:-:S06]  /*a110*/  PRMT R65, RZ, 0x7610, R65 ;  /* 0x00007610ff417816 */ /* 0x008fcc0000000041 */
[----:B------:R-:W3:Y:S01]  /*a120*/  @P6 LDG.E.U16 R65, desc[UR22][R62.64] ;  /* 0x000000163e416981 */ /* 0x000ee2000c1e1500 */
[----:B------:R-:W-:-:S06]  /*a130*/  PRMT R93, RZ, 0x7610, R93 ;  /* 0x00007610ff5d7816 */ /* 0x000fcc000000005d */
[----:B------:R-:W2:Y:S01]  /*a140*/  @P5 LDG.E.U16 R93, desc[UR22][R78.64] ;  /* 0x000000164e5d5981 */ /* 0x000ea2000c1e1500 */
[----:B----4-:R-:W-:-:S03]  /*a150*/  PRMT R89, RZ, 0x7610, R89 ;  /* 0x00007610ff597816 */ /* 0x010fc60000000059 */
[----:B------:R-:W4:Y:S01]  /*a160*/  LDL.LU.64 R62, [R1+0x928] ;  /* 0x00092800013e7983 */ /* 0x000f220000300a00 */
[----:B------:R-:W-:Y:S02]  /*a170*/  PRMT R90, RZ, 0x7610, R90 ;  /* 0x00007610ff5a7816 */ /* 0x000fe4000000005a */
[----:B------:R-:W-:Y:S01]  /*a180*/  PRMT R91, RZ, 0x7610, R91 ;  /* 0x00007610ff5b7816 */ /* 0x000fe2000000005b */
[----:B------:R-:W2:Y:S04]  /*a190*/  @P5 LDG.E.U16 R89, desc[UR22][R70.64] ;  /* 0x0000001646595981 */ /* 0x000ea8000c1e1500 */
[----:B------:R-:W2:Y:S04]  /*a1a0*/  @P6 LDG.E.U16 R90, desc[UR22][R68.64] ;  /* 0x00000016445a6981 */ /* 0x000ea8000c1e1500 */
        /* <DEDUP_REMOVED lines=109> */
[----:B--2---:R-:W-:-:S09]  /*a880*/  PRMT R58, RZ, 0x7610, R58 ;  /* 0x00007610ff3a7816 */ /* 0x004fd2000000003a */
[----:B------:R-:W2:Y:S01]  /*a890*/  @P5 LDG.E.U16 R58, desc[UR22][R46.64] ;  /* 0x000000162e3a5981 */ /* 0x000ea2000c1e1500 */
[----:B---3--:R-:W-:Y:S02]  /*a8a0*/  PRMT R42, RZ, 0x7610, R42 ;  /* 0x00007610ff2a7816 */ /* 0x008fe4000000002a */
[----:B------:R-:W-:-:S04]  /*a8b0*/  PRMT R43, RZ, 0x7610, R43 ;  /* 0x00007610ff2b7816 */ /* 0x000fc8000000002b */
[----:B------:R-:W3:Y:S01]  /*a8c0*/  @P5 LDG.E.U16 R42, desc[UR22][R38.64] ;  /* 0x00000016262a5981 */ /* 0x000ee2000c1e1500 */
[----:B------:R-:W-:-:S03]  /*a8d0*/  PRMT R93, RZ, 0x7610, R93 ;  /* 0x00007610ff5d7816 */ /* 0x000fc6000000005d */
[----:B------:R-:W2:Y:S04]  /*a8e0*/  @P5 LDG.E.U16 R43, desc[UR22][R40.64] ;  /* 0x00000016282b5981 */ /* 0x000ea8000c1e1500 */
[----:B------:R-:W2:Y:S01]  /*a8f0*/  @P4 LDG.E.U16 R93, desc[UR22][R48.64] ;  /* 0x00000016305d4981 */ /* 0x000ea2000c1e1500 */
[----:B----4-:R-:W-:-:S03]  /*a900*/  PRMT R3, RZ, 0x7610, R3 ;  /* 0x00007610ff037816 */ /* 0x010fc60000000003 */
[----:B------:R-:W4:Y:S01]  /*a910*/  LDL.LU.64 R38, [R1+0x7b8] ;  /* 0x0007b80001267983 */ /* 0x000f220000300a00 */
[----:B------:R-:W-:-:S03]  /*a920*/  PRMT R2, RZ, 0x7610, R2 ;  /* 0x00007610ff027816 */ /* 0x000fc60000000002 */
[----:B------:R-:W4:Y:S01]  /*a930*/  @P5 LDG.E.U16 R3, desc[UR22][R44.64] ;  /* 0x000000162c035981 */ /* 0x000f22000c1e1500 */
[----:B------:R-:W-:-:S03]  /*a940*/  PRMT R89, RZ, 0x7610, R89 ;  /* 0x00007610ff597816 */ /* 0x000fc60000000059 */
        /* <DEDUP_REMOVED lines=23> */
[----:B0-----:R-:W3:Y:S04]  /*aac0*/  LDL.LU R89, [R1+0x750] ;  /* 0x0007500001597983 */ /* 0x001ee80000300800 */
[----:B------:R-:W3:Y:S04]  /*aad0*/  LDL.LU.64 R66, [R1+0x748] ;  /* 0x0007480001427983 */ /* 0x000ee80000300a00 */
[----:B------:R0:W-:Y:S04]  /*aae0*/  STL [R1+0x3d4], R88 ;  /* 0x0003d45801007387 */ /* 0x0001e80000100800 */
[----:B0-----:R-:W4:Y:S01]  /*aaf0*/  LDL.LU R88, [R1+0x740] ;  /* 0x0007400001587983 */ /* 0x001f220000300800 */
[----:B------:R-:W-:-:S02]  /*ab00*/  ISETP.GT.AND P3, PT, R0, 0x17, PT ;  /* 0x000000170000780c */ /* 0x000fc40003f64270 */
[----:B------:R-:W-:Y:S02]  /*ab10*/  ISETP.GT.AND P2, PT, R0, 0x18, PT ;  /* 0x000000180000780c */ /* 0x000fe40003f44270 */
[----:B--2---:R-:W-:Y:S02]  /*ab20*/  PRMT R61, RZ, 0x7610, R61 ;  /* 0x00007610ff3d7816 */ /* 0x004fe4000000003d */
[----:B------:R-:W-:-:S07]  /*ab30*/  PRMT R60, RZ, 0x7610, R60 ;  /* 0x00007610ff3c7816 */ /* 0x000fce000000003c */
[----:B------:R-:W2:Y:S04]  /*ab40*/  @P3 LDG.E.U16 R61, desc[UR22][R84.64] ;  /* 0x00000016543d3981 */ /* 0x000ea8000c1e1500 */
[----:B------:R-:W2:Y:S04]  /*ab50*/  @P3 LDG.E.U16 R60, desc[UR22][R86.64] ;  /* 0x00000016563c3981 */ /* 0x000ea8000c1e1500 */
[----:B------:R-:W2:Y:S01]  /*ab60*/  LDL.LU.64 R84, [R1+0x738] ;  /* 0x0007380001547983 */ /* 0x000ea20000300a00 */
[----:B---3--:R-:W-:Y:S02]  /*ab70*/  PRMT R67, RZ, 0x7610, R67 ;  /* 0x00007610ff437816 */ /* 0x008fe40000000043 */
[----:B------:R-:W-:-:S04]  /*ab80*/  PRMT R66, RZ, 0x7610, R66 ;  /* 0x00007610ff427816 */ /* 0x000fc80000000042 */
[----:B------:R-:W3:Y:S04]  /*ab90*/  @P3 LDG.E.U16 R67, desc[UR22][R62.64] ;  /* 0x000000163e433981 */ /* 0x000ee8000c1e1500 */
[----:B------:R-:W3:Y:S01]  /*aba0*/  @P3 LDG.E.U16 R66, desc[UR22][R64.64] ;  /* 0x0000001640423981 */ /* 0x000ee2000c1e1500 */
[----:B----4-:R-:W-:-:S06]  /*abb0*/  PRMT R88, RZ, 0x7610, R88 ;  /* 0x00007610ff587816 */ /* 0x010fcc0000000058 */
[----:B------:R-:W4:Y:S01]  /*abc0*/  @P2 LDG.E.U16 R88, desc[UR22][R68.64] ;  /* 0x0000001644582981 */ /* 0x000f22000c1e1500 */
[----:B------:R-:W-:-:S06]  /*abd0*/  PRMT R89, RZ, 0x7610, R89 ;  /* 0x00007610ff597816 */ /* 0x000fcc0000000059 */
[----:B------:R0:W4:Y:S04]  /*abe0*/  @P2 LDG.E.U16 R89, desc[UR22][R74.64] ;  /* 0x000000164a592981 */ /* 0x000128000c1e1500 */
[----:B--2---:R1:W-:Y:S04]  /*abf0*/  STL [R1+0x3d0], R61 ;  /* 0x0003d03d01007387 */ /* 0x0043e80000100800 */
[----:B-1----:R-:W2:Y:S04]  /*ac00*/  LDL.LU R61, [R1+0x730] ;  /* 0x00073000013d7983 */ /* 0x002ea80000300800 */
[----:B------:R-:W2:Y:S04]  /*ac10*/  LDL.LU.64 R86, [R1+0x728] ;  /* 0x0007280001567983 */ /* 0x000ea80000300a00 */
[----:B------:R1:W-:Y:S04]  /*ac20*/  STL [R1+0x3cc], R60 ;  /* 0x0003cc3c01007387 */ /* 0x0003e80000100800 */
[----:B-1----:R-:W2:Y:S04]  /*ac30*/  LDL.LU R60, [R1+0x720] ;  /* 0x00072000013c7983 */ /* 0x002ea80000300800 */
[----:B------:R-:W2:Y:S04]  /*ac40*/  LDL.LU.64 R62, [R1+0x718] ;  /* 0x00071800013e7983 */ /* 0x000ea80000300a00 */
[----:B---3--:R1:W-:Y:S04]  /*ac50*/  STL [R1+0x3c8], R67 ;  /* 0x0003c84301007387 */ /* 0x0083e80000100800 */
[----:B-1----:R-:W3:Y:S04]  /*ac60*/  LDL.LU R67, [R1+0x710] ;  /* 0x0007100001437983 */ /* 0x002ee80000300800 */
[----:B------:R-:W3:Y:S04]  /*ac70*/  LDL.LU.64 R64, [R1+0x708] ;  /* 0x0007080001407983 */ /* 0x000ee80000300a00 */
[----:B------:R1:W-:Y:S04]  /*ac80*/  STL [R1+0x3c4], R66 ;  /* 0x0003c44201007387 */ /* 0x0003e80000100800 */
[----:B-1----:R-:W3:Y:S04]  /*ac90*/  LDL.LU R66, [R1+0x700] ;  /* 0x0007000001427983 */ /* 0x002ee80000300800 */
[----:B------:R-:W3:Y:S04]  /*aca0*/  LDL.LU.64 R68, [R1+0x6f8] ;  /* 0x0006f80001447983 */ /* 0x000ee80000300a00 */
[----:B----4-:R1:W-:Y:S04]  /*acb0*/  STL [R1+0x3c0], R88 ;  /* 0x0003c05801007387 */ /* 0x0103e80000100800 */
[----:B-1----:R-:W4:Y:S04]  /*acc0*/  LDL.LU R88, [R1+0x6f0] ;  /* 0x0006f00001587983 */ /* 0x002f280000300800 */
[----:B------:R-:W0:Y:S01]  /*acd0*/  LDL.LU.64 R74, [R1+0x6e8] ;  /* 0x0006e800014a7983 */ /* 0x000e220000300a00 */
[----:B------:R-:W-:-:S02]  /*ace0*/  ISETP.GT.AND P6, PT, R0, 0x19, PT ;  /* 0x000000190000780c */ /* 0x000fc40003fc4270 */
[----:B------:R-:W-:Y:S02]  /*acf0*/  PRMT R2, RZ, 0x7610, R2 ;  /* 0x00007610ff027816 */ /* 0x000fe40000000002 */
[----:B------:R-:W-:-:S04]  /*ad00*/  PRMT R93, RZ, 0x7610, R93 ;  /* 0x00007610ff5d7816 */ /* 0x000fc8000000005d */
[----:B------:R-:W4:Y:S01]  /*ad10*/  @P2 LDG.E.U16 R2, desc[UR22][R90.64] ;  /* 0x000000165a022981 */ /* 0x000f22000c1e1500 */
[----:B------:R-:W-:-:S03]  /*ad20*/  ISETP.GT.AND P5, PT, R0, 0x1a, PT ;  /* 0x0000001a0000780c */ /* 0x000fc60003fa4270 */
[----:B------:R-:W4:Y:S01]  /*ad30*/  @P2 LDG.E.U16 R93, desc[UR22][R80.64] ;  /* 0x00000016505d2981 */ /* 0x000f22000c1e1500 */
[----:B------:R-:W-:Y:S02]  /*ad40*/  ISETP.GT.AND P4, PT, R0, 0x1b, PT ;  /* 0x0000001b0000780c */ /* 0x000fe40003f84270 */
[----:B--2---:R-:W-:Y:S02]  /*ad50*/  PRMT R62, RZ, 0x7610, R62 ;  /* 0x00007610ff3e7816 */ /* 0x004fe4000000003e */
[----:B------:R-:W-:Y:S02]  /*ad60*/  PRMT R63, RZ, 0x7610, R63 ;  /* 0x00007610ff3f7816 */ /* 0x000fe4000000003f */
[----:B------:R-:W-:-:S07]  /*ad70*/  PRMT R60, RZ, 0x7610, R60 ;  /* 0x00007610ff3c7816 */ /* 0x000fce000000003c */
[----:B------:R-:W2:Y:S04]  /*ad80*/  @P4 LDG.E.U16 R62, desc[UR22][R18.64] ;  /* 0x00000016123e4981 */ /* 0x000ea8000c1e1500 */
[----:B------:R-:W2:Y:S01]  /*ad90*/  @P4 LDG.E.U16 R63, desc[UR22][R16.64] ;  /* 0x00000016103f4981 */ /* 0x000ea2000c1e1500 */
[----:B---3--:R-:W-:-:S03]  /*ada0*/  PRMT R67, RZ, 0x7610, R67 ;  /* 0x00007610ff437816 */ /* 0x008fc60000000043 */
[----:B------:R-:W3:Y:S01]  /*adb0*/  @P4 LDG.E.U16 R60, desc[UR22][R14.64] ;  /* 0x000000160e3c4981 */ /* 0x000ee2000c1e1500 */
[----:B------:R-:W-:-:S03]  /*adc0*/  PRMT R64, RZ, 0x7610, R64 ;  /* 0x00007610ff407816 */ /* 0x000fc60000000040 */
[----:B------:R-:W2:Y:S01]  /*add0*/  @P5 LDG.E.U16 R67, desc[UR22][R24.64] ;  /* 0x0000001618435981 */ /* 0x000ea2000c1e1500 */
[----:B------:R-:W-:-:S03]  /*ade0*/  PRMT R65, RZ, 0x7610, R65 ;  /* 0x00007610ff417816 */ /* 0x000fc60000000041 */
[----:B------:R-:W2:Y:S04]  /*adf0*/  @P5 LDG.E.U16 R64, desc[UR22][R22.64] ;  /* 0x0000001616405981 */ /* 0x000ea8000c1e1500 */
[----:B------:R-:W2:Y:S01]  /*ae00*/  @P5 LDG.E.U16 R65, desc[UR22][R20.64] ;  /* 0x0000001614415981 */ /* 0x000ea2000c1e1500 */
[----:B------:R-:W-:Y:S02]  /*ae10*/  PRMT R68, RZ, 0x7610, R68 ;  /* 0x00007610ff447816 */ /* 0x000fe40000000044 */
[----:B------:R-:W-:Y:S02]  /*ae20*/  PRMT R69, RZ, 0x7610, R69 ;  /* 0x00007610ff457816 */ /* 0x000fe40000000045 */
[----:B------:R-:W-:Y:S02]  /*ae30*/  PRMT R66, RZ, 0x7610, R66 ;  /* 0x00007610ff427816 */ /* 0x000fe40000000042 */
[----:B------:R-:W2:Y:S04]  /*ae40*/  @P6 LDG.E.U16 R68, desc[UR22][R72.64] ;  /* 0x0000001648446981 */ /* 0x000ea8000c1e1500 */
[----:B------:R-:W2:Y:S04]  /*ae50*/  @P6 LDG.E.U16 R69, desc[UR22][R70.64] ;  /* 0x0000001646456981 */ /* 0x000ea8000c1e1500 */
[----:B------:R-:W2:Y:S01]  /*ae60*/  @P5 LDG.E.U16 R66, desc[UR22][R26.64] ;  /* 0x000000161a425981 */ /* 0x000ea2000c1e1500 */
[----:B0-----:R-:W-:-:S02]  /*ae70*/  PRMT R74, RZ, 0x7610, R74 ;  /* 0x00007610ff4a7816 */ /* 0x001fc4000000004a */
[----:B------:R-:W-:-:S04]  /*ae80*/  PRMT R75, RZ, 0x7610, R75 ;  /* 0x00007610ff4b7816 */ /* 0x000fc8000000004b */
[----:B------:R-:W2:Y:S04]  /*ae90*/  @P6 LDG.E.U16 R74, desc[UR22][R78.64] ;  /* 0x000000164e4a6981 */ /* 0x000ea8000c1e1500 */
[----:B------:R-:W3:Y:S04]  /*aea0*/  @P6 LDG.E.U16 R75, desc[UR22][R76.64] ;  /* 0x000000164c4b6981 */ /* 0x000ee8000c1e1500 */
[----:B------:R0:W-:Y:S04]  /*aeb0*/  STL [R1+0x3bc], R89 ;  /* 0x0003bc5901007387 */ /* 0x0001e80000100800 */
[----:B0-----:R-:W3:Y:S04]  /*aec0*/  LDL.LU R89, [R1+0x6e0] ;  /* 0x0006e00001597983 */ /* 0x001ee80000300800 */
[----:B------:R-:W3:Y:S04]  /*aed0*/  LDL.LU.64 R90, [R1+0x6d8] ;  /* 0x0006d800015a7983 */ /* 0x000ee80000300a00 */
[----:B----4-:R0:W-:Y:S04]  /*aee0*/  STL [R1+0x3b8], R2 ;  /* 0x0003b80201007387 */ /* 0x0101e80000100800 */
[----:B0-----:R-:W4:Y:S04]  /*aef0*/  LDL.LU R2, [R1+0x6d0] ;  /* 0x0006d00001027983 */ /* 0x001f280000300800 */
[----:B------:R-:W4:Y:S04]  /*af00*/  LDL.LU.64 R80, [R1+0x6c8] ;  /* 0x0006c80001507983 */ /* 0x000f280000300a00 */
[----:B------:R0:W-:Y:S04]  /*af10*/  STL [R1+0x3b4], R93 ;  /* 0x0003b45d01007387 */ /* 0x0001e80000100800 */
[----:B0-----:R-:W4:Y:S04]  /*af20*/  LDL.LU R93, [R1+0x6c0] ;  /* 0x0006c000015d7983 */ /* 0x001f280000300800 */
[----:B------:R-:W4:Y:S01]  /*af30*/  LDL.LU.64 R78, [R1+0x6b8] ;  /* 0x0006b800014e7983 */ /* 0x000f220000300a00 */
[----:B------:R-:W-:-:S02]  /*af40*/  ISETP.GT.AND P3, PT, R0, 0x1c, PT ;  /* 0x0000001c0000780c */ /* 0x000fc40003f64270 */
[----:B------:R-:W-:Y:S02]  /*af50*/  PRMT R61, RZ, 0x7610, R61 ;  /* 0x00007610ff3d7816 */ /* 0x000fe4000000003d */
[----:B------:R-:W-:Y:S02]  /*af60*/  PRMT R58, RZ, 0x7610, R58 ;  /* 0x00007610ff3a7816 */ /* 0x000fe4000000003a */
[----:B------:R-:W-:Y:S02]  /*af70*/  ISETP.GT.AND P2, PT, R0, 0x1d, PT ;  /* 0x0000001d0000780c */ /* 0x000fe40003f44270 */
[----:B------:R-:W4:Y:S05]  /*af80*/  @P4 LDG.E.U16 R61, desc[UR22][R12.64] ;  /* 0x000000160c3d4981 */ /* 0x000f2a000c1e1500 */
[----:B------:R-:W4:Y:S04]  /*af90*/  @P3 LDG.E.U16 R58, desc[UR22][R10.64] ;  /* 0x000000160a3a3981 */ /* 0x000f28000c1e1500 */
[----:B--2---:R0:W-:Y:S04]  /*afa0*/  STL [R1+0x3b0], R74 ;  /* 0x0003b04a01007387 */ /* 0x0041e80000100800 */
[----:B0-----:R-:W2:Y:S04]  /*afb0*/  LDL.LU R74, [R1+0x6b0] ;  /* 0x0006b000014a7983 */ /* 0x001ea80000300800 */
[----:B------:R-:W2:Y:S04]  /*afc0*/  LDL.LU.64 R76, [R1+0x6a8] ;  /* 0x0006a800014c7983 */ /* 0x000ea80000300a00 */
[----:B---3--:R0:W-:Y:S04]  /*afd0*/  STL [R1+0x3ac], R75 ;  /* 0x0003ac4b01007387 */ /* 0x0081e80000100800 */
[----:B0-----:R-:W3:Y:S04]  /*afe0*/  LDL.LU R75, [R1+0x6a0] ;  /* 0x0006a000014b7983 */ /* 0x001ee80000300800 */
[----:B------:R-:W2:Y:S04]  /*aff0*/  LDL.LU.64 R72, [R1+0x698] ;  /* 0x0006980001487983 */ /* 0x000ea80000300a00 */
[----:B------:R0:W-:Y:S04]  /*b000*/  STL [R1+0x3a8], R68 ;  /* 0x0003a84401007387 */ /* 0x0001e80000100800 */
[----:B0-----:R-:W2:Y:S04]  /*b010*/  LDL.LU R68, [R1+0x690] ;  /* 0x0006900001447983 */ /* 0x001ea80000300800 */
[----:B------:R-:W2:Y:S04]  /*b020*/  LDL.LU.64 R70, [R1+0x688] ;  /* 0x0006880001467983 */ /* 0x000ea80000300a00 */
[----:B------:R0:W-:Y:S04]  /*b030*/  STL [R1+0x3a4], R69 ;  /* 0x0003a44501007387 */ /* 0x0001e80000100800 */
[----:B0-----:R-:W2:Y:S04]  /*b040*/  LDL.LU R69, [R1+0x680] ;  /* 0x0006800001457983 */ /* 0x001ea80000300800 */
[----:B------:R0:W-:Y:S04]  /*b050*/  STL [R1+0x3a0], R66 ;  /* 0x0003a04201007387 */ /* 0x0001e80000100800 */
[----:B0-----:R-:W2:Y:S04]  /*b060*/  LDL.LU R66, [R1+0x67c] ;  /* 0x00067c0001427983 */ /* 0x001ea80000300800 */
[----:B------:R-:W-:Y:S04]  /*b070*/  STL [R1+0x580], R26 ;  /* 0x0005801a01007387 */ /* 0x000fe80000100800 */
[----:B------:R-:W-:Y:S04]  /*b080*/  STL [R1+0x57c], R27 ;  /* 0x00057c1b01007387 */ /* 0x000fe80000100800 */
        /* <DEDUP_REMOVED lines=18> */
[----:B------:R0:W-:Y:S04]  /*b1b0*/  STL [R1+0x5ac], R16 ;  /* 0x0005ac1001007387 */ /* 0x0001e80000100800 */
[----:B------:R-:W-:Y:S04]  /*b1c0*/  STL [R1+0x5a8], R17 ;  /* 0x0005a81101007387 */ /* 0x000fe80000100800 */
[----:B------:R1:W-:Y:S01]  /*b1d0*/  STL [R1+0x388], R60 ;  /* 0x0003883c01007387 */ /* 0x0003e20000100800 */
[----:B0-----:R-:W-:-:S06]  /*b1e0*/  PRMT R16, RZ, 0x7610, R16 ;  /* 0x00007610ff107816 */ /* 0x001fcc0000000010 */
[----:B------:R-:W2:Y:S04]  /*b1f0*/  @P2 LDG.E.U16 R16, desc[UR22][R38.64] ;  /* 0x0000001626102981 */ /* 0x000ea8000c1e1500 */
[----:B-1----:R-:W2:Y:S04]  /*b200*/  LDL.LU R60, [R1+0x664] ;  /* 0x00066400013c7983 */ /* 0x002ea80000300800 */
[----:B------:R0:W-:Y:S02]  /*b210*/  STL [R1+0x5b4], R14 ;  /* 0x0005b40e01007387 */ /* 0x0001e40000100800 */
[----:B0-----:R-:W-:-:S06]  /*b220*/  PRMT R14, RZ, 0x7610, R14 ;  /* 0x00007610ff0e7816 */ /* 0x001fcc000000000e */
[----:B------:R-:W2:Y:S04]  /*b230*/  @P2 LDG.E.U16 R14, desc[UR22][R36.64] ;  /* 0x00000016240e2981 */ /* 0x000ea8000c1e1500 */
[----:B------:R-:W-:Y:S04]  /*b240*/  STL [R1+0x5b0], R15 ;  /* 0x0005b00f01007387 */ /* 0x000fe80000100800 */
[----:B----4-:R0:W-:Y:S01]  /*b250*/  STL [R1+0x384], R61 ;  /* 0x0003843d01007387 */ /* 0x0101e20000100800 */
[----:B------:R-:W-:-:S03]  /*b260*/  ISETP.GT.AND P6, PT, R0, 0x1e, PT ;  /* 0x0000001e0000780c */ /* 0x000fc60003fc4270 */
[----:B0-----:R-:W4:Y:S04]  /*b270*/  LDL.LU R61, [R1+0x660] ;  /* 0x00066000013d7983 */ /* 0x001f280000300800 */
[----:B------:R-:W-:Y:S04]  /*b280*/  STL [R1+0x5bc], R12 ;  /* 0x0005bc0c01007387 */ /* 0x000fe80000100800 */
[----:B------:R-:W-:Y:S04]  /*b290*/  STL [R1+0x5b8], R13 ;  /* 0x0005b80d01007387 */ /* 0x000fe80000100800 */
[----:B------:R0:W-:Y:S04]  /*b2a0*/  STL [R1+0x380], R58 ;  /* 0x0003803a01007387 */ /* 0x0001e80000100800 */
[----:B0-----:R-:W3:Y:S04]  /*b2b0*/  LDL.LU R58, [R1+0x65c] ;  /* 0x00065c00013a7983 */ /* 0x001ee80000300800 */
[----:B------:R-:W-:Y:S04]  /*b2c0*/  STL [R1+0x5c4], R10 ;  /* 0x0005c40a01007387 */ /* 0x000fe80000100800 */
[----:B------:R-:W-:Y:S04]  /*b2d0*/  STL [R1+0x5c0], R11 ;  /* 0x0005c00b01007387 */ /* 0x000fe80000100800 */
[----:B------:R-:W-:Y:S04]  /*b2e0*/  STL [R1+0x5cc], R8 ;  /* 0x0005cc0801007387 */ /* 0x000fe80000100800 */
[----:B------:R-:W-:Y:S04]  /*b2f0*/  STL [R1+0x5c8], R9 ;  /* 0x0005c80901007387 */ /* 0x000fe80000100800 */
[----:B------:R-:W-:Y:S04]  /*b300*/  STL [R1+0x5d4], R6 ;  /* 0x0005d40601007387 */ /* 0x000fe80000100800 */
[----:B------:R0:W-:Y:S01]  /*b310*/  STL [R1+0x5d0], R7 ;  /* 0x0005d00701007387 */ /* 0x0001e20000100800 */
[----:B------:R-:W-:-:S03]  /*b320*/  PRMT R13, RZ, 0x7610, R13 ;  /* 0x00007610ff0d7816 */ /* 0x000fc6000000000d */
[----:B------:R1:W-:Y:S01]  /*b330*/  STL [R1+0x5dc], R4 ;  /* 0x0005dc0401007387 */ /* 0x0003e20000100800 */
[----:B------:R-:W-:-:S03]  /*b340*/  PRMT R20, RZ, 0x7610, R20 ;  /* 0x00007610ff147816 */ /* 0x000fc60000000014 */
[----:B------:R-:W-:Y:S01]  /*b350*/  STL [R1+0x5d8], R5 ;  /* 0x0005d80501007387 */ /* 0x000fe20000100800 */
[----:B------:R-:W-:Y:S02]  /*b360*/  PRMT R12, RZ, 0x7610, R12 ;  /* 0x00007610ff0c7816 */ /* 0x000fe4000000000c */
[----:B------:R-:W-:Y:S01]  /*b370*/  PRMT R15, RZ, 0x7610, R15 ;  /* 0x00007610ff0f7816 */ /* 0x000fe2000000000f */
[----:B------:R-:W3:Y:S04]  /*b380*/  @P3 LDG.E.U16 R13, desc[UR22][R8.64] ;  /* 0x00000016080d3981 */ /* 0x000ee8000c1e1500 */
[----:B------:R-:W4:Y:S04]  /*b390*/  @P6 LDG.E.U16 R20, desc[UR22][R44.64] ;  /* 0x000000162c146981 */ /* 0x000f28000c1e1500 */
[----:B------:R0:W4:Y:S04]  /*b3a0*/  @P3 LDG.E.U16 R12, desc[UR22][R6.64] ;  /* 0x00000016060c3981 */ /* 0x000128000c1e1500 */
[----:B------:R1:W4:Y:S01]  /*b3b0*/  @P3 LDG.E.U16 R15, desc[UR22][R4.64] ;  /* 0x00000016040f3981 */ /* 0x000322000c1e1500 */
[----:B0-----:R-:W-:-:S02]  /*b3c0*/  PRMT R7, RZ, 0x7610, R7 ;  /* 0x00007610ff077816 */ /* 0x001fc40000000007 */
[----:B-1----:R-:W-:Y:S02]  /*b3d0*/  PRMT R4, RZ, 0x7610, R4 ;  /* 0x00007610ff047816 */ /* 0x002fe40000000004 */
[----:B------:R-:W-:Y:S02]  /*b3e0*/  PRMT R6, RZ, 0x7610, R6 ;  /* 0x00007610ff067816 */ /* 0x000fe40000000006 */
[----:B------:R-:W4:Y:S04]  /*b3f0*/  @P2 LDG.E.U16 R7, desc[UR22][R40.64] ;  /* 0x0000001628072981 */ /* 0x000f28000c1e1500 */
[----:B------:R-:W4:Y:S04]  /*b400*/  @P6 LDG.E.U16 R4, desc[UR22][R50.64] ;  /* 0x0000001632046981 */ /* 0x000f28000c1e1500 */
[----:B------:R-:W4:Y:S04]  /*b410*/  @P2 LDG.E.U16 R6, desc[UR22][R42.64] ;  /* 0x000000162a062981 */ /* 0x000f28000c1e1500 */
[----:B--2---:R-:W-:Y:S04]  /*b420*/  STL [R1+0x628], R14 ;  /* 0x0006280e01007387 */ /* 0x004fe80000100800 */
[----:B------:R-:W-:Y:S04]  /*b430*/  STL [R1+0x5e4], R36 ;  /* 0x0005e42401007387 */ /* 0x000fe80000100800 */
[----:B------:R-:W-:Y:S04]  /*b440*/  STL [R1+0x5e0], R37 ;  /* 0x0005e02501007387 */ /* 0x000fe80000100800 */
[----:B------:R-:W-:Y:S04]  /*b450*/  STL [R1+0x62c], R16 ;  /* 0x00062c1001007387 */ /* 0x000fe80000100800 */
[----:B------:R-:W-:Y:S04]  /*b460*/  STL [R1+0x5ec], R38 ;  /* 0x0005ec2601007387 */ /* 0x000fe80000100800 */
[----:B------:R0:W-:Y:S02]  /*b470*/  STL [R1+0x5e8], R39 ;  /* 0x0005e82701007387 */ /* 0x0001e40000100800 */
[----:B0-----:R-:W-:-:S06]  /*b480*/  PRMT R39, RZ, 0x7610, R39 ;  /* 0x00007610ff277816 */ /* 0x001fcc0000000027 */
[----:B------:R-:W2:Y:S01]  /*b490*/  @P6 LDG.E.U16 R39, desc[UR22][R46.64] ;  /* 0x000000162e276981 */ /* 0x000ea2000c1e1500 */
[----:B------:R-:W-:-:S06]  /*b4a0*/  PRMT R36, RZ, 0x7610, R36 ;  /* 0x00007610ff247816 */ /* 0x000fcc0000000024 */
[----:B------:R-:W2:Y:S01]  /*b4b0*/  @P6 LDG.E.U16 R36, desc[UR22][R48.64] ;  /* 0x0000001630246981 */ /* 0x000ea2000c1e1500 */
[----:B------:R-:W-:Y:S02]  /*b4c0*/  ISETP.GT.AND P5, PT, R0, 0x1f, PT ;  /* 0x0000001f0000780c */ /* 0x000fe40003fa4270 */
[----:B------:R-:W-:Y:S01]  /*b4d0*/  PRMT R17, RZ, 0x7610, R17 ;  /* 0x00007610ff117816 */ /* 0x000fe20000000011 */
[----:B------:R-:W-:Y:S01]  /*b4e0*/  STL [R1+0x5f4], R40 ;  /* 0x0005f42801007387 */ /* 0x000fe20000100800 */
[----:B------:R-:W-:Y:S02]  /*b4f0*/  PRMT R18, RZ, 0x7610, R18 ;  /* 0x00007610ff127816 */ /* 0x000fe40000000012 */
[----:B------:R-:W-:Y:S01]  /*b500*/  PRMT R19, RZ, 0x7610, R19 ;  /* 0x00007610ff137816 */ /* 0x000fe20000000013 */
[----:B------:R-:W-:Y:S01]  /*b510*/  STL [R1+0x5f0], R41 ;  /* 0x0005f02901007387 */ /* 0x000fe20000100800 */
[----:B------:R-:W-:-:S03]  /*b520*/  PRMT R3, RZ, 0x7610, R3 ;  /* 0x00007610ff037816 */ /* 0x000fc60000000003 */
[----:B------:R-:W-:Y:S04]  /*b530*/  STL [R1+0x5fc], R42 ;  /* 0x0005fc2a01007387 */ /* 0x000fe80000100800 */
[----:B------:R-:W-:Y:S04]  /*b540*/  STL [R1+0x5f8], R43 ;  /* 0x0005f82b01007387 */ /* 0x000fe80000100800 */
[----:B------:R-:W2:Y:S04]  /*b550*/  @P5 LDG.E.U16 R17, desc[UR22][R84.64] ;  /* 0x0000001654115981 */ /* 0x000ea8000c1e1500 */
[----:B------:R-:W2:Y:S04]  /*b560*/  @P5 LDG.E.U16 R18, desc[UR22][R86.64] ;  /* 0x0000001656125981 */ /* 0x000ea8000c1e1500 */
[----:B------:R-:W2:Y:S04]  /*b570*/  @P5 LDG.E.U16 R19, desc[UR22][R88.64] ;  /* 0x0000001658135981 */ /* 0x000ea8000c1e1500 */
[----:B------:R-:W2:Y:S04]  /*b580*/  @P5 LDG.E.U16 R3, desc[UR22][R90.64] ;  /* 0x000000165a035981 */ /* 0x000ea8000c1e1500 */
[----:B---3--:R-:W-:Y:S04]  /*b590*/  STL [R1+0x37c], R13 ;  /* 0x00037c0d01007387 */ /* 0x008fe80000100800 */
[----:B----4-:R-:W-:Y:S04]  /*b5a0*/  STL [R1+0x608], R20 ;  /* 0x0006081401007387 */ /* 0x010fe80000100800 */
[----:B------:R-:W-:Y:S04]  /*b5b0*/  STL [R1+0x604], R44 ;  /* 0x0006042c01007387 */ /* 0x000fe80000100800 */
[----:B------:R-:W-:Y:S01]  /*b5c0*/  STL [R1+0x600], R45 ;  /* 0x0006002d01007387 */ /* 0x000fe20000100800 */
[----:B------:R-:W-:Y:S06]  /*b5d0*/  BAR.SYNC.DEFER_BLOCKING 0x0 ;  /* 0x0000000000007b1d */ /* 0x000fec0000010000 */
[----:B------:R-:W-:Y:S04]  /*b5e0*/  STL [R1+0x378], R12 ;  /* 0x0003780c01007387 */ /* 0x000fe80000100800 */
        /* <DEDUP_REMOVED lines=9> */
[----:B--2---:R-:W-:Y:S04]  /*b680*/  STL [R1+0x614], R39 ;  /* 0x0006142701007387 */ /* 0x004fe80000100800 */
[----:B------:R-:W-:Y:S04]  /*b690*/  STL [R1+0x610], R46 ;  /* 0x0006102e01007387 */ /* 0x000fe80000100800 */
[----:B------:R0:W-:Y:S02]  /*b6a0*/  STL [R1+0x374], R15 ;  /* 0x0003740f01007387 */ /* 0x0001e40000100800 */
[----:B0-----:R-:W0:Y:S02]  /*b6b0*/  S2R R15, SR_TID.X ;  /* 0x00000000000f7919 */ /* 0x001e240000002100 */
[----:B------:R-:W-:Y:S04]  /*b6c0*/  STL [R1+0x60c], R47 ;  /* 0x00060c2f01007387 */ /* 0x000fe80000100800 */
[----:B------:R-:W-:Y:S04]  /*b6d0*/  STL [R1+0x620], R36 ;  /* 0x0006202401007387 */ /* 0x000fe80000100800 */
[----:B------:R-:W-:Y:S04]  /*b6e0*/  STL [R1+0x61c], R48 ;  /* 0x00061c3001007387 */ /* 0x000fe80000100800 */
[----:B------:R-:W-:Y:S04]  /*b6f0*/  STL [R1+0x618], R49 ;  /* 0x0006183101007387 */ /* 0x000fe80000100800 */
[----:B------:R-:W-:Y:S04]  /*b700*/  STL [R1+0x634], R4 ;  /* 0x0006340401007387 */ /* 0x000fe80000100800 */
[----:B------:R-:W-:Y:S04]  /*b710*/  STL [R1+0x630], R50 ;  /* 0x0006303201007387 */ /* 0x000fe80000100800 */
[----:B------:R-:W-:Y:S04]  /*b720*/  STL [R1+0x624], R51 ;  /* 0x0006243301007387 */ /* 0x000fe80000100800 */
[----:B------:R1:W-:Y:S04]  /*b730*/  STL [R1+0x368], R7 ;  /* 0x0003680701007387 */ /* 0x0003e80000100800 */
[----:B------:R2:W-:Y:S04]  /*b740*/  STL [R1+0x364], R6 ;  /* 0x0003640601007387 */ /* 0x0005e80000100800 */
[----:B------:R-:W3:Y:S04]  /*b750*/  LDL.LU R59, [R1+0x658] ;  /* 0x00065800013b7983 */ /* 0x000ee80000300800 */
[----:B------:R-:W4:Y:S04]  /*b760*/  LDL.LU R56, [R1+0x654] ;  /* 0x0006540001387983 */ /* 0x000f280000300800 */
[----:B------:R-:W4:Y:S04]  /*b770*/  LDL.LU R57, [R1+0x650] ;  /* 0x0006500001397983 */ /* 0x000f280000300800 */
[----:B------:R-:W3:Y:S04]  /*b780*/  LDL.LU R54, [R1+0x64c] ;  /* 0x00064c0001367983 */ /* 0x000ee80000300800 */
[----:B------:R-:W3:Y:S04]  /*b790*/  LDL.LU R55, [R1+0x648] ;  /* 0x0006480001377983 */ /* 0x000ee80000300800 */
[----:B------:R-:W3:Y:S04]  /*b7a0*/  LDL.LU R52, [R1+0x644] ;  /* 0x0006440001347983 */ /* 0x000ee80000300800 */
[----:B------:R-:W3:Y:S04]  /*b7b0*/  LDL.LU R53, [R1+0x640] ;  /* 0x0006400001357983 */ /* 0x000ee80000300800 */
[----:B------:R-:W3:Y:S04]  /*b7c0*/  LDL.LU R82, [R1+0x63c] ;  /* 0x00063c0001527983 */ /* 0x000ee80000300800 */
[----:B------:R-:W3:Y:S01]  /*b7d0*/  LDL.LU R83, [R1+0x638] ;  /* 0x0006380001537983 */ /* 0x000ee20000300800 */
[----:B0-----:R-:W-:-:S03]  /*b7e0*/  LOP3.LUT R5, R15, 0x1f, RZ, 0xc0, !PT ;  /* 0x0000001f0f057812 */ /* 0x001fc600078ec0ff */
[----:B------:R-:W3:Y:S04]  /*b7f0*/  LDL.LU R45, [R1+0x43c] ;  /* 0x00043c00012d7983 */ /* 0x000ee80000300800 */
[----:B------:R-:W3:Y:S04]  /*b800*/  LDL.LU R44, [R1+0x438] ;  /* 0x00043800012c7983 */ /* 0x000ee80000300800 */
[----:B------:R-:W3:Y:S04]  /*b810*/  LDL.LU R20, [R1+0x434] ;  /* 0x0004340001147983 */ /* 0x000ee80000300800 */
[----:B------:R-:W3:Y:S04]  /*b820*/  LDL.LU R12, [R1+0x3c0] ;  /* 0x0003c000010c7983 */ /* 0x000ee80000300800 */
[----:B------:R-:W4:Y:S04]  /*b830*/  LDL.LU R15, [R1+0x3bc] ;  /* 0x0003bc00010f7983 */ /* 0x000f280000300800 */
[----:B------:R-:W4:Y:S04]  /*b840*/  LDL.LU R43, [R1+0x3b8] ;  /* 0x0003b800012b7983 */ /* 0x000f280000300800 */
[----:B------:R-:W4:Y:S04]  /*b850*/  LDL.LU R42, [R1+0x3b4] ;  /* 0x0003b400012a7983 */ /* 0x000f280000300800 */
[----:B------:R-:W4:Y:S04]  /*b860*/  LDL.LU R41, [R1+0x51c] ;  /* 0x00051c0001297983 */ /* 0x000f280000300800 */
[----:B------:R-:W4:Y:S01]  /*b870*/  LDL.LU R40, [R1+0x518] ;  /* 0x0005180001287983 */ /* 0x000f220000300800 */
[----:B------:R-:W-:-:S03]  /*b880*/  ISETP.GE.AND P2, PT, R5, R0, PT ;  /* 0x000000000500720c */ /* 0x000fc60003f46270 */
[----:B------:R-:W4:Y:S04]  /*b890*/  LDL.LU R38, [R1+0x514] ;  /* 0x0005140001267983 */ /* 0x000f280000300800 */
[----:B------:R-:W4:Y:S04]  /*b8a0*/  LDL.LU R16, [R1+0x510] ;  /* 0x0005100001107983 */ /* 0x000f280000300800 */
[----:B------:R-:W4:Y:S04]  /*b8b0*/  LDL.LU R37, [R1+0x4ac] ;  /* 0x0004ac0001257983 */ /* 0x000f280000300800 */
[----:B------:R-:W4:Y:S04]  /*b8c0*/  LDL.LU R14, [R1+0x4a8] ;  /* 0x0004a800010e7983 */ /* 0x000f280000300800 */
[----:B------:R-:W4:Y:S04]  /*b8d0*/  LDL.LU R5, [R1+0x4a4] ;  /* 0x0004a40001057983 */ /* 0x000f280000300800 */
[----:B-1----:R-:W4:Y:S04]  /*b8e0*/  LDL.LU R7, [R1+0x4a0] ;  /* 0x0004a00001077983 */ /* 0x002f280000300800 */
[----:B--2---:R-:W2:Y:S04]  /*b8f0*/  LDL.LU R6, [R1+0x430] ;  /* 0x0004300001067983 */ /* 0x004ea80000300800 */
[----:B------:R-:W2:Y:S04]  /*b900*/  LDL.LU R9, [R1+0x42c] ;  /* 0x00042c0001097983 */ /* 0x000ea80000300800 */
[----:B------:R-:W2:Y:S04]  /*b910*/  LDL.LU R8, [R1+0x428] ;  /* 0x0004280001087983 */ /* 0x000ea80000300800 */
[----:B------:R-:W2:Y:S04]  /*b920*/  LDL.LU R11, [R1+0x424] ;  /* 0x00042400010b7983 */ /* 0x000ea80000300800 */
[----:B------:R-:W2:Y:S04]  /*b930*/  LDL.LU R10, [R1+0x3b0] ;  /* 0x0003b000010a7983 */ /* 0x000ea80000300800 */
[----:B------:R-:W2:Y:S04]  /*b940*/  LDL.LU R13, [R1+0x3ac] ;  /* 0x0003ac00010d7983 */ /* 0x000ea80000300800 */
[----:B---3--:R0:W-:Y:S04]  /*b950*/  STS.U16 [R2+UR9+0x8c00], R12 ;  /* 0x008c000c02007988 */ /* 0x0081e80008000409 */
[----:B----4-:R1:W-:Y:S04]  /*b960*/  STS.U16 [R2+UR9+0xac00], R15 ;  /* 0x00ac000f02007988 */ /* 0x0103e80008000409 */
[----:B0-----:R-:W3:Y:S04]  /*b970*/  LDL.LU R12, [R1+0x3a8] ;  /* 0x0003a800010c7983 */ /* 0x001ee80000300800 */
[----:B-1----:R-:W4:Y:S01]  /*b980*/  LDL.LU R15, [R1+0x3a4] ;  /* 0x0003a400010f7983 */ /* 0x002f220000300800 */
[----:B------:R-:W-:-:S03]  /*b990*/  LOP3.LUT R4, R2, 0x10, RZ, 0x3c, !PT ;  /* 0x0000001002047812 */ /* 0x000fc600078e3cff */
[----:B------:R0:W-:Y:S04]  /*b9a0*/  STS.U16 [R2+UR9+0xa800], R45 ;  /* 0x00a8002d02007988 */ /* 0x0001e80008000409 */
[----:B------:R1:W-:Y:S04]  /*b9b0*/  STS.U16 [R2+UR9+0xc800], R44 ;  /* 0x00c8002c02007988 */ /* 0x0003e80008000409 */
[----:B------:R0:W-:Y:S04]  /*b9c0*/  STS.U16 [R2+UR9+0xe800], R20 ;  /* 0x00e8001402007988 */ /* 0x0001e80008000409 */
[----:B------:R0:W-:Y:S04]  /*b9d0*/  STS.U16 [R2+UR9+0xcc00], R43 ;  /* 0x00cc002b02007988 */ /* 0x0001e80008000409 */
[----:B------:R-:W-:Y:S04]  /*b9e0*/  STS.U16 [R2+UR9+0xec00], R42 ;  /* 0x00ec002a02007988 */ /* 0x000fe80008000409 */
[----:B------:R-:W-:Y:S04]  /*b9f0*/  STS.U16 [R4+UR9+0x8080], R41 ;  /* 0x0080802904007988 */ /* 0x000fe80008000409 */
[----:B------:R-:W-:Y:S04]  /*ba00*/  STS.U16 [R4+UR9+0xa080], R40 ;  /* 0x00a0802804007988 */ /* 0x000fe80008000409 */
[----:B------:R-:W-:Y:S04]  /*ba10*/  STS.U16 [R4+UR9+0xc080], R38 ;  /* 0x00c0802604007988 */ /* 0x000fe80008000409 */
[----:B------:R-:W4:Y:S04]  /*ba20*/  LDL.LU R50, [R1+0x50c] ;  /* 0x00050c0001327983 */ /* 0x000f280000300800 */
        /* <DEDUP_REMOVED lines=10> */
[----:B--2---:R-:W-:Y:S04]  /*bad0*/  STS.U16 [R4+UR9+0x8880], R6 ;  /* 0x0088800604007988 */ /* 0x004fe80008000409 */
[----:B------:R-:W2:Y:S04]  /*bae0*/  LDL.LU R39, [R1+0x494] ;  /* 0x0004940001277983 */ /* 0x000ea80000300800 */
[----:B------:R-:W-:Y:S04]  /*baf0*/  STS.U16 [R4+UR9+0xa880], R9 ;  /* 0x00a8800904007988 */ /* 0x000fe80008000409 */
[----:B0-----:R-:W2:Y:S04]  /*bb00*/  LDL.LU R45, [R1+0x490] ;  /* 0x00049000012d7983 */ /* 0x001ea80000300800 */
[----:B------:R-:W-:Y:S04]  /*bb10*/  STS.U16 [R4+UR9+0xc880], R8 ;  /* 0x00c8800804007988 */ /* 0x000fe80008000409 */
[----:B-1----:R-:W2:Y:S04]  /*bb20*/  LDL.LU R44, [R1+0x420] ;  /* 0x00042000012c7983 */ /* 0x002ea80000300800 */
[----:B------:R-:W-:Y:S04]  /*bb30*/  STS.U16 [R4+UR9+0xe880], R11 ;  /* 0x00e8800b04007988 */ /* 0x000fe80008000409 */
[----:B------:R-:W2:Y:S04]  /*bb40*/  LDL.LU R20, [R1+0x41c] ;  /* 0x00041c0001147983 */ /* 0x000ea80000300800 */
[----:B------:R0:W-:Y:S04]  /*bb50*/  STS.U16 [R4+UR9+0x8c80], R10 ;  /* 0x008c800a04007988 */ /* 0x0001e80008000409 */
[----:B------:R-:W2:Y:S04]  /*bb60*/  LDL.LU R43, [R1+0x418] ;  /* 0x00041800012b7983 */ /* 0x000ea80000300800 */
[----:B------:R1:W-:Y:S04]  /*bb70*/  STS.U16 [R4+UR9+0xac80], R13 ;  /* 0x00ac800d04007988 */ /* 0x0003e80008000409 */
[----:B0-----:R-:W2:Y:S04]  /*bb80*/  LDL.LU R10, [R1+0x414] ;  /* 0x00041400010a7983 */ /* 0x001ea80000300800 */
[----:B-1----:R-:W2:Y:S04]  /*bb90*/  LDL.LU R13, [R1+0x3a0] ;  /* 0x0003a000010d7983 */ /* 0x002ea80000300800 */
[----:B------:R-:W2:Y:S04]  /*bba0*/  LDL.LU R42, [R1+0x39c] ;  /* 0x00039c00012a7983 */ /* 0x000ea80000300800 */
        /* <DEDUP_REMOVED lines=16> */
[----:B------:R-:W-:-:S05]  /*bcb0*/  LOP3.LUT R4, R2, 0x20, RZ, 0x3c, !PT ;  /* 0x0000002002047812 */ /* 0x000fca00078e3cff */
[----:B------:R0:W-:Y:S04]  /*bcc0*/  STS.U16 [R4+UR9+0x8100], R50 ;  /* 0x0081003204007988 */ /* 0x0001e80008000409 */
[----:B------:R-:W-:Y:S04]  /*bcd0*/  STS.U16 [R4+UR9+0xa100], R49 ;  /* 0x00a1003104007988 */ /* 0x000fe80008000409 */
[----:B------:R-:W-:Y:S04]  /*bce0*/  STS.U16 [R4+UR9+0xc100], R48 ;  /* 0x00c1003004007988 */ /* 0x000fe80008000409 */
[----:B------:R-:W-:Y:S01]  /*bcf0*/  STS.U16 [R4+UR9+0xe100], R36 ;  /* 0x00e1002404007988 */ /* 0x000fe20008000409 */
[----:B0-----:R-:W-:-:S03]  /*bd00*/  LOP3.LUT R50, R2, 0x30, RZ, 0x3c, !PT ;  /* 0x0000003002327812 */ /* 0x001fc600078e3cff */
[----:B------:R-:W-:Y:S04]  /*bd10*/  STS.U16 [R4+UR9+0x8500], R47 ;  /* 0x0085002f04007988 */ /* 0x000fe80008000409 */
[----:B------:R-:W-:Y:S04]  /*bd20*/  STS.U16 [R4+UR9+0xa500], R46 ;  /* 0x00a5002e04007988 */ /* 0x000fe80008000409 */
[----:B--2---:R-:W-:Y:S04]  /*bd30*/  STS.U16 [R4+UR9+0xc500], R39 ;  /* 0x00c5002704007988 */ /* 0x004fe80008000409 */
[----:B------:R-:W-:Y:S04]  /*bd40*/  STS.U16 [R4+UR9+0xe500], R45 ;  /* 0x00e5002d04007988 */ /* 0x000fe80008000409 */
[----:B------:R-:W-:Y:S04]  /*bd50*/  STS.U16 [R4+UR9+0x8900], R44 ;  /* 0x0089002c04007988 */ /* 0x000fe80008000409 */
[----:B------:R-:W-:Y:S04]  /*bd60*/  STS.U16 [R4+UR9+0xa900], R20 ;  /* 0x00a9001404007988 */ /* 0x000fe80008000409 */
[----:B------:R-:W-:Y:S04]  /*bd70*/  STS.U16 [R4+UR9+0xc900], R43 ;  /* 0x00c9002b04007988 */ /* 0x000fe80008000409 */
[----:B------:R0:W-:Y:S04]  /*bd80*/  STS.U16 [R4+UR9+0xe900], R10 ;  /* 0x00e9000a04007988 */ /* 0x0001e80008000409 */
[----:B------:R1:W-:Y:S04]  /*bd90*/  STS.U16 [R4+UR9+0x8d00], R13 ;  /* 0x008d000d04007988 */ /* 0x0003e80008000409 */
[----:B------:R-:W-:Y:S04]  /*bda0*/  STS.U16 [R4+UR9+0xad00], R42 ;  /* 0x00ad002a04007988 */ /* 0x000fe80008000409 */
[----:B------:R-:W-:Y:S04]  /*bdb0*/  STS.U16 [R4+UR9+0xcd00], R41 ;  /* 0x00cd002904007988 */ /* 0x000fe80008000409 */
[----:B------:R2:W-:Y:S04]  /*bdc0*/  STS.U16 [R4+UR9+0xed00], R40 ;  /* 0x00ed002804007988 */ /* 0x0005e80008000409 */
[----:B0-----:R-:W4:Y:S04]  /*bdd0*/  LDL.LU R10, [R1+0x390] ;  /* 0x00039000010a7983 */ /* 0x001f280000300800 */
[----:B------:R-:W-:Y:S04]  /*bde0*/  STS.U16 [R50+UR9+0x8180], R38 ;  /* 0x0081802632007988 */ /* 0x000fe80008000409 */
[----:B-1----:R-:W4:Y:S04]  /*bdf0*/  LDL.LU R13, [R1+0x38c] ;  /* 0x00038c00010d7983 */ /* 0x002f280000300800 */
[----:B------:R0:W-:Y:S04]  /*be00*/  STS.U16 [R50+UR9+0xa180], R16 ;  /* 0x00a1801032007988 */ /* 0x0001e80008000409 */
[----:B------:R-:W-:Y:S04]  /*be10*/  STS.U16 [R50+UR9+0xc180], R37 ;  /* 0x00c1802532007988 */ /* 0x000fe80008000409 */
[----:B--2---:R-:W2:Y:S04]  /*be20*/  LDL.LU R4, [R1+0x388] ;  /* 0x0003880001047983 */ /* 0x004ea80000300800 */
[----:B------:R1:W-:Y:S04]  /*be30*/  STS.U16 [R50+UR9+0xe180], R14 ;  /* 0x00e1800e32007988 */ /* 0x0003e80008000409 */
[----:B0-----:R-:W2:Y:S04]  /*be40*/  LDL.LU R16, [R1+0x384] ;  /* 0x0003840001107983 */ /* 0x001ea80000300800 */
[----:B-1----:R-:W2:Y:S04]  /*be50*/  LDL.LU R14, [R1+0x4ec] ;  /* 0x0004ec00010e7983 */ /* 0x002ea80000300800 */
[----:B------:R-:W2:Y:S04]  /*be60*/  LDL.LU R51, [R1+0x4e8] ;  /* 0x0004e80001337983 */ /* 0x000ea80000300800 */
[----:B------:R-:W2:Y:S04]  /*be70*/  LDL.LU R49, [R1+0x4e4] ;  /* 0x0004e40001317983 */ /* 0x000ea80000300800 */
        /* <DEDUP_REMOVED lines=15> */
[----:B0-----:R-:W3:Y:S04]  /*bf70*/  LDL.LU R12, [R1+0x3f8] ;  /* 0x0003f800010c7983 */ /* 0x001ee80000300800 */
[----:B-1----:R-:W4:Y:S04]  /*bf80*/  LDL.LU R15, [R1+0x3f4] ;  /* 0x0003f400010f7983 */ /* 0x002f280000300800 */
[----:B------:R-:W4:Y:S04]  /*bf90*/  LDL.LU R43, [R1+0x380] ;  /* 0x00038000012b7983 */ /* 0x000f280000300800 */
[----:B------:R-:W4:Y:S04]  /*bfa0*/  LDL.LU R42, [R1+0x37c] ;  /* 0x00037c00012a7983 */ /* 0x000f280000300800 */
[----:B------:R-:W4:Y:S04]  /*bfb0*/  LDL.LU R41, [R1+0x378] ;  /* 0x0003780001297983 */ /* 0x000f280000300800 */
[----:B------:R-:W4:Y:S01]  /*bfc0*/  LDL.LU R40, [R1+0x374] ;  /* 0x0003740001287983 */ /* 0x000f220000300800 */
[----:B------:R-:W-:-:S03]  /*bfd0*/  LOP3.LUT R20, R2, 0x40, RZ, 0x3c, !PT ;  /* 0x0000004002147812 */ /* 0x000fc600078e3cff */
        /* <DEDUP_REMOVED lines=8> */
[----:B------:R0:W-:Y:S04]  /*c060*/  STS.U16 [R50+UR9+0x8d80], R10 ;  /* 0x008d800a32007988 */ /* 0x0001e80008000409 */
[----:B------:R1:W-:Y:S04]  /*c070*/  STS.U16 [R50+UR9+0xad80], R13 ;  /* 0x00ad800d32007988 */ /* 0x0003e80008000409 */
[----:B0-----:R-:W4:Y:S04]  /*c080*/  LDL.LU R10, [R1+0x3f0] ;  /* 0x0003f000010a7983 */ /* 0x001f280000300800 */
[----:B-1----:R-:W4:Y:S04]  /*c090*/  LDL.LU R13, [R1+0x3ec] ;  /* 0x0003ec00010d7983 */ /* 0x002f280000300800 */
[----:B--2---:R0:W-:Y:S04]  /*c0a0*/  STS.U16 [R50+UR9+0xcd80], R4 ;  /* 0x00cd800432007988 */ /* 0x0041e80008000409 */
[----:B------:R1:W-:Y:S04]  /*c0b0*/  STS.U16 [R50+UR9+0xed80], R16 ;  /* 0x00ed801032007988 */ /* 0x0003e80008000409 */
[----:B0-----:R-:W2:Y:S04]  /*c0c0*/  LDL.LU R4, [R1+0x634] ;  /* 0x0006340001047983 */ /* 0x001ea80000300800 */
[----:B------:R0:W-:Y:S04]  /*c0d0*/  STS.U16 [R20+UR9+0x8200], R14 ;  /* 0x0082000e14007988 */ /* 0x0001e80008000409 */
[----:B------:R-:W-:Y:S04]  /*c0e0*/  STS.U16 [R20+UR9+0xa200], R51 ;  /* 0x00a2003314007988 */ /* 0x000fe80008000409 */
[----:B------:R-:W-:Y:S04]  /*c0f0*/  STS.U16 [R20+UR9+0xc200], R49 ;  /* 0x00c2003114007988 */ /* 0x000fe80008000409 */
[----:B-1----:R1:W5:Y:S04]  /*c100*/  LDL.LU R50, [R1+0x630] ;  /* 0x0006300001327983 */ /* 0x0023680000300800 */
[----:B------:R-:W-:Y:S04]  /*c110*/  STS.U16 [R20+UR9+0xe200], R48 ;  /* 0x00e2003014007988 */ /* 0x000fe80008000409 */
[----:B------:R-:W2:Y:S04]  /*c120*/  LDL.LU R16, [R1+0x62c] ;  /* 0x00062c0001107983 */ /* 0x000ea80000300800 */
[----:B------:R-:W-:Y:S04]  /*c130*/  STS.U16 [R20+UR9+0x8600], R36 ;  /* 0x0086002414007988 */ /* 0x000fe80008000409 */
[----:B0-----:R-:W2:Y:S04]  /*c140*/  LDL.LU R14, [R1+0x628] ;  /* 0x00062800010e7983 */ /* 0x001ea80000300800 */
[----:B------:R-:W-:Y:S04]  /*c150*/  STS.U16 [R20+UR9+0xa600], R47 ;  /* 0x00a6002f14007988 */ /* 0x000fe80008000409 */
[----:B------:R-:W-:Y:S04]  /*c160*/  STS.U16 [R20+UR9+0xc600], R46 ;  /* 0x00c6002e14007988 */ /* 0x000fe80008000409 */
[----:B------:R-:W-:Y:S04]  /*c170*/  STS.U16 [R20+UR9+0xe600], R39 ;  /* 0x00e6002714007988 */ /* 0x000fe80008000409 */
[----:B------:R-:W-:Y:S04]  /*c180*/  STS.U16 [R20+UR9+0x8a00], R45 ;  /* 0x008a002d14007988 */ /* 0x000fe80008000409 */
[----:B------:R-:W-:Y:S04]  /*c190*/  STS.U16 [R20+UR9+0xaa00], R44 ;  /* 0x00aa002c14007988 */ /* 0x000fe80008000409 */
[----:B---3--:R0:W-:Y:S04]  /*c1a0*/  STS.U16 [R20+UR9+0xca00], R12 ;  /* 0x00ca000c14007988 */ /* 0x0081e80008000409 */
[----:B----4-:R3:W-:Y:S04]  /*c1b0*/  STS.U16 [R20+UR9+0xea00], R15 ;  /* 0x00ea000f14007988 */ /* 0x0107e80008000409 */
[----:B0-----:R-:W4:Y:S04]  /*c1c0*/  LDL.LU R12, [R1+0x3e8] ;  /* 0x0003e800010c7983 */ /* 0x001f280000300800 */
[----:B---3--:R-:W3:Y:S04]  /*c1d0*/  LDL.LU R15, [R1+0x3e4] ;  /* 0x0003e400010f7983 */ /* 0x008ee80000300800 */
        /* <DEDUP_REMOVED lines=8> */
[----:B------:R0:W-:Y:S04]  /*c260*/  STS.U16 [R20+UR9+0xee00], R40 ;  /* 0x00ee002814007988 */ /* 0x0001e80008000409 */
[----:B------:R-:W2:Y:S04]  /*c270*/  LDL.LU R47, [R1+0x4c0] ;  /* 0x0004c000012f7983 */ /* 0x000ea80000300800 */
[----:B0-----:R-:W2:Y:S01]  /*c280*/  LDL.LU R20, [R1+0x45c] ;  /* 0x00045c0001147983 */ /* 0x001ea20000300800 */
[----:B------:R-:W-:-:S03]  /*c290*/  LOP3.LUT R36, R2, 0x50, RZ, 0x3c, !PT ;  /* 0x0000005002247812 */ /* 0x000fc600078e3cff */
[----:B------:R-:W2:Y:S04]  /*c2a0*/  LDL.LU R44, [R1+0x458] ;  /* 0x00045800012c7983 */ /* 0x000ea80000300800 */
[----:B------:R-:W2:Y:S04]  /*c2b0*/  LDL.LU R45, [R1+0x454] ;  /* 0x00045400012d7983 */ /* 0x000ea80000300800 */
[----:B------:R-:W2:Y:S04]  /*c2c0*/  LDL.LU R42, [R1+0x450] ;  /* 0x00045000012a7983 */ /* 0x000ea80000300800 */
[----:B------:R0:W-:Y:S04]  /*c2d0*/  STS.U16 [R36+UR9+0x8280], R38 ;  /* 0x0082802624007988 */ /* 0x0001e80008000409 */
[----:B------:R-:W2:Y:S04]  /*c2e0*/  LDL.LU R43, [R1+0x3e0] ;  /* 0x0003e000012b7983 */ /* 0x000ea80000300800 */
[----:B------:R-:W-:Y:S04]  /*c2f0*/  STS.U16 [R36+UR9+0xa280], R37 ;  /* 0x00a2802524007988 */ /* 0x000fe80008000409 */
[----:B------:R-:W2:Y:S04]  /*c300*/  LDL.LU R40, [R1+0x3dc] ;  /* 0x0003dc0001287983 */ /* 0x000ea80000300800 */
[----:B------:R0:W-:Y:S04]  /*c310*/  STS.U16 [R36+UR9+0xc280], R5 ;  /* 0x00c2800524007988 */ /* 0x0001e80008000409 */
[----:B------:R-:W2:Y:S04]  /*c320*/  LDL.LU R41, [R1+0x3d8] ;  /* 0x0003d80001297983 */ /* 0x000ea80000300800 */
[----:B------:R-:W-:Y:S04]  /*c330*/  STS.U16 [R36+UR9+0xe280], R7 ;  /* 0x00e2800724007988 */ /* 0x000fe80008000409 */
[----:B0-----:R-:W2:Y:S04]  /*c340*/  LDL.LU R38, [R1+0x3d4] ;  /* 0x0003d40001267983 */ /* 0x001ea80000300800 */
        /* <DEDUP_REMOVED lines=8> */
[----:B------:R-:W2:Y:S04]  /*c3d0*/  LDL.LU R9, [R1+0x44c] ;  /* 0x00044c0001097983 */ /* 0x000ea80000300800 */
[----:B------:R0:W-:Y:S04]  /*c3e0*/  STS.U16 [R36+UR9+0x8a80], R10 ;  /* 0x008a800a24007988 */ /* 0x0001e80008000409 */
[----:B------:R-:W-:Y:S01]  /*c3f0*/  STS.U16 [R36+UR9+0xaa80], R13 ;  /* 0x00aa800d24007988 */ /* 0x000fe20008000409 */
[----:B------:R-:W-:-:S03]  /*c400*/  LOP3.LUT R37, R2, 0x60, RZ, 0x3c, !PT ;  /* 0x0000006002257812 */ /* 0x000fc600078e3cff */
[----:B0-----:R-:W2:Y:S04]  /*c410*/  LDL.LU R10, [R1+0x448] ;  /* 0x00044800010a7983 */ /* 0x001ea80000300800 */
[----:B------:R-:W2:Y:S04]  /*c420*/  LDL.LU R11, [R1+0x444] ;  /* 0x00044400010b7983 */ /* 0x000ea80000300800 */
[----:B----4-:R0:W-:Y:S04]  /*c430*/  STS.U16 [R36+UR9+0xca80], R12 ;  /* 0x00ca800c24007988 */ /* 0x0101e80008000409 */
[----:B---3--:R-:W-:Y:S04]  /*c440*/  STS.U16 [R36+UR9+0xea80], R15 ;  /* 0x00ea800f24007988 */ /* 0x008fe80008000409 */
[----:B--2---:R2:W-:Y:S04]  /*c450*/  STS.U16 [R36+UR9+0x8e80], R14 ;  /* 0x008e800e24007988 */ /* 0x0045e80008000409 */
[----:B0-----:R-:W3:Y:S04]  /*c460*/  LDL.LU R12, [R1+0x440] ;  /* 0x00044000010c7983 */ /* 0x001ee80000300800 */
[----:B------:R-:W4:Y:S04]  /*c470*/  LDL.LU R13, [R1+0x3d0] ;  /* 0x0003d000010d7983 */ /* 0x000f280000300800 */
[----:B--2---:R-:W2:Y:S04]  /*c480*/  LDL.LU R14, [R1+0x3cc] ;  /* 0x0003cc00010e7983 */ /* 0x004ea80000300800 */
[----:B------:R0:W-:Y:S04]  /*c490*/  STS.U16 [R36+UR9+0xae80], R16 ;  /* 0x00ae801024007988 */ /* 0x0001e80008000409 */
[----:B------:R-:W2:Y:S04]  /*c4a0*/  LDL.LU R15, [R1+0x3c8] ;  /* 0x0003c800010f7983 */ /* 0x000ea80000300800 */
[----:B------:R1:W-:Y:S04]  /*c4b0*/  STS.U16 [R36+UR9+0xce80], R51 ;  /* 0x00ce803324007988 */ /* 0x0003e80008000409 */
[----:B0-----:R-:W2:Y:S04]  /*c4c0*/  LDL.LU R16, [R1+0x3c4] ;  /* 0x0003c40001107983 */ /* 0x001ea80000300800 */
[----:B------:R0:W-:Y:S04]  /*c4d0*/  STS.U16 [R36+UR9+0xee80], R48 ;  /* 0x00ee803024007988 */ /* 0x0001e80008000409 */
[----:B-1----:R1:W5:Y:S04]  /*c4e0*/  LDL.LU R51, [R1+0x624] ;  /* 0x0006240001337983 */ /* 0x0023680000300800 */
[----:B------:R1:W-:Y:S04]  /*c4f0*/  STS.U16 [R37+UR9+0x8300], R49 ;  /* 0x0083003125007988 */ /* 0x0003e80008000409 */
[----:B0-----:R-:W2:Y:S04]  /*c500*/  LDL.LU R36, [R1+0x620] ;  /* 0x0006200001247983 */ /* 0x001ea80000300800 */
[----:B------:R0:W5:Y:S04]  /*c510*/  LDL.LU R48, [R1+0x61c] ;  /* 0x00061c0001307983 */ /* 0x0001680000300800 */
[----:B-1----:R0:W5:Y:S04]  /*c520*/  LDL.LU R49, [R1+0x618] ;  /* 0x0006180001317983 */ /* 0x0021680000300800 */
[----:B------:R1:W-:Y:S04]  /*c530*/  STS.U16 [R37+UR9+0xa300], R39 ;  /* 0x00a3002725007988 */ /* 0x0003e80008000409 */
[----:B------:R0:W-:Y:S04]  /*c540*/  STS.U16 [R37+UR9+0xc300], R46 ;  /* 0x00c3002e25007988 */ /* 0x0001e80008000409 */
[----:B------:R0:W-:Y:S04]  /*c550*/  STS.U16 [R37+UR9+0xe300], R47 ;  /* 0x00e3002f25007988 */ /* 0x0001e80008000409 */
[----:B-1----:R-:W2:Y:S04]  /*c560*/  LDL.LU R39, [R1+0x614] ;  /* 0x0006140001277983 */ /* 0x002ea80000300800 */
[----:B0-----:R0:W5:Y:S04]  /*c570*/  LDL.LU R46, [R1+0x610] ;  /* 0x00061000012e7983 */ /* 0x0011680000300800 */
[----:B------:R0:W5:Y:S04]  /*c580*/  LDL.LU R47, [R1+0x60c] ;  /* 0x00060c00012f7983 */ /* 0x0001680000300800 */
[----:B------:R1:W-:Y:S04]  /*c590*/  STS.U16 [R37+UR9+0x8700], R20 ;  /* 0x0087001425007988 */ /* 0x0003e80008000409 */
[----:B-1----:R-:W2:Y:S04]  /*c5a0*/  LDL.LU R20, [R1+0x608] ;  /* 0x0006080001147983 */ /* 0x002ea80000300800 */
[----:B------:R1:W-:Y:S04]  /*c5b0*/  STS.U16 [R37+UR9+0xa700], R44 ;  /* 0x00a7002c25007988 */ /* 0x0003e80008000409 */
[----:B------:R0:W-:Y:S04]  /*c5c0*/  STS.U16 [R37+UR9+0xc700], R45 ;  /* 0x00c7002d25007988 */ /* 0x0001e80008000409 */
[----:B------:R0:W-:Y:S04]  /*c5d0*/  STS.U16 [R37+UR9+0xe700], R42 ;  /* 0x00e7002a25007988 */ /* 0x0001e80008000409 */
[----:B-1----:R1:W5:Y:S04]  /*c5e0*/  LDL.LU R44, [R1+0x604] ;  /* 0x00060400012c7983 */ /* 0x0023680000300800 */
[----:B------:R1:W-:Y:S04]  /*c5f0*/  STS.U16 [R37+UR9+0x8b00], R43 ;  /* 0x008b002b25007988 */ /* 0x0003e80008000409 */
[----:B0-----:R0:W5:Y:S04]  /*c600*/  LDL.LU R45, [R1+0x600] ;  /* 0x00060000012d7983 */ /* 0x0011680000300800 */
[----:B------:R0:W-:Y:S04]  /*c610*/  STS.U16 [R37+UR9+0xab00], R40 ;  /* 0x00ab002825007988 */ /* 0x0001e80008000409 */
[----:B------:R0:W5:Y:S04]  /*c620*/  LDL.LU R42, [R1+0x5fc] ;  /* 0x0005fc00012a7983 */ /* 0x0001680000300800 */
[----:B------:R0:W-:Y:S04]  /*c630*/  STS.U16 [R37+UR9+0xcb00], R41 ;  /* 0x00cb002925007988 */ /* 0x0001e80008000409 */
[----:B-1----:R1:W5:Y:S04]  /*c640*/  LDL.LU R43, [R1+0x5f8] ;  /* 0x0005f800012b7983 */ /* 0x0023680000300800 */
[----:B------:R1:W-:Y:S04]  /*c650*/  STS.U16 [R37+UR9+0xeb00], R38 ;  /* 0x00eb002625007988 */ /* 0x0003e80008000409 */
[----:B0-----:R0:W5:Y:S04]  /*c660*/  LDL.LU R40, [R1+0x5f4] ;  /* 0x0005f40001287983 */ /* 0x0011680000300800 */
[----:B------:R0:W5:Y:S04]  /*c670*/  LDL.LU R41, [R1+0x5f0] ;  /* 0x0005f00001297983 */ /* 0x0001680000300800 */
[----:B-1----:R0:W5:Y:S01]  /*c680*/  LDL.LU R38, [R1+0x5ec] ;  /* 0x0005ec0001267983 */ /* 0x0021620000300800 */
[----:B------:R-:W-:Y:S01]  /*c690*/  PRMT R21, RZ, 0x7610, R21 ;  /* 0x00007610ff157816 */ /* 0x000fe20000000015 */
[----:B------:R-:W-:Y:S01]  /*c6a0*/  IMAD.WIDE R52, R93, 0x2, R52 ;  /* 0x000000025d347825 */ /* 0x000fe200078e0234 */
[----:B------:R-:W-:-:S02]  /*c6b0*/  PRMT R22, RZ, 0x7610, R22 ;  /* 0x00007610ff167816 */ /* 0x000fc40000000016 */
[----:B------:R-:W-:Y:S01]  /*c6c0*/  PRMT R34, RZ, 0x7610, R34 ;  /* 0x00007610ff227816 */ /* 0x000fe20000000022 */
[C---:B------:R-:W-:Y:S01]  /*c6d0*/  IMAD.WIDE R68, R93.reuse, 0x2, R68 ;  /* 0x000000025d447825 */ /* 0x040fe200078e0244 */
[----:B------:R-:W-:Y:S01]  /*c6e0*/  PRMT R23, RZ, 0x7610, R23 ;  /* 0x00007610ff177816 */ /* 0x000fe20000000017 */
[----:B------:R-:W3:Y:S01]  /*c6f0*/  @!P2 LDG.E.U16 R21, desc[UR22][R52.64] ;  /* 0x000000163415a981 */ /* 0x000ee2000c1e1500 */
[----:B------:R-:W-:Y:S01]  /*c700*/  PRMT R24, RZ, 0x7610, R24 ;  /* 0x00007610ff187816 */ /* 0x000fe20000000018 */
[C---:B------:R-:W-:Y:S01]  /*c710*/  IMAD.WIDE R56, R93.reuse, 0x2, R56 ;  /* 0x000000025d387825 */ /* 0x040fe200078e0238 */
[----:B------:R-:W-:Y:S01]  /*c720*/  PRMT R25, RZ, 0x7610, R25 ;  /* 0x00007610ff197816 */ /* 0x000fe20000000019 */
[----:B------:R-:W3:Y:S02]  /*c730*/  @!P2 LDG.E.U16 R34, desc[UR22][R68.64] ;  /* 0x000000164422a981 */ /* 0x000ee4000c1e1500 */
        /* <DEDUP_REMOVED lines=14> */
[----:B------:R-:W4:Y:S02]  /*c820*/  @!P2 LDG.E.U16 R26, desc[UR22][R76.64] ;  /* 0x000000164c1aa981 */ /* 0x000f24000c1e1500 */
        /* <DEDUP_REMOVED lines=15> */
[----:B------:R-:W-:-:S02]  /*c920*/  IMAD.WIDE R74, R93, 0x2, R74 ;  /* 0x000000025d4a7825 */ /* 0x000fc400078e024a */
[----:B------:R-:W4:Y:S02]  /*c930*/  @!P2 LDG.E.U16 R31, desc[UR22][R70.64] ;  /* 0x00000016461fa981 */ /* 0x000f24000c1e1500 */
[C---:B------:R-:W-:Y:S02]  /*c940*/  IMAD.WIDE R78, R93.reuse, 0x2, R78 ;  /* 0x000000025d4e7825 */ /* 0x040fe400078e024e */
[----:B------:R-:W4:Y:S02]  /*c950*/  @!P2 LDG.E.U16 R32, desc[UR22][R74.64] ;  /* 0x000000164a20a981 */ /* 0x000f24000c1e1500 */
[----:B------:R-:W-:Y:S02]  /*c960*/  IMAD.WIDE R82, R93, 0x2, R82 ;  /* 0x000000025d527825 */ /* 0x000fe400078e0252 */
[----:B------:R-:W4:Y:S04]  /*c970*/  @!P2 LDG.E.U16 R33, desc[UR22][R78.64] ;  /* 0x000000164e21a981 */ /* 0x000f28000c1e1500 */
[----:B------:R-:W4:Y:S04]  /*c980*/  @!P2 LDG.E.U16 R35, desc[UR22][R82.64] ;  /* 0x000000165223a981 */ /* 0x000f28000c1e1500 */
[----:B--2---:R1:W-:Y:S04]  /*c990*/  STS.U16 [R37+UR9+0x8f00], R20 ;  /* 0x008f001425007988 */ /* 0x0043e80008000409 */
[----:B------:R2:W-:Y:S04]  /*c9a0*/  STS.U16 [R37+UR9+0xaf00], R39 ;  /* 0x00af002725007988 */ /* 0x0005e80008000409 */
[----:B------:R0:W-:Y:S01]  /*c9b0*/  STS.U16 [R37+UR9+0xcf00], R36 ;  /* 0x00cf002425007988 */ /* 0x0001e20008000409 */
[----:B-1----:R-:W-:-:S03]  /*c9c0*/  LOP3.LUT R20, R2, 0x70, RZ, 0x3c, !PT ;  /* 0x0000007002147812 */ /* 0x002fc600078e3cff */
[----:B------:R1:W-:Y:S04]  /*c9d0*/  STS.U16 [R37+UR9+0xef00], R4 ;  /* 0x00ef000425007988 */ /* 0x0003e80008000409 */
[----:B--2---:R2:W5:Y:S04]  /*c9e0*/  LDL.LU R39, [R1+0x5e8] ;  /* 0x0005e80001277983 */ /* 0x0045680000300800 */
[----:B0-----:R2:W5:Y:S04]  /*c9f0*/  LDL.LU R36, [R1+0x5e4] ;  /* 0x0005e40001247983 */ /* 0x0015680000300800 */
[----:B-1----:R2:W5:Y:S04]  /*ca00*/  LDL.LU R37, [R1+0x5e0] ;  /* 0x0005e00001257983 */ /* 0x0025680000300800 */
[----:B------:R2:W5:Y:S04]  /*ca10*/  LDL.LU R4, [R1+0x5dc] ;  /* 0x0005dc0001047983 */ /* 0x0005680000300800 */
[----:B------:R0:W-:Y:S04]  /*ca20*/  STS.U16 [R20+UR9+0x8380], R5 ;  /* 0x0083800514007988 */ /* 0x0001e80008000409 */
[----:B------:R1:W-:Y:S04]  /*ca30*/  STS.U16 [R20+UR9+0xa380], R6 ;  /* 0x00a3800614007988 */ /* 0x0003e80008000409 */
[----:B------:R2:W-:Y:S04]  /*ca40*/  STS.U16 [R20+UR9+0xc380], R7 ;  /* 0x00c3800714007988 */ /* 0x0005e80008000409 */
[----:B0-----:R0:W5:Y:S04]  /*ca50*/  LDL.LU R5, [R1+0x5d8] ;  /* 0x0005d80001057983 */ /* 0x0011680000300800 */
[----:B-1----:R0:W5:Y:S04]  /*ca60*/  LDL.LU R6, [R1+0x5d4] ;  /* 0x0005d40001067983 */ /* 0x0021680000300800 */
[----:B--2---:R0:W5:Y:S04]  /*ca70*/  LDL.LU R7, [R1+0x5d0] ;  /* 0x0005d00001077983 */ /* 0x0041680000300800 */
[----:B------:R1:W-:Y:S04]  /*ca80*/  STS.U16 [R20+UR9+0xe380], R8 ;  /* 0x00e3800814007988 */ /* 0x0003e80008000409 */
[----:B------:R2:W-:Y:S04]  /*ca90*/  STS.U16 [R20+UR9+0x8780], R9 ;  /* 0x0087800914007988 */ /* 0x0005e80008000409 */
[----:B------:R0:W-:Y:S04]  /*caa0*/  STS.U16 [R20+UR9+0xa780], R10 ;  /* 0x00a7800a14007988 */ /* 0x0001e80008000409 */
[----:B-1----:R1:W5:Y:S04]  /*cab0*/  LDL.LU R8, [R1+0x5cc] ;  /* 0x0005cc0001087983 */ /* 0x0023680000300800 */
[----:B--2---:R1:W5:Y:S04]  /*cac0*/  LDL.LU R9, [R1+0x5c8] ;  /* 0x0005c80001097983 */ /* 0x0043680000300800 */
[----:B0-----:R1:W5:Y:S04]  /*cad0*/  LDL.LU R10, [R1+0x5c4] ;  /* 0x0005c400010a7983 */ /* 0x0013680000300800 */
[----:B------:R0:W-:Y:S04]  /*cae0*/  STS.U16 [R20+UR9+0xc780], R11 ;  /* 0x00c7800b14007988 */ /* 0x0001e80008000409 */
[----:B---3--:R2:W-:Y:S04]  /*caf0*/  STS.U16 [R20+UR9+0xe780], R12 ;  /* 0x00e7800c14007988 */ /* 0x0085e80008000409 */
[----:B----4-:R3:W-:Y:S04]  /*cb00*/  STS.U16 [R20+UR9+0x8b80], R13 ;  /* 0x008b800d14007988 */ /* 0x0107e80008000409 */
[----:B0-----:R1:W5:Y:S04]  /*cb10*/  LDL.LU R11, [R1+0x5c0] ;  /* 0x0005c000010b7983 */ /* 0x0013680000300800 */
[----:B--2---:R1:W5:Y:S04]  /*cb20*/  LDL.LU R12, [R1+0x5bc] ;  /* 0x0005bc00010c7983 */ /* 0x0043680000300800 */
[----:B---3--:R1:W5:Y:S04]  /*cb30*/  LDL.LU R13, [R1+0x5b8] ;  /* 0x0005b800010d7983 */ /* 0x0083680000300800 */
[----:B------:R0:W-:Y:S04]  /*cb40*/  STS.U16 [R20+UR9+0xab80], R14 ;  /* 0x00ab800e14007988 */ /* 0x0001e80008000409 */
[----:B------:R2:W-:Y:S04]  /*cb50*/  STS.U16 [R20+UR9+0xcb80], R15 ;  /* 0x00cb800f14007988 */ /* 0x0005e80008000409 */
[----:B------:R3:W-:Y:S04]  /*cb60*/  STS.U16 [R20+UR9+0xeb80], R16 ;  /* 0x00eb801014007988 */ /* 0x0007e80008000409 */
        /* <DEDUP_REMOVED lines=10> */
[----:B0-----:R1:W5:Y:S04]  /*cc10*/  LDL.LU R20, [R1+0x59c] ;  /* 0x00059c0001147983 */ /* 0x0013680000300800 */
[----:B------:R-:W2:Y:S04]  /*cc20*/  LDL.LU R3, [R1+0x598] ;  /* 0x0005980001037983 */ /* 0x000ea80000300800 */
[----:B--2---:R0:W-:Y:S04]  /*cc30*/  STS.U16 [R3+UR9+0x11000], R21 ;  /* 0x0110001503007988 */ /* 0x0041e80008000409 */
[----:B------:R2:W-:Y:S04]  /*cc40*/  STS.U16 [R3+UR9+0x11200], R22 ;  /* 0x0112001603007988 */ /* 0x0005e80008000409 */
[----:B------:R3:W-:Y:S04]  /*cc50*/  STS.U16 [R3+UR9+0x11800], R34 ;  /* 0x0118002203007988 */ /* 0x0007e80008000409 */
[----:B0-----:R1:W5:Y:S04]  /*cc60*/  LDL.LU R21, [R1+0x594] ;  /* 0x0005940001157983 */ /* 0x0013680000300800 */
[----:B--2---:R1:W5:Y:S01]  /*cc70*/  LDL.LU R22, [R1+0x590] ;  /* 0x0005900001167983 */ /* 0x0043620000300800 */
[----:B---3--:R-:W-:-:S03]  /*cc80*/  LOP3.LUT R34, R3, 0x20, RZ, 0x3c, !PT ;  /* 0x0000002003227812 */ /* 0x008fc600078e3cff */
        /* <DEDUP_REMOVED lines=24> */
[----:B------:R0:W-:Y:S01]  /*ce10*/  STS.U16 [R34+UR9+0x11f00], R35 ;  /* 0x011f002322007988 */ /* 0x0001e20008000409 */
[----:B------:R2:W-:Y:S06]  /*ce20*/  MEMBAR.ALL.CTA ;  /* 0x0000000000007992 */ /* 0x0005ec0000008000 */
[----:B--2---:R-:W2:Y:S04]  /*ce30*/  FENCE.VIEW.ASYNC.S ;  /* 0x00000000000073c6 */ /* 0x004ea80000000000 */
[----:B0-----:R1:W5:Y:S04]  /*ce40*/  LDL.LU R34, [R1+0x55c] ;  /* 0x00055c0001227983 */ /* 0x0013680000300800 */
[----:B------:R1:W5:Y:S01]  /*ce50*/  LDL.LU R35, [R1+0x558] ;  /* 0x0005580001237983 */ /* 0x0003620000300800 */
[----:B------:R-:W-:-:S04]  /*ce60*/  ULEA UR11, UR24, UR9, 0x3 ;  /* 0x00000009180b7291 */ /* 0x000fc8000f8e18ff */
[----:B------:R-:W-:Y:S01]  /*ce70*/  UIADD3 UR11, UPT, UPT, UR11, 0x12000, URZ ;  /* 0x000120000b0b7890 */ /* 0x000fe2000fffe0ff */
[----:B--2---:R-:W-:Y:S06]  /*ce80*/  BAR.SYNC.DEFER_BLOCKING 0x0 ;  /* 0x0000000000007b1d */ /* 0x004fec0000010000 */
[----:B------:R-:W-:Y:S05]  /*ce90*/  @P0 BRA `(.L_x_9) ;  /* 0x0000000000900947 */ /* 0x000fea0003800000 */
[----:B------:R-:W-:Y:S02]  /*cea0*/  UIADD3 UR25, UPT, UPT, UR8, 0x40, URZ ;  /* 0x0000004008197890 */ /* 0x000fe4000fffe0ff */
[----:B------:R-:W-:Y:S02]  /*ceb0*/  UIADD3 UR42, UPT, UPT, UR8, 0x40, URZ ;  /* 0x00000040082a7890 */ /* 0x000fe4000fffe0ff */
[----:B------:R-:W-:Y:S02]  /*cec0*/  UIADD3 UR43, UPT, UPT, UR8, 0x80, URZ ;  /* 0x00000080082b7890 */ /* 0x000fe4000fffe0ff */
[----:B------:R-:W-:Y:S02]  /*ced0*/  UIADD3 UR48, UPT, UPT, UR8, 0x80, URZ ;  /* 0x0000008008307890 */ /* 0x000fe4000fffe0ff */
[----:B------:R-:W-:Y:S01]  /*cee0*/  UIADD3 UR49, UPT, UPT, UR8, 0xc0, URZ ;  /* 0x000000c008317890 */ /* 0x000fe2000fffe0ff */
[----:B------:R-:W-:Y:S01]  /*cef0*/  UMOV UR20, 0x0 ;  /* 0x0000000000147882 */ /* 0x000fe20000000000 */
[----:B------:R-:W-:Y:S01]  /*cf00*/  UMOV UR21, 0x8108490 ;  /* 0x0810849000157882 */ /* 0x000fe20000000000 */
[----:B------:R-:W-:Y:S01]  /*cf10*/  UMOV UR19, 0x40004040 ;  /* 0x4000404000137882 */ /* 0x000fe20000000000 */
[----:B------:R-:W-:-:S02]  /*cf20*/  UIADD3 UR54, UPT, UPT, UR8, 0xc0, URZ ;  /* 0x000000c008367890 */ /* 0x000fc4000fffe0ff */
[----:B------:R0:W-:Y:S01]  /*cf30*/  UTCHMMA gdesc[UR18], gdesc[UR16], tmem[UR8], tmem[UR20], idesc[UR21], UPT ;  /* 0x00ff1410120075ea */ /* 0x0001e2000b800008 */
[----:B------:R-:W-:Y:S01]  /*cf40*/  UMOV UR38, 0x0 ;  /* 0x0000000000267882 */ /* 0x000fe20000000000 */
[----:B------:R-:W-:Y:S01]  /*cf50*/  UMOV UR39, 0x8108490 ;  /* 0x0810849000277882 */ /* 0x000fe20000000000 */
[----:B------:R-:W-:Y:S01]  /*cf60*/  UMOV UR40, 0x0 ;  /* 0x0000000000287882 */ /* 0x000fe20000000000 */
[----:B------:R-:W-:Y:S01]  /*cf70*/  UMOV UR41, 0x8108490 ;  /* 0x0810849000297882 */ /* 0x000fe20000000000 */
[----:B------:R-:W-:Y:S01]  /*cf80*/  UMOV UR44, 0x0 ;  /* 0x00000000002c7882 */ /* 0x000fe20000000000 */
[----:B------:R-:W-:Y:S01]  /*cf90*/  UMOV UR45, 0x8108490 ;  /* 0x08108490002d7882 */ /* 0x000fe20000000000 */
[----:B------:R0:W-:Y:S01]  /*cfa0*/  UTCHMMA gdesc[UR12], gdesc[UR14], tmem[UR8], tmem[UR38], idesc[UR39], UPT ;  /* 0x00ff260e0c0075ea */ /* 0x0001e2000b800008 */
        /* <DEDUP_REMOVED lines=8> */
[----:B------:R-:W-:Y:S01]  /*d030*/  UMOV UR6, UR11 ;  /* 0x0000000b00067c82 */ /* 0x000fe20008000000 */
[----:B------:R-:W-:Y:S01]  /*d040*/  UMOV UR7, URZ ;  /* 0x000000ff00077c82 */ /* 0x000fe20008000000 */
[----:B------:R0:W-:Y:S01]  /*d050*/  UTCHMMA gdesc[UR30], gdesc[UR16], tmem[UR43], tmem[UR46], idesc[UR47], UPT ;  /* 0x00ff2e101e0075ea */ /* 0x0001e2000b80002b */
[----:B------:R-:W-:Y:S01]  /*d060*/  UMOV UR56, 0x0 ;  /* 0x0000000000387882 */ /* 0x000fe20000000000 */
[----:B------:R-:W-:Y:S01]  /*d070*/  UMOV UR57, 0x8108490 ;  /* 0x0810849000397882 */ /* 0x000fe20000000000 */
[----:B------:R0:W-:Y:S01]  /*d080*/  UTCHMMA gdesc[UR32], gdesc[UR14], tmem[UR48], tmem[UR50], idesc[UR51], UPT ;  /* 0x00ff320e200075ea */ /* 0x0001e2000b800030 */
[----:B------:R-:W-:Y:S01]  /*d090*/  UMOV UR4, UR6 ;  /* 0x0000000600047c82 */ /* 0x000fe20008000000 */
[----:B------:R0:W-:Y:S01]  /*d0a0*/  UTCHMMA gdesc[UR34], gdesc[UR16], tmem[UR49], tmem[UR52], idesc[UR53], UPT ;  /* 0x00ff3410220075ea */ /* 0x0001e2000b800031 */
[----:B------:R0:W-:Y:S01]  /*d0b0*/  UTCHMMA gdesc[UR36], gdesc[UR14], tmem[UR54], tmem[UR56], idesc[UR57], UPT ;  /* 0x00ff380e240075ea */ /* 0x0001e2000b800036 */
[----:B------:R0:W-:Y:S01]  /*d0c0*/  UTCBAR [UR4], URZ ;  /* 0x000000ff040073e9 */ /* 0x0001e200080000ff */
[----:B------:R-:W-:Y:S01]  /*d0d0*/  NOP ;  /* 0x0000000000007918 */ /* 0x000fe20000000000 */
.L_x_9:
[----:B------:R2:W-:Y:S04]  /*d0e0*/  STL [R1+0x558], R2 ;  /* 0x0005580201007387 */ /* 0x0005e80000100800 */
[----:B--2---:R-:W2:Y:S01]  /*d0f0*/  LDL.LU R2, [R1+0x320] ;  /* 0x0003200001027983 */ /* 0x004ea20000300800 */
[----:B------:R-:W-:-:S04]  /*d100*/  UIADD3 UR24, UPT, UPT, UR24, 0x1, URZ ;  /* 0x0000000118187890 */ /* 0x000fc8000fffe0ff */
[----:B------:R-:W-:-:S04]  /*d110*/  UISETP.GT.AND UP1, UPT, UR24, 0x1, UPT ;  /* 0x000000011800788c */ /* 0x000fc8000bf24270 */
[----:B0-----:R-:W-:Y:S02]  /*d120*/  USEL UR4, URZ, 0x1, !UP1 ;  /* 0x00000001ff047887 */ /* 0x001fe4000c800000 */
[----:B------:R-:W-:Y:S01]  /*d130*/  USEL UR24, UR24, URZ, !UP1 ;  /* 0x000000ff18187287 */ /* 0x000fe2000c800000 */
[----:B--2---:R-:W-:-:S05]  /*d140*/  VIADD R2, R2, 0xffffffff ;  /* 0xffffffff02027836 */ /* 0x004fca0000000000 */
[----:B------:R0:W-:Y:S01]  /*d150*/  STL [R1+0x320], R2 ;  /* 0x0003200201007387 */ /* 0x0001e20000100800 */
[----:B------:R-:W-:-:S03]  /*d160*/  ISETP.NE.U32.AND P2, PT, R2, RZ, PT ;  /* 0x000000ff0200720c */ /* 0x000fc60003f45070 */
[----:B0-----:R2:W5:Y:S01]  /*d170*/  LDL.LU R2, [R1+0x558] ;  /* 0x0005580001027983 */ /* 0x0015620000300800 */
[----:B------:R-:W-:Y:S01]  /*d180*/  ULOP3.LUT UR6, UR5, UR4, URZ, 0x3c, !UPT ;  /* 0x0000000405067292 */ /* 0x000fe2000f8e3cff */
[----:B------:R-:W-:Y:S02]  /*d190*/  VIADD R0, R0, 0xffffffe0 ;  /* 0xffffffe000007836 */ /* 0x000fe40000000000 */
[----:B------:R-:W-:-:S04]  /*d1a0*/  UMOV UR4, UR5 ;  /* 0x0000000500047c82 */ /* 0x000fc80008000000 */
[----:B------:R-:W-:Y:S02]  /*d1b0*/  UMOV UR5, UR6 ;  /* 0x0000000600057c82 */ /* 0x000fe40008000000 */
[----:B--2---:R-:W-:Y:S05]  /*d1c0*/  @P2 BRA `(.L_x_10) ;  /* 0xffffff98007c2947 */ /* 0x004fea000383ffff */
.L_x_7:
[----:B------:R-:W2:Y:S02]  /*d1d0*/  LDL.LU R93, [R1+0x554] ;  /* 0x00055400015d7983 */ /* 0x000ea40000300800 */
[----:B--2---:R-:W-:-:S13]  /*d1e0*/  ISETP.GE.AND P0, PT, R93, 0x20, PT ;  /* 0x000000205d00780c */ /* 0x004fda0003f06270 */
[----:B------:R-:W-:Y:S05]  /*d1f0*/  @!P0 BRA `(.L_x_11) ;  /* 0x0000000000108947 */ /* 0x000fea0003800000 */
[----:B------:R-:W-:-:S06]  /*d200*/  USHF.L.U32 UR4, UR4, 0x1f, URZ ;  /* 0x0000001f04047899 */ /* 0x000fcc00080006ff */
[----:B-----5:R-:W-:-:S04]  /*d210*/  IMAD.U32 R0, RZ, RZ, UR4 ;  /* 0x00000004ff007e24 */ /* 0x020fc8000f8e00ff */
[----:B------:R-:W0:Y:S02]  /*d220*/  SYNCS.PHASECHK.TRANS64.TRYWAIT P0, [UR11], R0 ;  /* 0x00000000ff0075a7 */ /* 0x000e24000800110b */
[----:B0-----:R-:W-:Y:S05]  /*d230*/  @!P0 BRA `(.L_x_12) ;  /* 0x0000007800608947 */ /* 0x001fea0003800000 */
.L_x_11:
[----:B------:R-:W-:Y:S06]  /*d240*/  BAR.SYNC.DEFER_BLOCKING 0x0 ;  /* 0x0000000000007b1d */ /* 0x000fec0000010000 */
[----:B------:R-:W0:Y:S01]  /*d250*/  LDCU.128 UR4, c[0x0][0x390] ;  /* 0x00007200ff0477ac */ /* 0x000e220008000c00 */
[----:B------:R-:W-:Y:S01]  /*d260*/  STL [R1+0x578], R82 ;  /* 0x0005785201007387 */ /* 0x000fe20000100800 */
[----:B------:R-:W2:Y:S03]  /*d270*/  LDCU.64 UR34, c[0x0][0x398] ;  /* 0x00007300ff2277ac */ /* 0x000ea60008000a00 */
[----:B------:R-:W-:Y:S01]  /*d280*/  STL [R1+0x574], R78 ;  /* 0x0005744e01007387 */ /* 0x000fe20000100800 */
[----:B------:R-:W3:Y:S03]  /*d290*/  LDCU UR32, c[0x0][0x3b8] ;  /* 0x00007700ff2077ac */ /* 0x000ee60008000800 */
[----:B------:R-:W-:Y:S01]  /*d2a0*/  STL [R1+0x570], R77 ;  /* 0x0005704d01007387 */ /* 0x000fe20000100800 */
[----:B------:R-:W4:Y:S03]  /*d2b0*/  LDCU.64 UR14, c[0x0][0x398] ;  /* 0x00007300ff0e77ac */ /* 0x000f260008000a00 */
[----:B------:R-:W-:Y:S01]  /*d2c0*/  STL [R1+0x56c], R74 ;  /* 0x00056c4a01007387 */ /* 0x000fe20000100800 */
[----:B------:R-:W1:Y:S03]  /*d2d0*/  LDCU.64 UR12, c[0x0][0x398] ;  /* 0x00007300ff0c77ac */ /* 0x000e660008000a00 */
[----:B------:R-:W-:Y:S01]  /*d2e0*/  STL [R1+0x568], R73 ;  /* 0x0005684901007387 */ /* 0x000fe20000100800 */
[----:B------:R-:W0:Y:S01]  /*d2f0*/  @!P1 SYNCS.CCTL.IV [UR9+0x12000] ;  /* 0x01200000ff0099b1 */ /* 0x000e220008000009 */
[----:B------:R-:W0:Y:S02]  /*d300*/  LDCU.64 UR30, c[0x0][0x398] ;  /* 0x00007300ff1e77ac */ /* 0x000e240008000a00 */
[----:B------:R-:W-:Y:S01]  /*d310*/  STL [R1+0x564], R69 ;  /* 0x0005644501007387 */ /* 0x000fe20000100800 */
[----:B------:R-:W0:Y:S03]  /*d320*/  LDCU.64 UR28, c[0x0][0x398] ;  /* 0x00007300ff1c77ac */ /* 0x000e260008000a00 */
[----:B------:R-:W-:Y:S01]  /*d330*/  STL [R1+0x5b8], R88 ;  /* 0x0005b85801007387 */ /* 0x000fe20000100800 */
[----:B------:R-:W0:Y:S03]  /*d340*/  LDCU.64 UR26, c[0x0][0x398] ;  /* 0x00007300ff1a77ac */ /* 0x000e260008000a00 */
[----:B------:R-:W-:Y:S01]  /*d350*/  STL.64 [R1+0x5b0], R86 ;  /* 0x0005b05601007387 */ /* 0x000fe20000100a00 */
[----:B------:R-:W0:Y:S03]  /*d360*/  LDCU.64 UR24, c[0x0][0x398] ;  /* 0x00007300ff1877ac */ /* 0x000e260008000a00 */
[----:B------:R-:W-:Y:S01]  /*d370*/  STL.64 [R1+0x5a8], R84 ;  /* 0x0005a85401007387 */ /* 0x000fe20000100a00 */
[----:B------:R-:W0:Y:S03]  /*d380*/  LDCU.64 UR20, c[0x0][0x398] ;  /* 0x00007300ff1477ac */ /* 0x000e260008000a00 */
[----:B------:R-:W-:Y:S01]  /*d390*/  STL [R1+0x5a0], R83 ;  /* 0x0005a05301007387 */ /* 0x000fe20000100800 */
[----:B------:R-:W0:Y:S03]  /*d3a0*/  LDCU.64 UR18, c[0x0][0x398] ;  /* 0x00007300ff1277ac */ /* 0x000e260008000a00 */
[----:B------:R-:W-:Y:S01]  /*d3b0*/  STL.64 [R1+0x598], R80 ;  /* 0x0005985001007387 */ /* 0x000fe20000100a00 */
[----:B------:R-:W0:Y:S03]  /*d3c0*/  LDCU.64 UR16, c[0x0][0x398] ;  /* 0x00007300ff1077ac */ /* 0x000e260008000a00 */
[----:B------:R-:W-:Y:S01]  /*d3d0*/  STL [R1+0x590], R79 ;  /* 0x0005904f01007387 */ /* 0x000fe20000100800 */
[----:B------:R-:W0:Y:S03]  /*d3e0*/  LDCU UR58, c[0x0][0x398] ;  /* 0x00007300ff3a77ac */ /* 0x000e260008000800 */
[----:B------:R-:W-:Y:S01]  /*d3f0*/  STL [R1+0x58c], R76 ;  /* 0x00058c4c01007387 */ /* 0x000fe20000100800 */
[----:B------:R-:W1:Y:S03]  /*d400*/  LDCU UR42, c[0x0][0x398] ;  /* 0x00007300ff2a77ac */ /* 0x000e660008000800 */
[----:B------:R-:W-:Y:S01]  /*d410*/  STL [R1+0x588], R75 ;  /* 0x0005884b01007387 */ /* 0x000fe20000100800 */
[----:B------:R-:W1:Y:S03]  /*d420*/  LDCU UR57, c[0x0][0x398] ;  /* 0x00007300ff3977ac */ /* 0x000e660008000800 */
[----:B------:R-:W-:Y:S01]  /*d430*/  STL [R1+0x584], R72 ;  /* 0x0005844801007387 */ /* 0x000fe20000100800 */
[----:B------:R-:W1:Y:S03]  /*d440*/  LDCU UR53, c[0x0][0x398] ;  /* 0x00007300ff3577ac */ /* 0x000e660008000800 */
[----:B------:R-:W-:Y:S01]  /*d450*/  STL [R1+0x580], R70 ;  /* 0x0005804601007387 */ /* 0x000fe20000100800 */
[----:B------:R-:W1:Y:S03]  /*d460*/  LDCU UR39, c[0x0][0x398] ;  /* 0x00007300ff2777ac */ /* 0x000e660008000800 */
[----:B------:R2:W-:Y:S01]  /*d470*/  STL [R1+0x57c], R68 ;  /* 0x00057c4401007387 */ /* 0x0005e20000100800 */
[----:B------:R-:W1:Y:S01]  /*d480*/  LDCU UR41, c[0x0][0x398] ;  /* 0x00007300ff2977ac */ /* 0x000e620008000800 */
[----:B0-----:R-:W-:Y:S06]  /*d490*/  BAR.SYNC.DEFER_BLOCKING 0x0 ;  /* 0x0000000000007b1d */ /* 0x001fec0000010000 */
[----:B------:R-:W0:Y:S01]  /*d4a0*/  LDCU UR51, c[0x0][0x398] ;  /* 0x00007300ff3377ac */ /* 0x000e220008000800 */
[----:B--2--5:R-:W2:Y:S01]  /*d4b0*/  LDTM.x64 R28, tmem[UR10] ;  /* 0x0000000a001c79ee */ /* 0x024ea20008340000 */
[----:B------:R-:W0:Y:S01]  /*d4c0*/  LDCU UR38, c[0x0][0x398] ;  /* 0x00007300ff2677ac */ /* 0x000e220008000800 */
[----:B------:R-:W0:Y:S01]  /*d4d0*/  LDCU UR54, c[0x0][0x398] ;  /* 0x00007300ff3677ac */ /* 0x000e220008000800 */
[----:B------:R-:W0:Y:S01]  /*d4e0*/  LDCU UR75, c[0x0][0x398] ;  /* 0x00007300ff4b77ac */ /* 0x000e220008000800 */
[----:B------:R-:W0:Y:S01]  /*d4f0*/  LDCU UR76, c[0x0][0x398] ;  /* 0x00007300ff4c77ac */ /* 0x000e220008000800 */
[----:B------:R-:W0:Y:S01]  /*d500*/  @!P1 SYNCS.CCTL.IV [UR9+0x12008] ;  /* 0x01200800ff0099b1 */ /* 0x000e220008000009 */
[----:B------:R-:W0:Y:S01]  /*d510*/  LDCU UR9, c[0x0][0x398] ;  /* 0x00007300ff0977ac */ /* 0x000e220008000800 */
[----:B------:R-:W0:Y:S01]  /*d520*/  LDCU UR74, c[0x0][0x398] ;  /* 0x00007300ff4a77ac */ /* 0x000e220008000800 */
[----:B--2---:R-:W-:Y:S01]  /*d530*/  STL.64 [R1+0x230], R40 ;  /* 0x0002302801007387 */ /* 0x004fe20000100a00 */
[----:B------:R-:W-:Y:S01]  /*d540*/  IMAD.MOV.U32 R27, RZ, RZ, R33 ;  /* 0x000000ffff1b7224 */ /* 0x000fe200078e0021 */
[----:B------:R-:W2:Y:S01]  /*d550*/  LDCU UR70, c[0x0][0x398] ;  /* 0x00007300ff4677ac */ /* 0x000ea20008000800 */
[----:B------:R-:W-:Y:S01]  /*d560*/  IMAD.MOV.U32 R26, RZ, RZ, R32 ;  /* 0x000000ffff1a7224 */ /* 0x000fe200078e0020 */
[----:B------:R-:W-:Y:S01]  /*d570*/  STL.64 [R1+0x238], R42 ;  /* 0x0002382a01007387 */ /* 0x000fe20000100a00 */
[----:B------:R-:W-:Y:S01]  /*d580*/  IMAD.MOV.U32 R25, RZ, RZ, R31 ;  /* 0x000000ffff197224 */ /* 0x000fe200078e001f */
[----:B------:R-:W0:Y:S01]  /*d590*/  LDCU UR67, c[0x0][0x398] ;  /* 0x00007300ff4377ac */ /* 0x000e220008000800 */
        /* <DEDUP_REMOVED lines=19> */
[----:B------:R-:W0:Y:S02]  /*d6d0*/  LDCU UR66, c[0x0][0x398] ;  /* 0x00007300ff4277ac */ /* 0x000e240008000800 */
[----:B------:R-:W-:Y:S01]  /*d6e0*/  STL.64 [R1+0x268], R54 ;  /* 0x0002683601007387 */ /* 0x000fe20000100a00 */
[----:B------:R-:W0:Y:S03]  /*d6f0*/  LDCU UR68, c[0x0][0x398] ;  /* 0x00007300ff4477ac */ /* 0x000e260008000800 */
        /* <DEDUP_REMOVED lines=34> */
[----:B------:R1:W-:Y:S01]  /*d920*/  STL [R1+0x2f8], R90 ;  /* 0x0002f85a01007387 */ /* 0x0003e20000100800 */
[----:B------:R-:W0:Y:S03]  /*d930*/  LDCU UR59, c[0x0][0x398] ;  /* 0x00007300ff3b77ac */ /* 0x000e260008000800 */
[----:B------:R-:W-:Y:S01]  /*d940*/  STL [R1+0x558], R92 ;  /* 0x0005585c01007387 */ /* 0x000fe20000100800 */
[----:B------:R-:W0:Y:S01]  /*d950*/  LDCU UR40, c[0x0][0x398] ;  /* 0x00007300ff2877ac */ /* 0x000e220008000800 */
[----:B-1----:R-:W1:Y:S01]  /*d960*/  LDTM.x64 R28, tmem[UR10+0x40] ;  /* 0x0000400a001c79ee */ /* 0x002e620008340000 */
[----:B------:R-:W0:Y:S01]  /*d970*/  LDCU UR56, c[0x0][0x398] ;  /* 0x00007300ff3877ac */ /* 0x000e220008000800 */
[----:B------:R-:W0:Y:S01]  /*d980*/  LDCU UR55, c[0x0][0x398] ;  /* 0x00007300ff3777ac */ /* 0x000e220008000800 */
[----:B------:R-:W0:Y:S01]  /*d990*/  LDCU UR60, c[0x0][0x398] ;  /* 0x00007300ff3c77ac */ /* 0x000e220008000800 */
[----:B------:R-:W0:Y:S01]  /*d9a0*/  LDCU UR62, c[0x0][0x39c] ;  /* 0x00007380ff3e77ac */ /* 0x000e220008000800 */
[----:B-1----:R-:W-:Y:S01]  /*d9b0*/  STL [R1+0x104], R29 ;  /* 0x0001041d01007387 */ /* 0x002fe20000100800 */
[----:B------:R-:W-:-:S02]  /*d9c0*/  IMAD.MOV.U32 R21, RZ, RZ, R39 ;  /* 0x000000ffff157224 */ /* 0x000fc400078e0027 */
[----:B------:R-:W-:Y:S01]  /*d9d0*/  IMAD.MOV.U32 R19, RZ, RZ, R38 ;  /* 0x000000ffff137224 */ /* 0x000fe200078e0026 */
[----:B------:R-:W-:Y:S01]  /*d9e0*/  STL [R1+0x10c], R31 ;  /* 0x00010c1f01007387 */ /* 0x000fe20000100800 */
[----:B------:R-:W-:Y:S02]  /*d9f0*/  IMAD.MOV.U32 R17, RZ, RZ, R37 ;  /* 0x000000ffff117224 */ /* 0x000fe400078e0025 */
[----:B------:R-:W-:Y:S01]  /*da00*/  IMAD.MOV.U32 R15, RZ, RZ, R36 ;  /* 0x000000ffff0f7224 */ /* 0x000fe200078e0024 */
[----:B------:R-:W-:Y:S01]  /*da10*/  STL.64 [R1+0x130], R40 ;  /* 0x0001302801007387 */ /* 0x000fe20000100a00 */
[----:B------:R-:W-:Y:S02]  /*da20*/  IMAD.MOV.U32 R13, RZ, RZ, R35 ;  /* 0x000000ffff0d7224 */ /* 0x000fe400078e0023 */
[----:B------:R-:W-:Y:S01]  /*da30*/  IMAD.MOV.U32 R11, RZ, RZ, R34 ;  /* 0x000000ffff0b7224 */ /* 0x000fe200078e0022 */
[----:B------:R-:W-:Y:S01]  /*da40*/  STL.64 [R1+0x138], R42 ;  /* 0x0001382a01007387 */ /* 0x000fe20000100a00 */
[----:B------:R-:W-:-:S02]  /*da50*/  IMAD.MOV.U32 R8, RZ, RZ, R32 ;  /* 0x000000ffff087224 */ /* 0x000fc400078e0020 */
[----:B------:R-:W-:Y:S01]  /*da60*/  IMAD.MOV.U32 R6, RZ, RZ, R30 ;  /* 0x000000ffff067224 */ /* 0x000fe200078e001e */
[----:B------:R-:W-:Y:S01]  /*da70*/  STL.64 [R1+0x140], R44 ;  /* 0x0001402c01007387 */ /* 0x000fe20000100a00 */
[----:B------:R-:W-:Y:S02]  /*da80*/  IMAD.MOV.U32 R4, RZ, RZ, R28 ;  /* 0x000000ffff047224 */ /* 0x000fe400078e001c */
[----:B------:R-:W-:Y:S01]  /*da90*/  IMAD.MOV.U32 R0, RZ, RZ, R33 ;  /* 0x000000ffff007224 */ /* 0x000fe200078e0021 */
[----:B------:R-:W-:Y:S01]  /*daa0*/  STL.64 [R1+0x148], R46 ;  /* 0x0001482e01007387 */ /* 0x000fe20000100a00 */
[----:B------:R-:W-:-:S03]  /*dab0*/  IMAD.MOV.U32 R93, RZ, RZ, R91 ;  /* 0x000000ffff5d7224 */ /* 0x000fc600078e005b */
        /* <DEDUP_REMOVED lines=21> */
[----:B------:R1:W-:Y:S04]  /*dc10*/  STL [R1+0x1f8], R90 ;  /* 0x0001f85a01007387 */ /* 0x0003e80000100800 */
[----:B------:R0:W-:Y:S01]  /*dc20*/  STL [R1+0x55c], R93 ;  /* 0x00055c5d01007387 */ /* 0x0001e20000100800 */
[----:B-1----:R-:W1:Y:S03]  /*dc30*/  LDTM.x64 R28, tmem[UR10+0x80] ;  /* 0x0000800a001c79ee */ /* 0x002e660008340000 */
[----:B0-----:R-:W2:Y:S04]  /*dc40*/  LDL.LU R93, [R1+0x524] ;  /* 0x00052400015d7983 */ /* 0x001ea80000300800 */
[----:B-1----:R-:W-:Y:S01]  /*dc50*/  STL [R1+0x4], R29 ;  /* 0x0000041d01007387 */ /* 0x002fe20000100800 */
[----:B------:R-:W-:-:S02]  /*dc60*/  IMAD.MOV.U32 R9, RZ, RZ, R32 ;  /* 0x000000ffff097224 */ /* 0x000fc400078e0020 */
[----:B------:R-:W-:Y:S01]  /*dc70*/  IMAD.MOV.U32 R7, RZ, RZ, R30 ;  /* 0x000000ffff077224 */ /* 0x000fe200078e001e */
[----:B------:R-:W-:Y:S01]  /*dc80*/  STL [R1+0xc], R31 ;  /* 0x00000c1f01007387 */ /* 0x000fe20000100800 */
[----:B------:R-:W-:-:S03]  /*dc90*/  IMAD.MOV.U32 R5, RZ, RZ, R28 ;  /* 0x000000ffff057224 */ /* 0x000fc600078e001c */
[----:B------:R-:W-:Y:S04]  /*dca0*/  STL [R1+0x14], R33 ;  /* 0x0000142101007387 */ /* 0x000fe80000100800 */
[----:B------:R-:W-:Y:S04]  /*dcb0*/  STL.64 [R1+0x18], R34 ;  /* 0x0000182201007387 */ /* 0x000fe80000100a00 */
[----:B------:R-:W-:Y:S04]  /*dcc0*/  STL.64 [R1+0x20], R36 ;  /* 0x0000202401007387 */ /* 0x000fe80000100a00 */
[----:B------:R-:W-:Y:S04]  /*dcd0*/  STL [R1+0x2c], R39 ;  /* 0x00002c2701007387 */ /* 0x000fe80000100800 */
        /* <DEDUP_REMOVED lines=16> */
[----:B------:R0:W-:Y:S04]  /*dde0*/  STL.64 [R1+0xb0], R72 ;  /* 0x0000b04801007387 */ /* 0x0001e80000100a00 */
[----:B------:R-:W-:Y:S04]  /*ddf0*/  STL.64 [R1+0xb8], R74 ;  /* 0x0000b84a01007387 */ /* 0x000fe80000100a00 */
[----:B------:R-:W-:Y:S04]  /*de00*/  STL.64 [R1+0xc0], R76 ;  /* 0x0000c04c01007387 */ /* 0x000fe80000100a00 */
[----:B------:R-:W-:Y:S01]  /*de10*/  STL.64 [R1+0xc8], R78 ;  /* 0x0000c84e01007387 */ /* 0x000fe20000100a00 */
[----:B0-----:R-:W-:-:S03]  /*de20*/  IMAD.MOV.U32 R73, RZ, RZ, R38 ;  /* 0x000000ffff497224 */ /* 0x001fc600078e0026 */
[----:B------:R-:W-:Y:S04]  /*de30*/  STL.64 [R1+0xd0], R80 ;  /* 0x0000d05001007387 */ /* 0x000fe80000100a00 */
[----:B------:R-:W-:Y:S04]  /*de40*/  STL.64 [R1+0xd8], R82 ;  /* 0x0000d85201007387 */ /* 0x000fe80000100a00 */
[----:B------:R-:W-:Y:S04]  /*de50*/  STL.64 [R1+0xe0], R84 ;  /* 0x0000e05401007387 */ /* 0x000fe80000100a00 */
[----:B------:R-:W-:Y:S04]  /*de60*/  STL.64 [R1+0xe8], R86 ;  /* 0x0000e85601007387 */ /* 0x000fe80000100a00 */
[----:B------:R0:W-:Y:S04]  /*de70*/  STL.64 [R1+0xf0], R88 ;  /* 0x0000f05801007387 */ /* 0x0001e80000100a00 */
[----:B------:R1:W-:Y:S04]  /*de80*/  STL.64 [R1+0xf8], R90 ;  /* 0x0000f85a01007387 */ /* 0x0003e80000100a00 */
[----:B0-----:R0:W2:Y:S04]  /*de90*/  LDL.LU R88, [R1+0x5b8] ;  /* 0x0005b80001587983 */ /* 0x0010a80000300800 */
[----:B------:R0:W3:Y:S04]  /*dea0*/  LDL.LU.64 R86, [R1+0x5b0] ;  /* 0x0005b00001567983 */ /* 0x0000e80000300a00 */
[----:B------:R0:W4:Y:S04]  /*deb0*/  LDL.LU.64 R84, [R1+0x5a8] ;  /* 0x0005a80001547983 */ /* 0x0001280000300a00 */
[----:B------:R0:W4:Y:S04]  /*dec0*/  LDL.LU R83, [R1+0x5a0] ;  /* 0x0005a00001537983 */ /* 0x0001280000300800 */
[----:B------:R0:W4:Y:S04]  /*ded0*/  LDL.LU.64 R80, [R1+0x598] ;  /* 0x0005980001507983 */ /* 0x0001280000300a00 */
[----:B------:R0:W4:Y:S04]  /*dee0*/  LDL.LU R79, [R1+0x590] ;  /* 0x00059000014f7983 */ /* 0x0001280000300800 */
[----:B------:R0:W4:Y:S04]  /*def0*/  LDL.LU R76, [R1+0x58c] ;  /* 0x00058c00014c7983 */ /* 0x0001280000300800 */
[----:B------:R0:W4:Y:S04]  /*df00*/  LDL.LU R75, [R1+0x588] ;  /* 0x00058800014b7983 */ /* 0x0001280000300800 */
[----:B------:R0:W4:Y:S04]  /*df10*/  LDL.LU R72, [R1+0x584] ;  /* 0x0005840001487983 */ /* 0x0001280000300800 */
[----:B------:R0:W4:Y:S04]  /*df20*/  LDL.LU R70, [R1+0x580] ;  /* 0x0005800001467983 */ /* 0x0001280000300800 */
[----:B------:R0:W4:Y:S04]  /*df30*/  LDL.LU R68, [R1+0x57c] ;  /* 0x00057c0001447983 */ /* 0x0001280000300800 */
[----:B------:R-:W4:Y:S04]  /*df40*/  LDL.LU R69, [R1+0x24] ;  /* 0x0000240001457983 */ /* 0x000f280000300800 */
[----:B------:R0:W4:Y:S04]  /*df50*/  LDL.LU R82, [R1+0x578] ;  /* 0x0005780001527983 */ /* 0x0001280000300800 */
[----:B------:R-:W4:Y:S04]  /*df60*/  LDL.LU R89, [R1+0x20] ;  /* 0x0000200001597983 */ /* 0x000f280000300800 */
[----:B------:R0:W4:Y:S04]  /*df70*/  LDL.LU R78, [R1+0x574] ;  /* 0x00057400014e7983 */ /* 0x0001280000300800 */
[----:B------:R-:W4:Y:S04]  /*df80*/  LDL.LU R71, [R1+0x1c] ;  /* 0x00001c0001477983 */ /* 0x000f280000300800 */
[----:B------:R0:W4:Y:S04]  /*df90*/  LDL.LU R77, [R1+0x570] ;  /* 0x00057000014d7983 */ /* 0x0001280000300800 */
[----:B------:R-:W4:Y:S04]  /*dfa0*/  LDL.LU R3, [R1+0x18] ;  /* 0x0000180001037983 */ /* 0x000f280000300800 */
[----:B------:R-:W4:Y:S04]  /*dfb0*/  LDL.LU R2, [R1+0x14] ;  /* 0x0000140001027983 */ /* 0x000f280000300800 */
[----:B------:R-:W4:Y:S04]  /*dfc0*/  LDL.LU R92, [R1+0xf4] ;  /* 0x0000f400015c7983 */ /* 0x000f280000300800 */
[----:B------:R0:W4:Y:S04]  /*dfd0*/  LDL.LU R74, [R1+0x56c] ;  /* 0x00056c00014a7983 */ /* 0x0001280000300800 */
[----:B-1----:R-:W4:Y:S04]  /*dfe0*/  LDL.LU R91, [R1+0xf8] ;  /* 0x0000f800015b7983 */ /* 0x002f280000300800 */
[----:B------:R-:W4:Y:S01]  /*dff0*/  LDL.LU R90, [R1+0xfc] ;  /* 0x0000fc00015a7983 */ /* 0x000f220000300800 */
[----:B--2---:R-:W-:-:S02]  /*e000*/  F2FP.BF16.F32.PACK_AB R88, R21, R20 ;  /* 0x000000141558723e */ /* 0x004fc400000010ff */
[----:B---3--:R-:W-:Y:S02]  /*e010*/  F2FP.BF16.F32.PACK_AB R87, R19, R18 ;  /* 0x000000121357723e */ /* 0x008fe400000010ff */
[----:B------:R-:W-:Y:S02]  /*e020*/  F2FP.BF16.F32.PACK_AB R86, R17, R16 ;  /* 0x000000101156723e */ /* 0x000fe400000010ff */
[----:B----4-:R-:W-:Y:S02]  /*e030*/  F2FP.BF16.F32.PACK_AB R83, R15, R14 ;  /* 0x0000000e0f53723e */ /* 0x010fe400000010ff */
[----:B------:R-:W-:Y:S02]  /*e040*/  F2FP.BF16.F32.PACK_AB R80, R27, R26 ;  /* 0x0000001a1b50723e */ /* 0x000fe400000010ff */
[----:B------:R-:W-:Y:S02]  /*e050*/  F2FP.BF16.F32.PACK_AB R81, R13, R12 ;  /* 0x0000000c0d51723e */ /* 0x000fe400000010ff */
[----:B------:R-:W-:-:S02]  /*e060*/  F2FP.BF16.F32.PACK_AB R79, R11, R10 ;  /* 0x0000000a0b4f723e */ /* 0x000fc400000010ff */
[----:B------:R-:W-:Y:S02]  /*e070*/  F2FP.BF16.F32.PACK_AB R76, R25, R24 ;  /* 0x00000018194c723e */ /* 0x000fe400000010ff */
[----:B------:R-:W-:Y:S02]  /*e080*/  F2FP.BF16.F32.PACK_AB R75, R9, R8 ;  /* 0x00000008094b723e */ /* 0x000fe400000010ff */
[----:B------:R-:W-:Y:S02]  /*e090*/  F2FP.BF16.F32.PACK_AB R72, R23, R22 ;  /* 0x000000161748723e */ /* 0x000fe400000010ff */
[----:B------:R-:W-:Y:S02]  /*e0a0*/  F2FP.BF16.F32.PACK_AB R70, R7, R6 ;  /* 0x000000060746723e */ /* 0x000fe400000010ff */
[----:B------:R-:W-:Y:S02]  /*e0b0*/  F2FP.BF16.F32.PACK_AB R68, R5, R4 ;  /* 0x000000040544723e */ /* 0x000fe400000010ff */
[----:B------:R-:W1:Y:S01]  /*e0c0*/  LDTM.x64 R4, tmem[UR10+0xc0] ;  /* 0x0000c00a000479ee */ /* 0x000e620008340000 */
[----:B------:R-:W-:Y:S01]  /*e0d0*/  ISETP.GE.AND P0, PT, R93, UR6, PT ;  /* 0x000000065d007c0c */ /* 0x000fe2000bf06270 */
[----:B------:R-:W-:Y:S01]  /*e0e0*/  NOP ;  /* 0x0000000000007918 */ /* 0x000fe20000000000 */
[----:B------:R-:W2:Y:S01]  /*e0f0*/  LDCU.64 UR10, c[0x0][0x398] ;  /* 0x00007300ff0a77ac */ /* 0x000ea20008000a00 */
[----:B------:R-:W3:Y:S01]  /*e100*/  LDCU UR6, c[0x0][0x398] ;  /* 0x00007300ff0677ac */ /* 0x000ee20008000800 */
[----:B-1----:R-:W-:Y:S01]  /*e110*/  F2FP.BF16.F32.PACK_AB R85, R14, R73 ;  /* 0x000000490e55723e */ /* 0x002fe200000010ff */
[----:B------:R1:W-:Y:S04]  /*e120*/  STL [R1+0x560], R92 ;  /* 0x0005605c01007387 */ /* 0x0003e80000100800 */
[----:B-1----:R-:W4:Y:S04]  /*e130*/  LDL.LU R92, [R1+0x520] ;  /* 0x00052000015c7983 */ /* 0x002f280000300800 */
[----:B------:R0:W2:Y:S01]  /*e140*/  LDL.LU R73, [R1+0x568] ;  /* 0x0005680001497983 */ /* 0x0000a20000300800 */
[----:B------:R-:W-:-:S02]  /*e150*/  F2FP.BF16.F32.PACK_AB R82, R12, R89 ;  /* 0x000000590c52723e */ /* 0x000fc400000010ff */
[----:B------:R-:W1:Y:S01]  /*e160*/  LDC R89, c[0x0][0x3b4] ;  /* 0x0000ed00ff597b82 */ /* 0x000e620000000800 */
[----:B------:R-:W-:Y:S02]  /*e170*/  F2FP.BF16.F32.PACK_AB R74, R9, R2 ;  /* 0x00000002094a723e */ /* 0x000fe400000010ff */
[----:B------:R-:W-:Y:S02]  /*e180*/  F2FP.BF16.F32.PACK_AB R78, R11, R71 ;  /* 0x000000470b4e723e */ /* 0x000fe400000010ff */
[----:B------:R-:W-:Y:S02]  /*e190*/  F2FP.BF16.F32.PACK_AB R77, R10, R3 ;  /* 0x000000030a4d723e */ /* 0x000fe400000010ff */
[----:B------:R-:W-:Y:S02]  /*e1a0*/  F2FP.BF16.F32.PACK_AB R84, R13, R69 ;  /* 0x000000450d54723e */ /* 0x000fe400000010ff */
[----:B------:R0:W3:Y:S04]  /*e1b0*/  LDL.LU R69, [R1+0x564] ;  /* 0x0005640001457983 */ /* 0x0000e80000300800 */
[----:B------:R-:W3:Y:S04]  /*e1c0*/  LDL R11, [R1+0x52c] ;  /* 0x00052c00010b7983 */ /* 0x000ee80000100800 */
[----:B------:R-:W3:Y:S01]  /*e1d0*/  LDL.LU R10, [R1+0x4] ;  /* 0x00000400010a7983 */ /* 0x000ee20000300800 */
[C---:B----4-:R-:W-:Y:S01]  /*e1e0*/  ISETP.LT.AND P0, PT, R92.reuse, UR35, !P0 ;  /* 0x000000235c007c0c */ /* 0x050fe2000c701270 */
[----:B------:R-:W-:Y:S01]  /*e1f0*/  IMAD R71, R92, UR32, RZ ;  /* 0x000000205c477c24 */ /* 0x000fe2000f8e02ff */
[----:B------:R-:W4:Y:S01]  /*e200*/  LDCU UR35, c[0x0][0x398] ;  /* 0x00007300ff2377ac */ /* 0x000f220008000800 */
[----:B--2---:R-:W-:Y:S01]  /*e210*/  F2FP.BF16.F32.PACK_AB R73, R0, R8 ;  /* 0x000000080049723e */ /* 0x004fe200000010ff */
[----:B-1----:R-:W-:-:S05]  /*e220*/  IMAD R0, R93, R89, RZ ;  /* 0x000000595d007224 */ /* 0x002fca00078e02ff */
[----:B------:R-:W-:-:S04]  /*e230*/  LEA R8, P2, R0, UR4, 0x1 ;  /* 0x0000000400087c11 */ /* 0x000fc8000f8408ff */
[----:B------:R-:W-:-:S03]  /*e240*/  LEA.HI.X.SX32 R9, R0, UR5, 0x1, P2 ;  /* 0x0000000500097c11 */ /* 0x000fc600090f0eff */
[----:B------:R-:W-:-:S05]  /*e250*/  IMAD.WIDE R2, R71, 0x2, R8 ;  /* 0x0000000247027825 */ /* 0x000fca00078e0208 */
[----:B------:R1:W-:Y:S04]  /*e260*/  @P0 STG.E.U16 desc[UR22][R2.64], R72 ;  /* 0x0000004802000986 */ /* 0x0003e8000c101516 */
[----:B-1----:R-:W3:Y:S04]  /*e270*/  LDL.LU R2, [R1+0xc] ;  /* 0x00000c0001027983 */ /* 0x002ee80000300800 */
[----:B------:R-:W2:Y:S01]  /*e280*/  LDL.LU R3, [R1+0x10c] ;  /* 0x00010c0001037983 */ /* 0x000ea20000300800 */
[----:B------:R-:W-:Y:S01]  /*e290*/  IMAD R0, R89, 0x80, R0 ;  /* 0x0000008059007824 */ /* 0x000fe200078e0200 */
[----:B---3--:R-:W-:-:S02]  /*e2a0*/  F2FP.BF16.F32.PACK_AB R69, R7, R2 ;  /* 0x000000020745723e */ /* 0x008fc400000010ff */
[----:B------:R-:W3:Y:S01]  /*e2b0*/  LDL R7, [R1+0x530] ;  /* 0x0005300001077983 */ /* 0x000ee20000100800 */
[----:B------:R-:W-:Y:S02]  /*e2c0*/  ISETP.GE.AND P0, PT, R92, UR7, PT ;  /* 0x000000075c007c0c */ /* 0x000fe4000bf06270 */
[C---:B------:R-:W-:Y:S02]  /*e2d0*/  LEA R2, P1, R0.reuse, UR4, 0x1 ;  /* 0x0000000400027c11 */ /* 0x040fe4000f8208ff */
[----:B--2---:R-:W-:Y:S02]  /*e2e0*/  F2FP.BF16.F32.PACK_AB R14, R3, R6 ;  /* 0x00000006030e723e */ /* 0x004fe400000010ff */
[----:B------:R-:W-:Y:S01]  /*e2f0*/  LEA.HI.X.SX32 R3, R0, UR5, 0x1, P1 ;  /* 0x0000000500037c11 */ /* 0x000fe200088f0eff */
[----:B------:R-:W-:Y:S01]  /*e300*/  IMAD R0, R89, 0x80, R0 ;  /* 0x0000008059007824 */ /* 0x000fe200078e0200 */
[----:B------:R-:W-:-:S03]  /*e310*/  F2FP.BF16.F32.PACK_AB R13, R5, R10 ;  /* 0x0000000a050d723e */ /* 0x000fc600000010ff */
[----:B------:R-:W-:Y:S02]  /*e320*/  IMAD R5, R89, 0x80, R0 ;  /* 0x0000008059057824 */ /* 0x000fe400078e0200 */
[----:B------:R-:W2:Y:S01]  /*e330*/  LDL.LU R89, [R1+0x528] ;  /* 0x0005280001597983 */ /* 0x000ea20000300800 */
[----:B---3--:R-:W-:Y:S01]  /*e340*/  ISETP.LT.AND P2, PT, R7, UR10, !P0 ;  /* 0x0000000a07007c0c */ /* 0x008fe2000c741270 */
[----:B------:R-:W-:Y:S01]  /*e350*/  IMAD.WIDE R6, R71, 0x2, R2 ;  /* 0x0000000247067825 */ /* 0x000fe200078e0202 */
[----:B------:R-:W1:Y:S11]  /*e360*/  LDCU UR10, c[0x0][0x398] ;  /* 0x00007300ff0a77ac */ /* 0x000e760008000800 */
[----:B------:R3:W-:Y:S01]  /*e370*/  @P2 STG.E.U16 desc[UR22][R6.64], R68 ;  /* 0x0000004406002986 */ /* 0x0007e2000c101516 */
[----:B------:R-:W-:Y:S01]  /*e380*/  ISETP.LT.AND P2, PT, R11, UR14, !P0 ;  /* 0x0000000e0b007c0c */ /* 0x000fe2000c741270 */
[----:B------:R-:W0:Y:S01]  /*e390*/  LDCU UR14, c[0x0][0x39c] ;  /* 0x00007380ff0e77ac */ /* 0x000e220008000800 */
[----:B---3--:R-:W-:-:S04]  /*e3a0*/  LEA R6, P1, R0, UR4, 0x1 ;  /* 0x0000000400067c11 */ /* 0x008fc8000f8208ff */
[----:B------:R-:W-:Y:S02]  /*e3b0*/  LEA.HI.X.SX32 R7, R0, UR5, 0x1, P1 ;  /* 0x0000000500077c11 */ /* 0x000fe400088f0eff */
[----:B------:R-:W-:Y:S02]  /*e3c0*/  PRMT R0, R68, 0x7632, R0 ;  /* 0x0000763244007816 */ /* 0x000fe40000000000 */
[----:B------:R-:W3:Y:S01]  /*e3d0*/  LDL R68, [R1+0x530] ;  /* 0x0005300001447983 */ /* 0x000ee20000100800 */
[----:B------:R-:W-:-:S05]  /*e3e0*/  IMAD.WIDE R10, R71, 0x2, R6 ;  /* 0x00000002470a7825 */ /* 0x000fca00078e0206 */
[----:B------:R0:W-:Y:S04]  /*e3f0*/  @P2 STG.E.U16 desc[UR22][R10.64], R0 ;  /* 0x000000000a002986 */ /* 0x0001e8000c101516 */
[----:B0-----:R-:W3:Y:S01]  /*e400*/  LDL.LU R11, [R1+0x104] ;  /* 0x00010400010b7983 */ /* 0x001ee20000300800 */
[----:B--2---:R-:W-:Y:S01]  /*e410*/  ISETP.LT.AND P0, PT, R89, UR12, !P0 ;  /* 0x0000000c59007c0c */ /* 0x004fe2000c701270 */
[----:B------:R-:W-:Y:S01]  /*e420*/  VIADD R0, R92, 0x1 ;  /* 0x000000015c007836 */ /* 0x000fe20000000000 */
[----:B------:R-:W0:Y:S01]  /*e430*/  LDCU UR12, c[0x0][0x398] ;  /* 0x00007300ff0c77ac */ /* 0x000e220008000800 */
[----:B---3--:R-:W-:Y:S02]  /*e440*/  F2FP.BF16.F32.PACK_AB R12, R11, R4 ;  /* 0x000000040b0c723e */ /* 0x008fe400000010ff */
[----:B------:R-:W-:-:S04]  /*e450*/  LEA R4, P1, R5, UR4, 0x1 ;  /* 0x0000000405047c11 */ /* 0x000fc8000f8208ff */
[----:B------:R-:W-:Y:S01]  /*e460*/  LEA.HI.X.SX32 R5, R5, UR5, 0x1, P1 ;  /* 0x0000000505057c11 */ /* 0x000fe200088f0eff */
[----:B------:R-:W2:Y:S02]  /*e470*/  LDCU.64 UR4, c[0x0][0x398] ;  /* 0x00007300ff0477ac */ /* 0x000ea40008000a00 */
[----:B------:R-:W-:-:S05]  /*e480*/  IMAD.WIDE R10, R71, 0x2, R4 ;  /* 0x00000002470a7825 */ /* 0x000fca00078e0204 */
[----:B------:R3:W-:Y:S02]  /*e490*/  @P0 STG.E.U16 desc[UR22][R10.64], R12 ;  /* 0x0000000c0a000986 */ /* 0x0007e4000c101516 */
[----:B---3--:R-:W-:Y:S02]  /*e4a0*/  PRMT R12, R72, 0x7632, R12 ;  /* 0x00007632480c7816 */ /* 0x008fe4000000000c */
[----:B------:R-:W3:Y:S01]  /*e4b0*/  LDL.LU R72, [R1+0x52c] ;  /* 0x00052c0001487983 */ /* 0x000ee20000300800 */
[----:B------:R-:W-:-:S04]  /*e4c0*/  ISETP.GE.AND P0, PT, R0, UR7, PT ;  /* 0x0000000700007c0c */ /* 0x000fc8000bf06270 */
[----:B------:R-:W-:Y:S01]  /*e4d0*/  ISETP.LT.AND P1, PT, R93, UR30, !P0 ;  /* 0x0000001e5d007c0c */ /* 0x000fe2000c721270 */
[----:B------:R-:W-:Y:S01]  /*e4e0*/  VIADD R0, R71, UR32 ;  /* 0x0000002047007c36 */ /* 0x000fe20008000000 */
[----:B------:R-:W-:Y:S01]  /*e4f0*/  ISETP.LT.AND P2, PT, R68, UR28, !P0 ;  /* 0x0000001c44007c0c */ /* 0x000fe2000c741270 */
[----:B------:R-:W0:Y:S02]  /*e500*/  LDCU UR28, c[0x0][0x398] ;  /* 0x00007300ff1c77ac */ /* 0x000e240008000800 */
[----:B------:R-:W-:Y:S01]  /*e510*/  IMAD.WIDE R10, R0, 0x2, R8 ;  /* 0x00000002000a7825 */ /* 0x000fe200078e0208 */
[----:B------:R-:W0:Y:S07]  /*e520*/  LDCU UR30, c[0x0][0x398] ;  /* 0x00007300ff1e77ac */ /* 0x000e2e0008000800 */
[----:B------:R0:W-:Y:S02]  /*e530*/  @P1 STG.E.U16 desc[UR22][R10.64], R12 ;  /* 0x0000000c0a001986 */ /* 0x0001e4000c101516 */
[----:B0-----:R-:W-:Y:S01]  /*e540*/  PRMT R12, R12, 0x7632, R12 ;  /* 0x000076320c0c7816 */ /* 0x001fe2000000000c */
[----:B------:R-:W-:-:S05]  /*e550*/  IMAD.WIDE R10, R0, 0x2, R2 ;  /* 0x00000002000a7825 */ /* 0x000fca00078e0202 */
[----:B------:R0:W-:Y:S02]  /*e560*/  @P2 STG.E.U16 desc[UR22][R10.64], R12 ;  /* 0x0000000c0a002986 */ /* 0x0001e4000c101516 */
[----:B0-----:R-:W-:Y:S01]  /*e570*/  IMAD.WIDE R10, R0, 0x2, R6 ;  /* 0x00000002000a7825 */ /* 0x001fe200078e0206 */
[----:B------:R-:W-:Y:S02]  /*e580*/  PRMT R12, R13, 0x7632, R12 ;  /* 0x000076320d0c7816 */ /* 0x000fe4000000000c */
[----:B---3--:R-:W-:Y:S01]  /*e590*/  ISETP.LT.AND P1, PT, R72, UR26, !P0 ;  /* 0x0000001a48007c0c */ /* 0x008fe2000c721270 */
[----:B------:R-:W0:Y:S01]  /*e5a0*/  LDCU UR26, c[0x0][0x398] ;  /* 0x00007300ff1a77ac */ /* 0x000e220008000800 */
[----:B--2---:R-:W-:Y:S01]  /*e5b0*/  ISETP.LT.AND P0, PT, R89, UR4, !P0 ;  /* 0x0000000459007c0c */ /* 0x004fe2000c701270 */
[----:B------:R-:W2:Y:S10]  /*e5c0*/  LDCU UR4, c[0x0][0x398] ;  /* 0x00007300ff0477ac */ /* 0x000eb40008000800 */
[----:B------:R3:W-:Y:S02]  /*e5d0*/  @P1 STG.E.U16 desc[UR22][R10.64], R13 ;  /* 0x0000000d0a001986 */ /* 0x0007e4000c101516 */
[----:B---3--:R-:W-:-:S05]  /*e5e0*/  IMAD.WIDE R10, R0, 0x2, R4 ;  /* 0x00000002000a7825 */ /* 0x008fca00078e0204 */
[----:B------:R3:W-:Y:S02]  /*e5f0*/  @P0 STG.E.U16 desc[UR22][R10.64], R12 ;  /* 0x0000000c0a000986 */ /* 0x0007e4000c101516 */
[----:B---3--:R-:W-:-:S05]  /*e600*/  VIADD R10, R92, 0x2 ;  /* 0x000000025c0a7836 */ /* 0x008fca0000000000 */
[----:B------:R-:W-:-:S04]  /*e610*/  ISETP.GE.AND P0, PT, R10, UR7, PT ;  /* 0x000000070a007c0c */ /* 0x000fc8000bf06270 */
[----:B------:R-:W-:Y:S01]  /*e620*/  ISETP.LT.AND P1, PT, R93, UR24, !P0 ;  /* 0x000000185d007c0c */ /* 0x000fe2000c721270 */
[----:B------:R-:W-:Y:S01]  /*e630*/  VIADD R0, R0, UR32 ;  /* 0x0000002000007c36 */ /* 0x000fe20008000000 */
[----:B------:R-:W-:Y:S01]  /*e640*/  PRMT R12, R70, 0x7632, R12 ;  /* 0x00007632460c7816 */ /* 0x000fe2000000000c */
[----:B------:R-:W-:Y:S01]  /*e650*/  VIADD R13, R92, 0xb ;  /* 0x0000000b5c0d7836 */ /* 0x000fe20000000000 */
[----:B------:R-:W3:Y:S01]  /*e660*/  LDCU UR24, c[0x0][0x398] ;  /* 0x00007300ff1877ac */ /* 0x000ee20008000800 */
[----:B------:R-:W-:-:S08]  /*e670*/  IMAD.WIDE R10, R0, 0x2, R8 ;  /* 0x00000002000a7825 */ /* 0x000fd000078e0208 */
[----:B------:R0:W-:Y:S01]  /*e680*/  @P1 STG.E.U16 desc[UR22][R10.64], R76 ;  /* 0x0000004c0a001986 */ /* 0x0001e2000c101516 */
[----:B------:R-:W-:Y:S01]  /*e690*/  ISETP.LT.AND P1, PT, R68, UR20, !P0 ;  /* 0x0000001444007c0c */ /* 0x000fe2000c721270 */
[----:B------:R-:W1:Y:S01]  /*e6a0*/  LDCU UR20, c[0x0][0x398] ;  /* 0x00007300ff1477ac */ /* 0x000e620008000800 */
[----:B0-----:R-:W-:-:S11]  /*e6b0*/  IMAD.WIDE R10, R0, 0x2, R2 ;  /* 0x00000002000a7825 */ /* 0x001fd600078e0202 */
[----:B------:R0:W-:Y:S01]  /*e6c0*/  @P1 STG.E.U16 desc[UR22][R10.64], R70 ;  /* 0x000000460a001986 */ /* 0x0001e2000c101516 */
[----:B------:R-:W-:Y:S01]  /*e6d0*/  ISETP.LT.AND P1, PT, R72, UR18, !P0 ;  /* 0x0000001248007c0c */ /* 0x000fe2000c721270 */
[----:B------:R-:W1:Y:S01]  /*e6e0*/  LDCU UR18, c[0x0][0x398] ;  /* 0x00007300ff1277ac */ /* 0x000e620008000800 */
[----:B0-----:R-:W-:-:S11]  /*e6f0*/  IMAD.WIDE R10, R0, 0x2, R6 ;  /* 0x00000002000a7825 */ /* 0x001fd600078e0206 */
[----:B------:R0:W-:Y:S02]  /*e700*/  @P1 STG.E.U16 desc[UR22][R10.64], R12 ;  /* 0x0000000c0a001986 */ /* 0x0001e4000c101516 */
[----:B0-----:R-:W-:Y:S02]  /*e710*/  PRMT R12, R76, 0x7632, R12 ;  /* 0x000076324c0c7816 */ /* 0x001fe4000000000c */
[----:B------:R-:W3:Y:S01]  /*e720*/  LDL.LU R76, [R1+0x530] ;  /* 0x00053000014c7983 */ /* 0x000ee20000300800 */
[----:B------:R-:W-:Y:S01]  /*e730*/  ISETP.LT.AND P0, PT, R89, UR16, !P0 ;  /* 0x0000001059007c0c */ /* 0x000fe2000c701270 */
[----:B------:R-:W-:Y:S01]  /*e740*/  IMAD.WIDE R10, R0, 0x2, R4 ;  /* 0x00000002000a7825 */ /* 0x000fe200078e0204 */
[----:B------:R-:W0:Y:S11]  /*e750*/  LDCU UR16, c[0x0][0x398] ;  /* 0x00007300ff1077ac */ /* 0x000e360008000800 */
[----:B------:R0:W-:Y:S02]  /*e760*/  @P0 STG.E.U16 desc[UR22][R10.64], R14 ;  /* 0x0000000e0a000986 */ /* 0x0001e4000c101516 */
[----:B0-----:R-:W-:-:S05]  /*e770*/  VIADD R10, R92, 0x3 ;  /* 0x000000035c0a7836 */ /* 0x001fca0000000000 */
[----:B------:R-:W-:-:S04]  /*e780*/  ISETP.GE.AND P0, PT, R10, UR7, PT ;  /* 0x000000070a007c0c */ /* 0x000fc8000bf06270 */
[----:B------:R-:W-:Y:S01]  /*e790*/  ISETP.LT.AND P1, PT, R93, UR34, !P0 ;  /* 0x000000225d007c0c */ /* 0x000fe2000c721270 */
[----:B------:R-:W-:Y:S01]  /*e7a0*/  VIADD R0, R0, UR32 ;  /* 0x0000002000007c36 */ /* 0x000fe20008000000 */
[----:B--2---:R-:W-:Y:S01]  /*e7b0*/  ISETP.LT.AND P2, PT, R68, UR4, !P0 ;  /* 0x0000000444007c0c */ /* 0x004fe2000c741270 */
[----:B------:R-:W0:Y:S02]  /*e7c0*/  LDCU UR4, c[0x0][0x398] ;  /* 0x00007300ff0477ac */ /* 0x000e240008000800 */
[----:B------:R-:W-:Y:S01]  /*e7d0*/  IMAD.WIDE R10, R0, 0x2, R8 ;  /* 0x00000002000a7825 */ /* 0x000fe200078e0208 */
[----:B------:R-:W2:Y:S07]  /*e7e0*/  LDCU UR34, c[0x0][0x398] ;  /* 0x00007300ff2277ac */ /* 0x000eae0008000800 */
[----:B------:R1:W-:Y:S01]  /*e7f0*/  @P1 STG.E.U16 desc[UR22][R10.64], R12 ;  /* 0x0000000c0a001986 */ /* 0x0003e2000c101516 */
[----:B------:R-:W-:Y:S01]  /*e800*/  ISETP.LT.AND P1, PT, R72, UR6, !P0 ;  /* 0x0000000648007c0c */ /* 0x000fe2000c721270 */
[----:B------:R-:W3:Y:S01]  /*e810*/  LDCU UR6, c[0x0][0x398] ;  /* 0x00007300ff0677ac */ /* 0x000ee20008000800 */
[----:B0-----:R-:W-:Y:S01]  /*e820*/  ISETP.LT.AND P0, PT, R89, UR4, !P0 ;  /* 0x0000000459007c0c */ /* 0x001fe2000c701270 */
[----:B------:R-:W0:Y:S01]  /*e830*/  LDCU UR4, c[0x0][0x398] ;  /* 0x00007300ff0477ac */ /* 0x000e220008000800 */
[----:B-1----:R-:W-:Y:S01]  /*e840*/  PRMT R12, R14, 0x7632, R12 ;  /* 0x000076320e0c7816 */ /* 0x002fe2000000000c */
[----:B------:R-:W-:-:S05]  /*e850*/  IMAD.WIDE R10, R0, 0x2, R2 ;  /* 0x00000002000a7825 */ /* 0x000fca00078e0202 */
[----:B------:R1:W-:Y:S02]  /*e860*/  @P2 STG.E.U16 desc[UR22][R10.64], R12 ;  /* 0x0000000c0a002986 */ /* 0x0003e4000c101516 */
[----:B-1----:R-:W-:Y:S01]  /*e870*/  IMAD.WIDE R10, R0, 0x2, R6 ;  /* 0x00000002000a7825 */ /* 0x002fe200078e0206 */
[----:B------:R-:W-:-:S04]  /*e880*/  PRMT R12, R69, 0x7632, R12 ;  /* 0x00007632450c7816 */ /* 0x000fc8000000000c */
[----:B------:R1:W-:Y:S02]  /*e890*/  @P1 STG.E.U16 desc[UR22][R10.64], R69 ;  /* 0x000000450a001986 */ /* 0x0003e4000c101516 */
[----:B-1----:R-:W-:-:S05]  /*e8a0*/  IMAD.WIDE R10, R0, 0x2, R4 ;  /* 0x00000002000a7825 */ /* 0x002fca00078e0204 */
[----:B------:R1:W-:Y:S02]  /*e8b0*/  @P0 STG.E.U16 desc[UR22][R10.64], R12 ;  /* 0x0000000c0a000986 */ /* 0x0003e4000c101516 */
[----:B-1----:R-:W-:-:S05]  /*e8c0*/  VIADD R10, R92, 0x4 ;  /* 0x000000045c0a7836 */ /* 0x002fca0000000000 */
[----:B------:R-:W-:-:S04]  /*e8d0*/  ISETP.GE.AND P0, PT, R10, UR7, PT ;  /* 0x000000070a007c0c */ /* 0x000fc8000bf06270 */
[----:B0-----:R-:W-:Y:S01]  /*e8e0*/  ISETP.LT.AND P1, PT, R93, UR4, !P0 ;  /* 0x000000045d007c0c */ /* 0x001fe2000c721270 */
[----:B------:R-:W-:Y:S01]  /*e8f0*/  VIADD R0, R0, UR32 ;  /* 0x0000002000007c36 */ /* 0x000fe20008000000 */
[----:B------:R-:W0:Y:S03]  /*e900*/  LDCU UR4, c[0x0][0x398] ;  /* 0x00007300ff0477ac */ /* 0x000e260008000800 */
[----:B------:R-:W-:-:S08]  /*e910*/  IMAD.WIDE R10, R0, 0x2, R8 ;  /* 0x00000002000a7825 */ /* 0x000fd000078e0208 */
[----:B------:R1:W-:Y:S02]  /*e920*/  @P1 STG.E.U16 desc[UR22][R10.64], R80 ;  /* 0x000000500a001986 */ /* 0x0003e4000c101516 */
[----:B-1----:R-:W-:Y:S01]  /*e930*/  IMAD.WIDE R10, R0, 0x2, R2 ;  /* 0x00000002000a7825 */ /* 0x002fe200078e0202 */
[----:B------:R-:W-:Y:S02]  /*e940*/  PRMT R12, R75, 0x7632, R12 ;  /* 0x000076324b0c7816 */ /* 0x000fe4000000000c */
[----:B---3--:R-:W-:Y:S01]  /*e950*/  ISETP.LT.AND P1, PT, R76, UR6, !P0 ;  /* 0x000000064c007c0c */ /* 0x008fe2000c721270 */
[----:B------:R-:W1:-:S12]  /*e960*/  LDCU UR6, c[0x0][0x398] ;  /* 0x00007300ff0677ac */ /* 0x000e580008000800 */
[----:B------:R3:W-:Y:S01]  /*e970*/  @P1 STG.E.U16 desc[UR22][R10.64], R75 ;  /* 0x0000004b0a001986 */ /* 0x0007e2000c101516 */
[----:B0-----:R-:W-:Y:S01]  /*e980*/  ISETP.LT.AND P1, PT, R72, UR4, !P0 ;  /* 0x0000000448007c0c */ /* 0x001fe2000c721270 */
[----:B------:R-:W0:Y:S01]  /*e990*/  LDCU UR4, c[0x0][0x398] ;  /* 0x00007300ff0477ac */ /* 0x000e220008000800 */
[----:B-1----:R-:W-:Y:S01]  /*e9a0*/  ISETP.LT.AND P0, PT, R89, UR6, !P0 ;  /* 0x0000000659007c0c */ /* 0x002fe2000c701270 */
[----:B------:R-:W1:Y:S01]  /*e9b0*/  LDCU UR6, c[0x0][0x398] ;  /* 0x00007300ff0677ac */ /* 0x000e620008000800 */
[----:B---3--:R-:W-:Y:S01]  /*e9c0*/  IMAD.WIDE R10, R0, 0x2, R6 ;  /* 0x00000002000a7825 */ /* 0x008fe200078e0206 */
[----:B------:R-:W-:Y:S01]  /*e9d0*/  PRMT R14, R86, 0x7632, R14 ;  /* 0x00007632560e7816 */ /* 0x000fe2000000000e */
[----:B------:R-:W3:Y:S07]  /*e9e0*/  LDL.LU R75, [R1+0xec] ;  /* 0x0000ec00014b7983 */ /* 0x000eee0000300800 */
[----:B------:R0:W-:Y:S02]  /*e9f0*/  @P1 STG.E.U16 desc[UR22][R10.64], R12 ;  /* 0x0000000c0a001986 */ /* 0x0001e4000c101516 */
[----:B0-----:R-:W-:-:S05]  /*ea00*/  IMAD.WIDE R10, R0, 0x2, R4 ;  /* 0x00000002000a7825 */ /* 0x001fca00078e0204 */
[----:B------:R0:W-:Y:S02]  /*ea10*/  @P0 STG.E.U16 desc[UR22][R10.64], R73 ;  /* 0x000000490a000986 */ /* 0x0001e4000c101516 */
[----:B0-----:R-:W-:-:S05]  /*ea20*/  VIADD R10, R92, 0x5 ;  /* 0x000000055c0a7836 */ /* 0x001fca0000000000 */
[----:B------:R-:W-:-:S04]  /*ea30*/  ISETP.GE.AND P0, PT, R10, UR7, PT ;  /* 0x000000070a007c0c */ /* 0x000fc8000bf06270 */
[----:B------:R-:W-:Y:S01]  /*ea40*/  ISETP.LT.AND P1, PT, R93, UR4, !P0 ;  /* 0x000000045d007c0c */ /* 0x000fe2000c721270 */
[----:B------:R-:W0:Y:S01]  /*ea50*/  LDCU UR4, c[0x0][0x398] ;  /* 0x00007300ff0477ac */ /* 0x000e220008000800 */
[----:B-1----:R-:W-:Y:S01]  /*ea60*/  ISETP.LT.AND P2, PT, R76, UR6, !P0 ;  /* 0x000000064c007c0c */ /* 0x002fe2000c741270 */
[----:B------:R-:W-:Y:S01]  /*ea70*/  VIADD R0, R0, UR32 ;  /* 0x0000002000007c36 */ /* 0x000fe20008000000 */
[----:B------:R-:W1:Y:S01]  /*ea80*/  LDCU UR6, c[0x0][0x398] ;  /* 0x00007300ff0677ac */ /* 0x000e620008000800 */
[----:B------:R-:W-:Y:S02]  /*ea90*/  PRMT R12, R80, 0x7632, R12 ;  /* 0x00007632500c7816 */ /* 0x000fe4000000000c */
[----:B------:R-:W-:Y:S01]  /*eaa0*/  IMAD.WIDE R10, R0, 0x2, R8 ;  /* 0x00000002000a7825 */ /* 0x000fe200078e0208 */
[----:B------:R-:W2:Y:S05]  /*eab0*/  LDL.LU R80, [R1+0xe4] ;  /* 0x0000e40001507983 */ /* 0x000eaa0000300800 */
[----:B------:R1:W-:Y:S01]  /*eac0*/  @P1 STG.E.U16 desc[UR22][R10.64], R12 ;  /* 0x0000000c0a001986 */ /* 0x0003e2000c101516 */
[----:B0-----:R-:W-:Y:S01]  /*ead0*/  ISETP.LT.AND P1, PT, R72, UR4, !P0 ;  /* 0x0000000448007c0c */ /* 0x001fe2000c721270 */
[----:B------:R-:W0:Y:S01]  /*eae0*/  LDCU UR4, c[0x0][0x398] ;  /* 0x00007300ff0477ac */ /* 0x000e220008000800 */
[----:B-1----:R-:W-:Y:S01]  /*eaf0*/  PRMT R12, R73, 0x7632, R12 ;  /* 0x00007632490c7816 */ /* 0x002fe2000000000c */
[C---:B------:R-:W-:Y:S01]  /*eb00*/  IMAD.WIDE R10, R0.reuse, 0x2, R2 ;  /* 0x00000002000a7825 */ /* 0x040fe200078e0202 */
[----:B------:R-:W-:Y:S01]  /*eb10*/  ISETP.LT.AND P0, PT, R89, UR6, !P0 ;  /* 0x0000000659007c0c */ /* 0x000fe2000c701270 */
[----:B------:R-:W1:Y:S01]  /*eb20*/  LDCU UR6, c[0x0][0x398] ;  /* 0x00007300ff0677ac */ /* 0x000e620008000800 */
[----:B------:R-:W2:Y:S04]  /*eb30*/  LDL.LU R73, [R1+0x2e4] ;  /* 0x0002e40001497983 */ /* 0x000ea80000300800 */
[----:B------:R0:W-:Y:S02]  /*eb40*/  @P2 STG.E.U16 desc[UR22][R10.64], R12 ;  /* 0x0000000c0a002986 */ /* 0x0001e4000c101516 */
[----:B0-----:R-:W-:Y:S01]  /*eb50*/  IMAD.WIDE R10, R0, 0x2, R6 ;  /* 0x00000002000a7825 */ /* 0x001fe200078e0206 */
[----:B------:R-:W-:-:S04]  /*eb60*/  PRMT R12, R74, 0x7632, R12 ;  /* 0x000076324a0c7816 */ /* 0x000fc8000000000c */
[----:B------:R0:W-:Y:S02]  /*eb70*/  @P1 STG.E.U16 desc[UR22][R10.64], R74 ;  /* 0x0000004a0a001986 */ /* 0x0001e4000c101516 */
[----:B0-----:R-:W-:Y:S02]  /*eb80*/  IMAD.WIDE R10, R0, 0x2, R4 ;  /* 0x00000002000a7825 */ /* 0x001fe400078e0204 */
[----:B------:R-:W2:Y:S04]  /*eb90*/  LDL.LU R74, [R1+0x1e4] ;  /* 0x0001e400014a7983 */ /* 0x000ea80000300800 */
[----:B------:R0:W-:Y:S02]  /*eba0*/  @P0 STG.E.U16 desc[UR22][R10.64], R12 ;  /* 0x0000000c0a000986 */ /* 0x0001e4000c101516 */
[----:B0-----:R-:W-:-:S05]  /*ebb0*/  VIADD R10, R92, 0x6 ;  /* 0x000000065c0a7836 */ /* 0x001fca0000000000 */
[----:B------:R-:W-:-:S04]  /*ebc0*/  ISETP.GE.AND P0, PT, R10, UR7, PT ;  /* 0x000000070a007c0c */ /* 0x000fc8000bf06270 */
[----:B------:R-:W-:Y:S01]  /*ebd0*/  ISETP.LT.AND P1, PT, R93, UR4, !P0 ;  /* 0x000000045d007c0c */ /* 0x000fe2000c721270 */
[----:B------:R-:W-:Y:S01]  /*ebe0*/  VIADD R0, R0, UR32 ;  /* 0x0000002000007c36 */ /* 0x000fe20008000000 */
[----:B------:R-:W0:Y:S03]  /*ebf0*/  LDCU UR4, c[0x0][0x398] ;  /* 0x00007300ff0477ac */ /* 0x000e260008000800 */
[----:B------:R-:W-:-:S08]  /*ec00*/  IMAD.WIDE R10, R0, 0x2, R8 ;  /* 0x00000002000a7825 */ /* 0x000fd000078e0208 */
[----:B------:R0:W-:Y:S01]  /*ec10*/  @P1 STG.E.U16 desc[UR22][R10.64], R79 ;  /* 0x0000004f0a001986 */ /* 0x0001e2000c101516 */
[----:B-1----:R-:W-:Y:S01]  /*ec20*/  ISETP.LT.AND P1, PT, R76, UR6, !P0 ;  /* 0x000000064c007c0c */ /* 0x002fe2000c721270 */
[----:B------:R-:W1:Y:S01]  /*ec30*/  LDCU UR6, c[0x0][0x398] ;  /* 0x00007300ff0677ac */ /* 0x000e620008000800 */
[----:B------:R-:W-:Y:S01]  /*ec40*/  PRMT R12, R79, 0x7632, R12 ;  /* 0x000076324f0c7816 */ /* 0x000fe2000000000c */
[----:B0-----:R-:W-:Y:S01]  /*ec50*/  IMAD.WIDE R10, R0, 0x2, R2 ;  /* 0x00000002000a7825 */ /* 0x001fe200078e0202 */
[----:B------:R-:W2:Y:S09]  /*ec60*/  LDL.LU R79, [R1+0xf0] ;  /* 0x0000f000014f7983 */ /* 0x000eb20000300800 */
[----:B------:R0:W-:Y:S01]  /*ec70*/  @P1 STG.E.U16 desc[UR22][R10.64], R12 ;  /* 0x0000000c0a001986 */ /* 0x0001e2000c101516 */
[----:B------:R-:W-:Y:S01]  /*ec80*/  ISETP.LT.AND P1, PT, R72, UR4, !P0 ;  /* 0x0000000448007c0c */ /* 0x000fe2000c721270 */
[----:B------:R-:W4:Y:S01]  /*ec90*/  LDCU UR4, c[0x0][0x398] ;  /* 0x00007300ff0477ac */ /* 0x000f220008000800 */
[----:B-1----:R-:W-:Y:S01]  /*eca0*/  ISETP.LT.AND P0, PT, R89, UR6, !P0 ;  /* 0x0000000659007c0c */ /* 0x002fe2000c701270 */
[----:B------:R-:W1:Y:S01]  /*ecb0*/  LDCU UR6, c[0x0][0x398] ;  /* 0x00007300ff0677ac */ /* 0x000e620008000800 */
[----:B0-----:R-:W-:Y:S01]  /*ecc0*/  IMAD.WIDE R10, R0, 0x2, R6 ;  /* 0x00000002000a7825 */ /* 0x001fe200078e0206 */
[----:B------:R-:W-:-:S08]  /*ecd0*/  PRMT R12, R77, 0x7632, R12 ;  /* 0x000076324d0c7816 */ /* 0x000fd0000000000c */
[----:B------:R0:W-:Y:S02]  /*ece0*/  @P1 STG.E.U16 desc[UR22][R10.64], R77 ;  /* 0x0000004d0a001986 */ /* 0x0001e4000c101516 */
[----:B0-----:R-:W-:Y:S02]  /*ecf0*/  IMAD.WIDE R10, R0, 0x2, R4 ;  /* 0x00000002000a7825 */ /* 0x001fe400078e0204 */
[----:B------:R-:W2:Y:S04]  /*ed00*/  LDL.LU R77, [R1+0x2e8] ;  /* 0x0002e800014d7983 */ /* 0x000ea80000300800 */
[----:B------:R0:W-:Y:S02]  /*ed10*/  @P0 STG.E.U16 desc[UR22][R10.64], R12 ;  /* 0x0000000c0a000986 */ /* 0x0001e4000c101516 */
[----:B0-----:R-:W-:-:S05]  /*ed20*/  VIADD R10, R92, 0x7 ;  /* 0x000000075c0a7836 */ /* 0x001fca0000000000 */
[----:B------:R-:W-:-:S04]  /*ed30*/  ISETP.GE.AND P0, PT, R10, UR7, PT ;  /* 0x000000070a007c0c */ /* 0x000fc8000bf06270 */
[----:B-1----:R-:W-:Y:S01]  /*ed40*/  ISETP.LT.AND P2, PT, R76, UR6, !P0 ;  /* 0x000000064c007c0c */ /* 0x002fe2000c741270 */
[----:B------:R-:W0:Y:S01]  /*ed50*/  LDCU UR6, c[0x0][0x398] ;  /* 0x00007300ff0677ac */ /* 0x000e220008000800 */
[----:B----4-:R-:W-:Y:S01]  /*ed60*/  ISETP.LT.AND P1, PT, R93, UR4, !P0 ;  /* 0x000000045d007c0c */ /* 0x010fe2000c721270 */
[----:B------:R-:W-:Y:S01]  /*ed70*/  VIADD R0, R0, UR32 ;  /* 0x0000002000007c36 */ /* 0x000fe20008000000 */
[----:B------:R-:W-:Y:S01]  /*ed80*/  PRMT R12, R81, 0x7632, R12 ;  /* 0x00007632510c7816 */ /* 0x000fe2000000000c */
[----:B------:R-:W1:Y:S02]  /*ed90*/  LDCU UR4, c[0x0][0x398] ;  /* 0x00007300ff0477ac */ /* 0x000e640008000800 */
[----:B------:R-:W-:-:S08]  /*eda0*/  IMAD.WIDE R10, R0, 0x2, R8 ;  /* 0x00000002000a7825 */ /* 0x000fd000078e0208 */
[----:B------:R4:W-:Y:S01]  /*edb0*/  @P1 STG.E.U16 desc[UR22][R10.64], R81 ;  /* 0x000000510a001986 */ /* 0x0009e2000c101516 */
[----:B0-----:R-:W-:Y:S01]  /*edc0*/  ISETP.LT.AND P1, PT, R72, UR6, !P0 ;  /* 0x0000000648007c0c */ /* 0x001fe2000c721270 */
[----:B------:R-:W0:Y:S01]  /*edd0*/  LDCU UR6, c[0x0][0x398] ;  /* 0x00007300ff0677ac */ /* 0x000e220008000800 */
[C---:B----4-:R-:W-:Y:S01]  /*ede0*/  IMAD.WIDE R10, R0.reuse, 0x2, R2 ;  /* 0x00000002000a7825 */ /* 0x050fe200078e0202 */
[----:B------:R-:W4:Y:S04]  /*edf0*/  LDL.LU R81, [R1+0x1e8] ;  /* 0x0001e80001517983 */ /* 0x000f280000300800 */
[----:B------:R0:W-:Y:S02]  /*ee00*/  @P2 STG.E.U16 desc[UR22][R10.64], R12 ;  /* 0x0000000c0a002986 */ /* 0x0001e4000c101516 */
[----:B0-----:R-:W-:-:S05]  /*ee10*/  IMAD.WIDE R10, R0, 0x2, R6 ;  /* 0x00000002000a7825 */ /* 0x001fca00078e0206 */
[----:B------:R0:W-:Y:S01]  /*ee20*/  @P1 STG.E.U16 desc[UR22][R10.64], R78 ;  /* 0x0000004e0a001986 */ /* 0x0001e2000c101516 */
[----:B------:R-:W-:Y:S01]  /*ee30*/  ISETP.LT.AND P1, PT, R89, UR26, !P0 ;  /* 0x0000001a59007c0c */ /* 0x000fe2000c721270 */
[----:B------:R-:W1:Y:S01]  /*ee40*/  LDCU UR26, c[0x0][0x398] ;  /* 0x00007300ff1a77ac */ /* 0x000e620008000800 */
[----:B------:R-:W-:Y:S01]  /*ee50*/  PRMT R12, R78, 0x7632, R12 ;  /* 0x000076324e0c7816 */ /* 0x000fe2000000000c */
[----:B0-----:R-:W-:Y:S01]  /*ee60*/  VIADD R10, R92, 0x8 ;  /* 0x000000085c0a7836 */ /* 0x001fe20000000000 */
[----:B------:R-:W2:Y:S04]  /*ee70*/  LDL.LU R78, [R1+0xe0] ;  /* 0x0000e000014e7983 */ /* 0x000ea80000300800 */
[----:B------:R-:W-:Y:S01]  /*ee80*/  ISETP.GE.AND P0, PT, R10, UR7, PT ;  /* 0x000000070a007c0c */ /* 0x000fe2000bf06270 */
[----:B------:R-:W-:-:S03]  /*ee90*/  IMAD.WIDE R10, R0, 0x2, R4 ;  /* 0x00000002000a7825 */ /* 0x000fc600078e0204 */
[----:B------:R-:W-:Y:S01]  /*eea0*/  ISETP.LT.AND P2, PT, R93, UR28, !P0 ;  /* 0x0000001c5d007c0c */ /* 0x000fe2000c741270 */
[----:B------:R-:W-:Y:S01]  /*eeb0*/  VIADD R0, R0, UR32 ;  /* 0x0000002000007c36 */ /* 0x000fe20008000000 */
[----:B------:R0:W-:Y:S01]  /*eec0*/  @P1 STG.E.U16 desc[UR22][R10.64], R12 ;  /* 0x0000000c0a001986 */ /* 0x0001e2000c101516 */
[----:B------:R-:W-:Y:S01]  /*eed0*/  ISETP.LT.AND P1, PT, R76, UR35, !P0 ;  /* 0x000000234c007c0c */ /* 0x000fe2000c721270 */
[----:B------:R-:W1:Y:S01]  /*eee0*/  LDCU UR35, c[0x0][0x39c] ;  /* 0x00007380ff2377ac */ /* 0x000e620008000800 */
[----:B------:R-:W1:Y:S01]  /*eef0*/  LDCU UR28, c[0x0][0x398] ;  /* 0x00007300ff1c77ac */ /* 0x000e620008000800 */
[----:B0-----:R-:W-:Y:S01]  /*ef00*/  IMAD.WIDE R10, R0, 0x2, R8 ;  /* 0x00000002000a7825 */ /* 0x001fe200078e0208 */
[----:B------:R-:W-:-:S06]  /*ef10*/  PRMT R12, R83, 0x7632, R12 ;  /* 0x00007632530c7816 */ /* 0x000fcc000000000c */
[----:B------:R0:W-:Y:S01]  /*ef20*/  @P2 STG.E.U16 desc[UR22][R10.64], R83 ;  /* 0x000000530a002986 */ /* 0x0001e2000c101516 */
[----:B------:R-:W-:Y:S01]  /*ef30*/  ISETP.LT.AND P2, PT, R72, UR58, !P0 ;  /* 0x0000003a48007c0c */ /* 0x000fe2000c741270 */
[----:B------:R-:W1:Y:S01]  /*ef40*/  LDCU UR58, c[0x0][0x398] ;  /* 0x00007300ff3a77ac */ /* 0x000e620008000800 */
[----:B------:R-:W-:Y:S01]  /*ef50*/  ISETP.LT.AND P0, PT, R89, UR10, !P0 ;  /* 0x0000000a59007c0c */ /* 0x000fe2000c701270 */
[----:B------:R-:W1:Y:S01]  /*ef60*/  LDCU UR10, c[0x0][0x398] ;  /* 0x00007300ff0a77ac */ /* 0x000e620008000800 */
[----:B0-----:R-:W-:Y:S01]  /*ef70*/  IMAD.WIDE R10, R0, 0x2, R2 ;  /* 0x00000002000a7825 */ /* 0x001fe200078e0202 */
[----:B------:R-:W2:Y:S04]  /*ef80*/  LDL.LU R83, [R1+0xd4] ;  /* 0x0000d40001537983 */ /* 0x000ea80000300800 */
[----:B------:R0:W-:Y:S02]  /*ef90*/  @P1 STG.E.U16 desc[UR22][R10.64], R12 ;  /* 0x0000000c0a001986 */ /* 0x0001e4000c101516 */
[----:B0-----:R-:W-:-:S02]  /*efa0*/  VIADD R12, R92, 0x9 ;  /* 0x000000095c0c7836 */ /* 0x001fc40000000000 */
[----:B------:R-:W-:-:S03]  /*efb0*/  IMAD.WIDE R10, R0, 0x2, R6 ;  /* 0x00000002000a7825 */ /* 0x000fc600078e0206 */
[----:B------:R-:W-:Y:S02]  /*efc0*/  ISETP.GE.AND P4, PT, R12, UR7, PT ;  /* 0x000000070c007c0c */ /* 0x000fe4000bf86270 */
[----:B------:R0:W-:Y:S02]  /*efd0*/  @P2 STG.E.U16 desc[UR22][R10.64], R82 ;  /* 0x000000520a002986 */ /* 0x0001e4000c101516 */
[----:B------:R-:W-:Y:S01]  /*efe0*/  ISETP.LT.AND P2, PT, R93, UR42, !P4 ;  /* 0x0000002a5d007c0c */ /* 0x000fe2000e741270 */
[----:B------:R-:W1:Y:S01]  /*eff0*/  LDCU UR42, c[0x0][0x398] ;  /* 0x00007300ff2a77ac */ /* 0x000e620008000800 */
[----:B------:R-:W-:Y:S02]  /*f000*/  PRMT R12, R82, 0x7632, R12 ;  /* 0x00007632520c7816 */ /* 0x000fe4000000000c */
[----:B------:R-:W-:Y:S01]  /*f010*/  ISETP.LT.AND P6, PT, R76, UR57, !P4 ;  /* 0x000000394c007c0c */ /* 0x000fe2000e7c1270 */
[----:B------:R-:W1:Y:S01]  /*f020*/  LDCU UR57, c[0x0][0x39c] ;  /* 0x00007380ff3977ac */ /* 0x000e620008000800 */
[----:B0-----:R-:W-:Y:S01]  /*f030*/  IMAD.WIDE R10, R0, 0x2, R4 ;  /* 0x00000002000a7825 */ /* 0x001fe200078e0204 */
[----:B------:R-:W-:Y:S01]  /*f040*/  ISETP.LT.AND P5, PT, R72, UR12, !P4 ;  /* 0x0000000c48007c0c */ /* 0x000fe2000e7a1270 */
[----:B------:R-:W2:Y:S02]  /*f050*/  LDL.LU R82, [R1+0x2d4] ;  /* 0x0002d40001527983 */ /* 0x000ea40000300800 */
[----:B------:R-:W-:-:S02]  /*f060*/  VIADD R0, R0, UR32 ;  /* 0x0000002000007c36 */ /* 0x000fc40008000000 */
[----:B------:R0:W-:Y:S01]  /*f070*/  @P0 STG.E.U16 desc[UR22][R10.64], R12 ;  /* 0x0000000c0a000986 */ /* 0x0001e2000c101516 */
[----:B------:R-:W-:Y:S01]  /*f080*/  ISETP.GE.AND P1, PT, R13, UR7, PT ;  /* 0x000000070d007c0c */ /* 0x000fe2000bf26270 */
[----:B------:R-:W-:Y:S01]  /*f090*/  VIADD R13, R92, 0xd ;  /* 0x0000000d5c0d7836 */ /* 0x000fe20000000000 */
[----:B------:R-:W-:Y:S01]  /*f0a0*/  ISETP.LT.AND P4, PT, R89, UR18, !P4 ;  /* 0x0000001259007c0c */ /* 0x000fe2000e781270 */
[C---:B------:R-:W-:Y:S01]  /*f0b0*/  IMAD.WIDE R68, R0.reuse, 0x2, R4 ;  /* 0x0000000200447825 */ /* 0x040fe200078e0204 */
[----:B------:R-:W1:Y:S01]  /*f0c0*/  LDCU UR12, c[0x0][0x398] ;  /* 0x00007300ff0c77ac */ /* 0x000e620008000800 */
[----:B------:R-:W1:Y:S02]  /*f0d0*/  LDCU UR18, c[0x0][0x398] ;  /* 0x00007300ff1277ac */ /* 0x000e640008000800 */
[----:B0-----:R-:W-:-:S04]  /*f0e0*/  IMAD.WIDE R10, R0, 0x2, R8 ;  /* 0x00000002000a7825 */ /* 0x001fc800078e0208 */
[----:B------:R-:W-:Y:S01]  /*f0f0*/  VIADD R12, R92, 0xa ;  /* 0x0000000a5c0c7836 */ /* 0x000fe20000000000 */
[----:B------:R0:W-:Y:S04]  /*f100*/  @P2 STG.E.U16 desc[UR22][R10.64], R86 ;  /* 0x000000560a002986 */ /* 0x0001e8000c101516 */
[----:B------:R-:W-:Y:S01]  /*f110*/  ISETP.GE.AND P3, PT, R12, UR7, PT ;  /* 0x000000070c007c0c */ /* 0x000fe2000bf66270 */
[----:B------:R-:W-:Y:S02]  /*f120*/  VIADD R12, R92, 0xc ;  /* 0x0000000c5c0c7836 */ /* 0x000fe40000000000 */
[----:B0-----:R-:W-:-:S03]  /*f130*/  IMAD.WIDE R10, R0, 0x2, R2 ;  /* 0x00000002000a7825 */ /* 0x001fc600078e0202 */
[----:B------:R-:W-:Y:S01]  /*f140*/  ISETP.GE.AND P0, PT, R12, UR7, PT ;  /* 0x000000070c007c0c */ /* 0x000fe2000bf06270 */
[----:B------:R-:W2:Y:S01]  /*f150*/  LDL.LU R86, [R1+0xdc] ;  /* 0x0000dc0001567983 */ /* 0x000ea20000300800 */
[----:B------:R-:W-:-:S03]  /*f160*/  ISETP.GE.AND P2, PT, R13, UR7, PT ;  /* 0x000000070d007c0c */ /* 0x000fc6000bf46270 */
[----:B------:R0:W-:Y:S01]  /*f170*/  @P6 STG.E.U16 desc[UR22][R10.64], R14 ;  /* 0x0000000e0a006986 */ /* 0x0001e2000c101516 */
[----:B-1----:R-:W-:Y:S01]  /*f180*/  ISETP.LT.AND P6, PT, R93, UR4, !P3 ;  /* 0x000000045d007c0c */ /* 0x002fe2000dfc1270 */
[C---:B------:R-:W-:Y:S01]  /*f190*/  IMAD.WIDE R12, R0.reuse, 0x2, R6 ;  /* 0x00000002000c7825 */ /* 0x040fe200078e0206 */
[----:B------:R-:W1:Y:S04]  /*f1a0*/  LDCU UR4, c[0x0][0x398] ;  /* 0x00007300ff0477ac */ /* 0x000e680008000800 */
[----:B------:R3:W-:Y:S01]  /*f1b0*/  @P5 STG.E.U16 desc[UR22][R12.64], R84 ;  /* 0x000000540c005986 */ /* 0x0007e2000c101516 */
[----:B0-----:R-:W-:Y:S01]  /*f1c0*/  VIADD R10, R0, UR32 ;  /* 0x00000020000a7c36 */ /* 0x001fe20008000000 */
[----:B------:R-:W-:-:S05]  /*f1d0*/  PRMT R0, R84, 0x7632, R0 ;  /* 0x0000763254007816 */ /* 0x000fca0000000000 */
[----:B------:R0:W-:Y:S01]  /*f1e0*/  @P4 STG.E.U16 desc[UR22][R68.64], R0 ;  /* 0x0000000044004986 */ /* 0x0001e2000c101516 */
[----:B---3--:R-:W-:Y:S01]  /*f1f0*/  IMAD.WIDE R12, R10, 0x2, R8 ;  /* 0x000000020a0c7825 */ /* 0x008fe200078e0208 */
[----:B------:R-:W-:Y:S02]  /*f200*/  PRMT R14, R87, 0x7632, R14 ;  /* 0x00007632570e7816 */ /* 0x000fe4000000000e */
[----:B------:R-:W3:Y:S04]  /*f210*/  LDL.LU R84, [R1+0x1d4] ;  /* 0x0001d40001547983 */ /* 0x000ee80000300800 */
[----:B------:R1:W-:Y:S01]  /*f220*/  @P6 STG.E.U16 desc[UR22][R12.64], R87 ;  /* 0x000000570c006986 */ /* 0x0003e2000c101516 */
[----:B0-----:R-:W-:-:S05]  /*f230*/  VIADD R0, R92, 0xe ;  /* 0x0000000e5c007836 */ /* 0x001fca0000000000 */
[----:B------:R-:W-:Y:S01]  /*f240*/  ISETP.GE.AND P6, PT, R0, UR7, PT ;  /* 0x0000000700007c0c */ /* 0x000fe2000bfc6270 */
[----:B-1----:R-:W2:Y:S04]  /*f250*/  LDL.LU R87, [R1+0x2d8] ;  /* 0x0002d80001577983 */ /* 0x002ea80000300800 */
[----:B------:R-:W2:Y:S01]  /*f260*/  LDL.LU R0, [R1+0x2c] ;  /* 0x00002c0001007983 */ /* 0x000ea20000300800 */
[----:B------:R-:W-:Y:S02]  /*f270*/  ISETP.LT.AND P4, PT, R76, UR53, !P3 ;  /* 0x000000354c007c0c */ /* 0x000fe4000df81270 */
[----:B------:R-:W-:Y:S01]  /*f280*/  ISETP.LT.AND P5, PT, R72, UR39, !P3 ;  /* 0x0000002748007c0c */ /* 0x000fe2000dfa1270 */
[C---:B------:R-:W-:Y:S01]  /*f290*/  IMAD.WIDE R70, R10.reuse, 0x2, R2 ;  /* 0x000000020a467825 */ /* 0x040fe200078e0202 */
[----:B------:R-:W-:Y:S01]  /*f2a0*/  ISETP.LT.AND P3, PT, R89, UR41, !P3 ;  /* 0x0000002959007c0c */ /* 0x000fe2000df61270 */
[----:B------:R-:W0:Y:S01]  /*f2b0*/  LDCU UR53, c[0x0][0x398] ;  /* 0x00007300ff3577ac */ /* 0x000e220008000800 */
[----:B------:R-:W-:Y:S01]  /*f2c0*/  PRMT R11, R85, 0x7632, R11 ;  /* 0x00007632550b7816 */ /* 0x000fe2000000000b */
[C---:B------:R-:W-:Y:S01]  /*f2d0*/  IMAD.WIDE R68, R10.reuse, 0x2, R6 ;  /* 0x000000020a447825 */ /* 0x040fe200078e0206 */
[----:B------:R-:W1:Y:S03]  /*f2e0*/  LDCU UR41, c[0x0][0x398] ;  /* 0x00007300ff2977ac */ /* 0x000e660008000800 */
[----:B------:R-:W-:-:S02]  /*f2f0*/  IMAD.WIDE R12, R10, 0x2, R4 ;  /* 0x000000020a0c7825 */ /* 0x000fc400078e0204 */
[----:B------:R-:W-:Y:S01]  /*f300*/  @P4 STG.E.U16 desc[UR22][R70.64], R14 ;  /* 0x0000000e46004986 */ /* 0x000fe2000c101516 */
[----:B------:R-:W0:Y:S03]  /*f310*/  LDCU UR39, c[0x0][0x398] ;  /* 0x00007300ff2777ac */ /* 0x000e260008000800 */
[----:B------:R1:W-:Y:S04]  /*f320*/  @P5 STG.E.U16 desc[UR22][R68.64], R85 ;  /* 0x0000005544005986 */ /* 0x0003e8000c101516 */
[----:B------:R0:W-:Y:S01]  /*f330*/  @P3 STG.E.U16 desc[UR22][R12.64], R11 ;  /* 0x0000000b0c003986 */ /* 0x0001e2000c101516 */
[----:B------:R-:W-:Y:S01]  /*f340*/  ISETP.LT.AND P3, PT, R93, UR51, !P1 ;  /* 0x000000335d007c0c */ /* 0x000fe2000cf61270 */
[----:B------:R-:W-:-:S02]  /*f350*/  VIADD R10, R10, UR32 ;  /* 0x000000200a0a7c36 */ /* 0x000fc40008000000 */
[----:B-1----:R-:W3:Y:S02]  /*f360*/  LDL.LU R85, [R1+0x1d8] ;  /* 0x0001d80001557983 */ /* 0x002ee40000300800 */
[----:B------:R-:W-:Y:S01]  /*f370*/  IMAD.WIDE R68, R10, 0x2, R8 ;  /* 0x000000020a447825 */ /* 0x000fe200078e0208 */
[----:B--2---:R-:W-:-:S03]  /*f380*/  F2FP.BF16.F32.PACK_AB R70, R15, R0 ;  /* 0x000000000f46723e */ /* 0x004fc600000010ff */
[----:B------:R-:W-:-:S04]  /*f390*/  VIADD R0, R92, 0xf ;  /* 0x0000000f5c007836 */ /* 0x000fc80000000000 */
[----:B------:R1:W-:Y:S01]  /*f3a0*/  @P3 STG.E.U16 desc[UR22][R68.64], R88 ;  /* 0x0000005844003986 */ /* 0x0003e2000c101516 */
[----:B0-----:R-:W-:Y:S01]  /*f3b0*/  PRMT R11, R88, 0x7632, R11 ;  /* 0x00007632580b7816 */ /* 0x001fe2000000000b */
[----:B------:R-:W0:Y:S01]  /*f3c0*/  LDCU UR51, c[0x0][0x398] ;  /* 0x00007300ff3377ac */ /* 0x000e220008000800 */
[----:B------:R-:W-:Y:S01]  /*f3d0*/  ISETP.GE.AND P3, PT, R0, UR7, PT ;  /* 0x0000000700007c0c */ /* 0x000fe2000bf66270 */
[----:B-1----:R-:W2:Y:S04]  /*f3e0*/  LDL.LU R68, [R1+0x230] ;  /* 0x0002300001447983 */ /* 0x002ea80000300800 */
[----:B------:R-:W2:Y:S04]  /*f3f0*/  LDL.LU R88, [R1+0xd0] ;  /* 0x0000d00001587983 */ /* 0x000ea80000300800 */
[----:B------:R-:W2:Y:S01]  /*f400*/  LDL.LU R0, [R1+0x130] ;  /* 0x0001300001007983 */ /* 0x000ea20000300800 */
[----:B------:R-:W-:Y:S01]  /*f410*/  ISETP.LT.AND P4, PT, R76, UR38, !P1 ;  /* 0x000000264c007c0c */ /* 0x000fe2000cf81270 */
[----:B------:R-:W-:Y:S01]  /*f420*/  IMAD.WIDE R14, R10, 0x2, R2 ;  /* 0x000000020a0e7825 */ /* 0x000fe200078e0202 */
[----:B------:R-:W-:Y:S01]  /*f430*/  ISETP.LT.AND P5, PT, R72, UR54, !P1 ;  /* 0x0000003648007c0c */ /* 0x000fe2000cfa1270 */
[----:B------:R-:W1:Y:S01]  /*f440*/  LDCU UR54, c[0x0][0x39c] ;  /* 0x00007380ff3677ac */ /* 0x000e620008000800 */
[----:B------:R-:W-:Y:S01]  /*f450*/  ISETP.LT.AND P1, PT, R89, UR9, !P1 ;  /* 0x0000000959007c0c */ /* 0x000fe2000cf21270 */
[----:B------:R-:W-:Y:S01]  /*f460*/  IMAD.WIDE R12, R10, 0x2, R6 ;  /* 0x000000020a0c7825 */ /* 0x000fe200078e0206 */
[----:B------:R-:W-:Y:S01]  /*f470*/  PRMT R71, R70, 0x7632, R71 ;  /* 0x0000763246477816 */ /* 0x000fe20000000047 */
[----:B------:R-:W0:Y:S01]  /*f480*/  LDCU UR38, c[0x0][0x398] ;  /* 0x00007300ff2677ac */ /* 0x000e220008000800 */
[----:B------:R-:W0:Y:S05]  /*f490*/  LDCU UR9, c[0x0][0x398] ;  /* 0x00007300ff0977ac */ /* 0x000e2a0008000800 */
[----:B------:R1:W-:Y:S01]  /*f4a0*/  @P4 STG.E.U16 desc[UR22][R14.64], R11 ;  /* 0x0000000b0e004986 */ /* 0x0003e2000c101516 */
[----:B------:R-:W-:Y:S01]  /*f4b0*/  ISETP.LT.AND P4, PT, R93, UR75, !P0 ;  /* 0x0000004b5d007c0c */ /* 0x000fe2000c781270 */
[----:B------:R-:W0:Y:S02]  /*f4c0*/  LDCU UR75, c[0x0][0x398] ;  /* 0x00007300ff4b77ac */ /* 0x000e240008000800 */
[----:B------:R-:W-:Y:S01]  /*f4d0*/  @P5 STG.E.U16 desc[UR22][R12.64], R70 ;  /* 0x000000460c005986 */ /* 0x000fe2000c101516 */
[----:B-1----:R-:W-:-:S05]  /*f4e0*/  IMAD.WIDE R14, R10, 0x2, R4 ;  /* 0x000000020a0e7825 */ /* 0x002fca00078e0204 */
[----:B------:R1:W-:Y:S04]  /*f4f0*/  @P1 STG.E.U16 desc[UR22][R14.64], R71 ;  /* 0x000000470e001986 */ /* 0x0003e8000c101516 */
[----:B-1----:R-:W3:Y:S04]  /*f500*/  LDL.LU R14, [R1+0x234] ;  /* 0x00023400010e7983 */ /* 0x002ee80000300800 */
[----:B------:R-:W3:Y:S04]  /*f510*/  LDL.LU R15, [R1+0x30] ;  /* 0x00003000010f7983 */ /* 0x000ee80000300800 */
[----:B------:R-:W4:Y:S01]  /*f520*/  LDL.LU R71, [R1+0xc4] ;  /* 0x0000c40001477983 */ /* 0x000f220000300800 */
[----:B--2---:R-:W-:Y:S01]  /*f530*/  F2FP.BF16.F32.PACK_AB R11, R0, R68 ;  /* 0x00000044000b723e */ /* 0x004fe200000010ff */
[----:B------:R-:W-:-:S03]  /*f540*/  VIADD R0, R10, UR32 ;  /* 0x000000200a007c36 */ /* 0x000fc60008000000 */
[----:B------:R-:W-:Y:S01]  /*f550*/  PRMT R70, R11, 0x7610, R70 ;  /* 0x000076100b467816 */ /* 0x000fe20000000046 */
[----:B------:R-:W-:-:S05]  /*f560*/  IMAD.WIDE R12, R0, 0x2, R8 ;  /* 0x00000002000c7825 */ /* 0x000fca00078e0208 */
[----:B------:R1:W-:Y:S04]  /*f570*/  @P4 STG.E.U16 desc[UR22][R12.64], R70 ;  /* 0x000000460c004986 */ /* 0x0003e8000c101516 */
[----:B-1----:R-:W2:Y:S01]  /*f580*/  LDL.LU R13, [R1+0x134] ;  /* 0x00013400010d7983 */ /* 0x002ea20000300800 */
[----:B------:R-:W-:Y:S01]  /*f590*/  ISETP.LT.AND P5, PT, R76, UR76, !P0 ;  /* 0x0000004c4c007c0c */ /* 0x000fe2000c7a1270 */
[----:B------:R-:W-:Y:S01]  /*f5a0*/  VIADD R68, R92, 0x10 ;  /* 0x000000105c447836 */ /* 0x000fe20000000000 */
[----:B------:R-:W-:Y:S01]  /*f5b0*/  PRMT R69, R11, 0x7632, R69 ;  /* 0x000076320b457816 */ /* 0x000fe20000000045 */
[----:B------:R-:W-:Y:S01]  /*f5c0*/  IMAD.WIDE R10, R0, 0x2, R2 ;  /* 0x00000002000a7825 */ /* 0x000fe200078e0202 */
[----:B------:R-:W-:Y:S01]  /*f5d0*/  ISETP.LT.AND P4, PT, R72, UR74, !P0 ;  /* 0x0000004a48007c0c */ /* 0x000fe2000c781270 */
[----:B------:R-:W4:Y:S01]  /*f5e0*/  LDL.LU R70, [R1+0x2c4] ;  /* 0x0002c40001467983 */ /* 0x000f220000300800 */
[----:B------:R-:W-:Y:S01]  /*f5f0*/  ISETP.GE.AND P1, PT, R68, UR7, PT ;  /* 0x0000000744007c0c */ /* 0x000fe2000bf26270 */
[----:B------:R-:W1:Y:S01]  /*f600*/  LDCU UR74, c[0x0][0x398] ;  /* 0x00007300ff4a77ac */ /* 0x000e620008000800 */
[----:B------:R-:W0:Y:S05]  /*f610*/  LDCU UR76, c[0x0][0x398] ;  /* 0x00007300ff4c77ac */ /* 0x000e2a0008000800 */
[----:B------:R0:W-:Y:S01]  /*f620*/  @P5 STG.E.U16 desc[UR22][R10.64], R69 ;  /* 0x000000450a005986 */ /* 0x0001e2000c101516 */
[----:B------:R-:W1:Y:S01]  /*f630*/  LDCU UR7, c[0x0][0x398] ;  /* 0x00007300ff0777ac */ /* 0x000e620008000800 */
[----:B---3--:R-:W-:-:S02]  /*f640*/  F2FP.BF16.F32.PACK_AB R16, R16, R15 ;  /* 0x0000000f1010723e */ /* 0x008fc400000010ff */
[----:B0-----:R-:W3:Y:S02]  /*f650*/  LDL.LU R69, [R1+0xcc] ;  /* 0x0000cc0001457983 */ /* 0x001ee40000300800 */
[----:B------:R-:W-:Y:S02]  /*f660*/  PRMT R68, R16, 0x7632, R68 ;  /* 0x0000763210447816 */ /* 0x000fe40000000044 */
[----:B--2---:R-:W-:Y:S01]  /*f670*/  F2FP.BF16.F32.PACK_AB R11, R13, R14 ;  /* 0x0000000e0d0b723e */ /* 0x004fe200000010ff */
[----:B------:R-:W-:-:S05]  /*f680*/  IMAD.WIDE R12, R0, 0x2, R6 ;  /* 0x00000002000c7825 */ /* 0x000fca00078e0206 */
[----:B------:R0:W-:Y:S04]  /*f690*/  @P4 STG.E.U16 desc[UR22][R12.64], R16 ;  /* 0x000000100c004986 */ /* 0x0001e8000c101516 */
[----:B0-----:R-:W2:Y:S01]  /*f6a0*/  LDL.LU R16, [R1+0x34] ;  /* 0x0000340001107983 */ /* 0x001ea20000300800 */
[----:B------:R-:W-:Y:S01]  /*f6b0*/  ISETP.LT.AND P5, PT, R89, UR70, !P0 ;  /* 0x0000004659007c0c */ /* 0x000fe2000c7a1270 */
[C---:B------:R-:W-:Y:S01]  /*f6c0*/  VIADD R10, R0.reuse, UR32 ;  /* 0x00000020000a7c36 */ /* 0x040fe20008000000 */
[----:B------:R-:W-:Y:S01]  /*f6d0*/  ISETP.LT.AND P0, PT, R93, UR67, !P2 ;  /* 0x000000435d007c0c */ /* 0x000fe2000d701270 */
[----:B------:R-:W-:Y:S01]  /*f6e0*/  IMAD.WIDE R14, R0, 0x2, R4 ;  /* 0x00000002000e7825 */ /* 0x000fe200078e0204 */
[----:B------:R-:W-:Y:S01]  /*f6f0*/  ISETP.LT.AND P4, PT, R76, UR73, !P2 ;  /* 0x000000494c007c0c */ /* 0x000fe2000d781270 */
[----:B------:R-:W0:Y:S02]  /*f700*/  LDCU UR70, c[0x0][0x39c] ;  /* 0x00007380ff4677ac */ /* 0x000e240008000800 */
[----:B------:R-:W-:Y:S01]  /*f710*/  IMAD.WIDE R12, R10, 0x2, R8 ;  /* 0x000000020a0c7825 */ /* 0x000fe200078e0208 */
[----:B------:R-:W0:Y:S03]  /*f720*/  LDCU UR67, c[0x0][0x398] ;  /* 0x00007300ff4377ac */ /* 0x000e260008000800 */
[----:B------:R-:W-:-:S02]  /*f730*/  VIADD R0, R92, 0x11 ;  /* 0x000000115c007836 */ /* 0x000fc40000000000 */
[----:B------:R1:W-:Y:S01]  /*f740*/  @P5 STG.E.U16 desc[UR22][R14.64], R68 ;  /* 0x000000440e005986 */ /* 0x0003e2000c101516 */
[----:B------:R-:W-:Y:S01]  /*f750*/  ISETP.LT.AND P5, PT, R72, UR71, !P2 ;  /* 0x0000004748007c0c */ /* 0x000fe2000d7a1270 */
[----:B------:R-:W0:Y:S02]  /*f760*/  LDCU UR73, c[0x0][0x398] ;  /* 0x00007300ff4977ac */ /* 0x000e240008000800 */
[----:B------:R0:W-:Y:S01]  /*f770*/  @P0 STG.E.U16 desc[UR22][R12.64], R11 ;  /* 0x0000000b0c000986 */ /* 0x0001e2000c101516 */
[----:B------:R-:W-:Y:S01]  /*f780*/  ISETP.GE.AND P0, PT, R0, UR69, PT ;  /* 0x0000004500007c0c */ /* 0x000fe2000bf06270 */
[----:B------:R-:W0:Y:S01]  /*f790*/  LDCU UR69, c[0x0][0x39c] ;  /* 0x00007380ff4577ac */ /* 0x000e220008000800 */
[----:B------:R-:W0:Y:S01]  /*f7a0*/  LDCU UR71, c[0x0][0x398] ;  /* 0x00007300ff4777ac */ /* 0x000e220008000800 */
[----:B-1----:R-:W-:Y:S01]  /*f7b0*/  PRMT R68, R11, 0x7632, R68 ;  /* 0x000076320b447816 */ /* 0x002fe20000000044 */
[----:B------:R-:W-:Y:S01]  /*f7c0*/  IMAD.WIDE R14, R10, 0x2, R6 ;  /* 0x000000020a0e7825 */ /* 0x000fe200078e0206 */
[----:B--2---:R-:W-:-:S03]  /*f7d0*/  F2FP.BF16.F32.PACK_AB R0, R17, R16 ;  /* 0x000000101100723e */ /* 0x004fc600000010ff */
[----:B------:R-:W-:Y:S01]  /*f7e0*/  IMAD.WIDE R16, R10, 0x2, R2 ;  /* 0x000000020a107825 */ /* 0x000fe200078e0202 */
[----:B0-----:R-:W-:-:S04]  /*f7f0*/  PRMT R11, R0, 0x7610, R11 ;  /* 0x00007610000b7816 */ /* 0x001fc8000000000b */
[----:B------:R0:W-:Y:S04]  /*f800*/  @P4 STG.E.U16 desc[UR22][R16.64], R68 ;  /* 0x0000004410004986 */ /* 0x0001e8000c101516 */
[----:B------:R1:W-:Y:S04]  /*f810*/  @P5 STG.E.U16 desc[UR22][R14.64], R11 ;  /* 0x0000000b0e005986 */ /* 0x0003e8000c101516 */
[----:B0-----:R-:W2:Y:S04]  /*f820*/  LDL.LU R16, [R1+0x238] ;  /* 0x0002380001107983 */ /* 0x001ea80000300800 */
[----:B------:R-:W2:Y:S04]  /*f830*/  LDL.LU R17, [R1+0x38] ;  /* 0x0000380001117983 */ /* 0x000ea80000300800 */
[----:B------:R-:W3:Y:S04]  /*f840*/  LDL.LU R68, [R1+0x1c4] ;  /* 0x0001c40001447983 */ /* 0x000ee80000300800 */
[----:B-1----:R-:W3:Y:S01]  /*f850*/  LDL.LU R15, [R1+0x138] ;  /* 0x00013800010f7983 */ /* 0x002ee20000300800 */
[----:B------:R-:W-:Y:S01]  /*f860*/  ISETP.LT.AND P2, PT, R89, UR63, !P2 ;  /* 0x0000003f59007c0c */ /* 0x000fe2000d741270 */
[----:B------:R-:W-:Y:S01]  /*f870*/  IMAD.WIDE R12, R10, 0x2, R4 ;  /* 0x000000020a0c7825 */ /* 0x000fe200078e0204 */
[----:B------:R-:W-:Y:S01]  /*f880*/  PRMT R0, R0, 0x7632, R0 ;  /* 0x0000763200007816 */ /* 0x000fe20000000000 */
[----:B------:R-:W0:Y:S01]  /*f890*/  LDCU UR63, c[0x0][0x398] ;  /* 0x00007300ff3f77ac */ /* 0x000e220008000800 */
[----:B------:R-:W-:-:S02]  /*f8a0*/  ISETP.LT.AND P4, PT, R93, UR66, !P6 ;  /* 0x000000425d007c0c */ /* 0x000fc4000f781270 */
[----:B------:R-:W-:Y:S01]  /*f8b0*/  ISETP.LT.AND P5, PT, R76, UR68, !P6 ;  /* 0x000000444c007c0c */ /* 0x000fe2000f7a1270 */
[----:B------:R-:W-:Y:S01]  /*f8c0*/  VIADD R10, R10, UR32 ;  /* 0x000000200a0a7c36 */ /* 0x000fe20008000000 */
[----:B------:R-:W1:Y:S01]  /*f8d0*/  LDCU UR66, c[0x0][0x398] ;  /* 0x00007300ff4277ac */ /* 0x000e620008000800 */
[----:B------:R-:W0:Y:S04]  /*f8e0*/  LDCU UR68, c[0x0][0x398] ;  /* 0x00007300ff4477ac */ /* 0x000e280008000800 */
[----:B------:R3:W-:Y:S01]  /*f8f0*/  @P2 STG.E.U16 desc[UR22][R12.64], R0 ;  /* 0x000000000c002986 */ /* 0x0007e2000c101516 */
[----:B--2---:R-:W-:Y:S02]  /*f900*/  F2FP.BF16.F32.PACK_AB R18, R18, R17 ;  /* 0x000000111212723e */ /* 0x004fe400000010ff */
[----:B---3--:R-:W-:Y:S01]  /*f910*/  F2FP.BF16.F32.PACK_AB R0, R15, R16 ;  /* 0x000000100f00723e */ /* 0x008fe200000010ff */
[----:B------:R-:W-:-:S03]  /*f920*/  IMAD.WIDE R16, R10, 0x2, R8 ;  /* 0x000000020a107825 */ /* 0x000fc600078e0208 */
[----:B------:R-:W-:Y:S01]  /*f930*/  PRMT R11, R0, 0x7610, R11 ;  /* 0x00007610000b7816 */ /* 0x000fe2000000000b */
[----:B------:R-:W-:Y:S01]  /*f940*/  IMAD.WIDE R14, R10, 0x2, R2 ;  /* 0x000000020a0e7825 */ /* 0x000fe200078e0202 */
[----:B------:R-:W-:-:S03]  /*f950*/  PRMT R0, R0, 0x7632, R0 ;  /* 0x0000763200007816 */ /* 0x000fc60000000000 */
[----:B------:R2:W-:Y:S04]  /*f960*/  @P4 STG.E.U16 desc[UR22][R16.64], R11 ;  /* 0x0000000b10004986 */ /* 0x0005e8000c101516 */
[----:B------:R3:W-:Y:S04]  /*f970*/  @P5 STG.E.U16 desc[UR22][R14.64], R0 ;  /* 0x000000000e005986 */ /* 0x0007e8000c101516 */
[----:B--2---:R-:W2:Y:S04]  /*f980*/  LDL.LU R11, [R1+0x23c] ;  /* 0x00023c00010b7983 */ /* 0x004ea80000300800 */
[----:B------:R-:W2:Y:S04]  /*f990*/  LDL.LU R17, [R1+0x240] ;  /* 0x0002400001117983 */ /* 0x000ea80000300800 */
[----:B---3--:R-:W2:Y:S01]  /*f9a0*/  LDL.LU R15, [R1+0x13c] ;  /* 0x00013c00010f7983 */ /* 0x008ea20000300800 */
[----:B------:R-:W-:Y:S01]  /*f9b0*/  ISETP.LT.AND P2, PT, R72, UR64, !P6 ;  /* 0x0000004048007c0c */ /* 0x000fe2000f741270 */
[----:B------:R-:W-:Y:S01]  /*f9c0*/  IMAD.WIDE R12, R10, 0x2, R6 ;  /* 0x000000020a0c7825 */ /* 0x000fe200078e0206 */
[----:B------:R-:W-:Y:S01]  /*f9d0*/  PRMT R16, R18, 0x7632, R16 ;  /* 0x0000763212107816 */ /* 0x000fe20000000010 */
[----:B------:R-:W3:Y:S10]  /*f9e0*/  LDCU UR64, c[0x0][0x398] ;  /* 0x00007300ff4077ac */ /* 0x000ef40008000800 */
[----:B------:R0:W-:Y:S04]  /*f9f0*/  @P2 STG.E.U16 desc[UR22][R12.64], R18 ;  /* 0x000000120c002986 */ /* 0x0001e8000c101516 */
[----:B0-----:R-:W3:Y:S01]  /*fa00*/  LDL.LU R18, [R1+0x140] ;  /* 0x0001400001127983 */ /* 0x001ee20000300800 */
[----:B--2---:R-:W-:Y:S01]  /*fa10*/  F2FP.BF16.F32.PACK_AB R14, R15, R11 ;  /* 0x0000000b0f0e723e */ /* 0x004fe200000010ff */
[----:B------:R-:W-:-:S05]  /*fa20*/  VIADD R15, R92, 0x12 ;  /* 0x000000125c0f7836 */ /* 0x000fca0000000000 */
[----:B------:R-:W-:Y:S02]  /*fa30*/  ISETP.GE.AND P2, PT, R15, UR14, PT ;  /* 0x0000000e0f007c0c */ /* 0x000fe4000bf46270 */
[----:B------:R-:W-:Y:S01]  /*fa40*/  ISETP.LT.AND P6, PT, R89, UR77, !P6 ;  /* 0x0000004d59007c0c */ /* 0x000fe2000f7c1270 */
[----:B------:R-:W2:Y:S01]  /*fa50*/  LDL.LU R15, [R1+0x3c] ;  /* 0x00003c00010f7983 */ /* 0x000ea20000300800 */
[----:B------:R-:W-:Y:S01]  /*fa60*/  ISETP.LT.AND P4, PT, R93, UR72, !P3 ;  /* 0x000000485d007c0c */ /* 0x000fe2000df81270 */
[----:B------:R-:W-:Y:S01]  /*fa70*/  VIADD R0, R10, UR32 ;  /* 0x000000200a007c36 */ /* 0x000fe20008000000 */
[----:B------:R-:W-:Y:S01]  /*fa80*/  ISETP.LT.AND P5, PT, R76, UR65, !P3 ;  /* 0x000000414c007c0c */ /* 0x000fe2000dfa1270 */
[----:B------:R-:W-:Y:S01]  /*fa90*/  IMAD.WIDE R12, R10, 0x2, R4 ;  /* 0x000000020a0c7825 */ /* 0x000fe200078e0204 */
[----:B------:R-:W0:Y:S03]  /*faa0*/  LDCU UR77, c[0x0][0x39c] ;  /* 0x00007380ff4d77ac */ /* 0x000e260008000800 */
[----:B------:R-:W-:Y:S01]  /*fab0*/  IMAD.WIDE R10, R0, 0x2, R8 ;  /* 0x00000002000a7825 */ /* 0x000fe200078e0208 */
[----:B------:R-:W0:Y:S03]  /*fac0*/  LDCU UR72, c[0x0][0x398] ;  /* 0x00007300ff4877ac */ /* 0x000e260008000800 */
[----:B------:R1:W-:Y:S01]  /*fad0*/  @P6 STG.E.U16 desc[UR22][R12.64], R16 ;  /* 0x000000100c006986 */ /* 0x0003e2000c101516 */
[----:B------:R-:W-:Y:S01]  /*fae0*/  ISETP.LT.AND P6, PT, R72, UR48, !P3 ;  /* 0x0000003048007c0c */ /* 0x000fe2000dfc1270 */
[----:B------:R-:W0:Y:S02]  /*faf0*/  LDCU UR48, c[0x0][0x39c] ;  /* 0x00007380ff3077ac */ /* 0x000e240008000800 */
[----:B------:R3:W-:Y:S01]  /*fb00*/  @P4 STG.E.U16 desc[UR22][R10.64], R14 ;  /* 0x0000000e0a004986 */ /* 0x0007e2000c101516 */
[----:B------:R-:W-:Y:S01]  /*fb10*/  ISETP.LT.AND P3, PT, R89, UR46, !P3 ;  /* 0x0000002e59007c0c */ /* 0x000fe2000df61270 */
[----:B------:R-:W0:Y:S01]  /*fb20*/  LDCU UR65, c[0x0][0x398] ;  /* 0x00007300ff4177ac */ /* 0x000e220008000800 */
[----:B------:R-:W0:Y:S01]  /*fb30*/  LDCU UR14, c[0x0][0x398] ;  /* 0x00007300ff0e77ac */ /* 0x000e220008000800 */
[----:B-1----:R-:W-:Y:S01]  /*fb40*/  IMAD.WIDE R12, R0, 0x2, R2 ;  /* 0x00000002000c7825 */ /* 0x002fe200078e0202 */
[----:B------:R-:W1:Y:S01]  /*fb50*/  LDCU UR46, c[0x0][0x398] ;  /* 0x00007300ff2e77ac */ /* 0x000e620008000800 */
[----:B---3--:R-:W-:-:S02]  /*fb60*/  PRMT R14, R14, 0x7632, R14 ;  /* 0x000076320e0e7816 */ /* 0x008fc4000000000e */
[----:B------:R-:W-:-:S03]  /*fb70*/  IMAD.WIDE R10, R0, 0x2, R6 ;  /* 0x00000002000a7825 */ /* 0x000fc600078e0206 */
[----:B------:R-:W-:Y:S01]  /*fb80*/  @P5 STG.E.U16 desc[UR22][R12.64], R14 ;  /* 0x0000000e0c005986 */ /* 0x000fe2000c101516 */
[----:B------:R-:W-:Y:S01]  /*fb90*/  ISETP.LT.AND P5, PT, R93, UR61, !P1 ;  /* 0x0000003d5d007c0c */ /* 0x000fe2000cfa1270 */
[----:B------:R-:W3:Y:S01]  /*fba0*/  LDCU UR61, c[0x0][0x398] ;  /* 0x00007300ff3d77ac */ /* 0x000ee20008000800 */
[----:B--2---:R-:W-:Y:S01]  /*fbb0*/  F2FP.BF16.F32.PACK_AB R19, R19, R15 ;  /* 0x0000000f1313723e */ /* 0x004fe200000010ff */
[----:B------:R-:W-:-:S04]  /*fbc0*/  VIADD R15, R92, 0x13 ;  /* 0x000000135c0f7836 */ /* 0x000fc80000000000 */
[----:B------:R2:W-:Y:S01]  /*fbd0*/  @P6 STG.E.U16 desc[UR22][R10.64], R19 ;  /* 0x000000130a006986 */ /* 0x0005e2000c101516 */
[----:B------:R-:W-:Y:S01]  /*fbe0*/  ISETP.GE.AND P4, PT, R15, UR37, PT ;  /* 0x000000250f007c0c */ /* 0x000fe2000bf86270 */
[----:B------:R-:W0:Y:S01]  /*fbf0*/  LDCU UR37, c[0x0][0x398] ;  /* 0x00007300ff2577ac */ /* 0x000e220008000800 */
[----:B--2---:R-:W-:Y:S01]  /*fc00*/  VIADD R10, R0, UR32 ;  /* 0x00000020000a7c36 */ /* 0x004fe20008000000 */
[----:B------:R-:W-:Y:S01]  /*fc10*/  F2FP.BF16.F32.PACK_AB R11, R18, R17 ;  /* 0x00000011120b723e */ /* 0x000fe200000010ff */
[----:B------:R-:W-:Y:S01]  /*fc20*/  IMAD.WIDE R16, R0, 0x2, R4 ;  /* 0x0000000200107825 */ /* 0x000fe200078e0204 */
[----:B------:R-:W-:-:S03]  /*fc30*/  PRMT R19, R19, 0x7632, R19 ;  /* 0x0000763213137816 */ /* 0x000fc60000000013 */
[----:B------:R-:W-:Y:S02]  /*fc40*/  VIADD R18, R92, 0x14 ;  /* 0x000000145c127836 */ /* 0x000fe40000000000 */
[----:B------:R-:W-:Y:S01]  /*fc50*/  IMAD.WIDE R14, R10, 0x2, R8 ;  /* 0x000000020a0e7825 */ /* 0x000fe200078e0208 */
[----:B------:R-:W-:Y:S01]  /*fc60*/  @P3 STG.E.U16 desc[UR22][R16.64], R19 ;  /* 0x0000001310003986 */ /* 0x000fe2000c101516 */
[----:B------:R-:W-:Y:S02]  /*fc70*/  PRMT R0, R11, 0x7632, R0 ;  /* 0x000076320b007816 */ /* 0x000fe40000000000 */
[----:B------:R-:W-:Y:S01]  /*fc80*/  ISETP.GE.AND P3, PT, R18, UR45, PT ;  /* 0x0000002d12007c0c */ /* 0x000fe2000bf66270 */
[----:B------:R2:W-:Y:S04]  /*fc90*/  @P5 STG.E.U16 desc[UR22][R14.64], R11 ;  /* 0x0000000b0e005986 */ /* 0x0005e8000c101516 */
[----:B------:R-:W3:Y:S01]  /*fca0*/  LDL.LU R18, [R1+0x248] ;  /* 0x0002480001127983 */ /* 0x000ee20000300800 */
[----:B------:R-:W-:Y:S01]  /*fcb0*/  ISETP.LT.AND P6, PT, R76, UR34, !P1 ;  /* 0x000000224c007c0c */ /* 0x000fe2000cfc1270 */
[----:B------:R-:W-:Y:S01]  /*fcc0*/  IMAD.WIDE R12, R10, 0x2, R2 ;  /* 0x000000020a0c7825 */ /* 0x000fe200078e0202 */
[----:B------:R-:W-:Y:S01]  /*fcd0*/  ISETP.LT.AND P5, PT, R72, UR52, !P1 ;  /* 0x0000003448007c0c */ /* 0x000fe2000cfa1270 */
[----:B------:R-:W0:Y:S01]  /*fce0*/  LDCU UR52, c[0x0][0x39c] ;  /* 0x00007380ff3477ac */ /* 0x000e220008000800 */
[----:B--2---:R-:W2:Y:S01]  /*fcf0*/  LDL.LU R11, [R1+0x40] ;  /* 0x00004000010b7983 */ /* 0x004ea20000300800 */
[----:B------:R-:W0:Y:S03]  /*fd00*/  LDCU UR34, c[0x0][0x398] ;  /* 0x00007300ff2277ac */ /* 0x000e260008000800 */
[----:B------:R-:W3:Y:S01]  /*fd10*/  LDL.LU R14, [R1+0x144] ;  /* 0x00014400010e7983 */ /* 0x000ee20000300800 */
[----:B------:R-:W0:Y:S03]  /*fd20*/  LDCU UR45, c[0x0][0x398] ;  /* 0x00007300ff2d77ac */ /* 0x000e260008000800 */
[----:B------:R-:W3:Y:S04]  /*fd30*/  LDL.LU R15, [R1+0x244] ;  /* 0x00024400010f7983 */ /* 0x000ee80000300800 */
[----:B------:R0:W-:Y:S01]  /*fd40*/  @P6 STG.E.U16 desc[UR22][R12.64], R0 ;  /* 0x000000000c006986 */ /* 0x0001e2000c101516 */
[----:B------:R-:W-:Y:S01]  /*fd50*/  ISETP.LT.AND P6, PT, R89, UR16, !P1 ;  /* 0x0000001059007c0c */ /* 0x000fe2000cfc1270 */
[----:B------:R-:W1:Y:S01]  /*fd60*/  LDCU UR16, c[0x0][0x398] ;  /* 0x00007300ff1077ac */ /* 0x000e620008000800 */
[----:B0-----:R-:W-:Y:S01]  /*fd70*/  IMAD.WIDE R12, R10, 0x2, R4 ;  /* 0x000000020a0c7825 */ /* 0x001fe200078e0204 */
[----:B--2---:R-:W-:-:S02]  /*fd80*/  F2FP.BF16.F32.PACK_AB R20, R20, R11 ;  /* 0x0000000b1414723e */ /* 0x004fc400000010ff */
[----:B---3--:R-:W-:Y:S01]  /*fd90*/  F2FP.BF16.F32.PACK_AB R16, R14, R15 ;  /* 0x0000000f0e10723e */ /* 0x008fe200000010ff */
[----:B------:R-:W-:-:S05]  /*fda0*/  IMAD.WIDE R14, R10, 0x2, R6 ;  /* 0x000000020a0e7825 */ /* 0x000fca00078e0206 */
[----:B------:R0:W-:Y:S01]  /*fdb0*/  @P5 STG.E.U16 desc[UR22][R14.64], R20 ;  /* 0x000000140e005986 */ /* 0x0001e2000c101516 */
[----:B------:R-:W-:-:S03]  /*fdc0*/  PRMT R17, R20, 0x7632, R17 ;  /* 0x0000763214117816 */ /* 0x000fc60000000011 */
[----:B0-----:R-:W2:Y:S04]  /*fdd0*/  LDL.LU R14, [R1+0x44] ;  /* 0x00004400010e7983 */ /* 0x001ea80000300800 */
[----:B------:R0:W-:Y:S04]  /*fde0*/  @P6 STG.E.U16 desc[UR22][R12.64], R17 ;  /* 0x000000110c006986 */ /* 0x0001e8000c101516 */
[----:B0-----:R-:W3:Y:S01]  /*fdf0*/  LDL.LU R17, [R1+0x148] ;  /* 0x0001480001117983 */ /* 0x001ee20000300800 */
[----:B------:R-:W-:Y:S01]  /*fe00*/  ISETP.LT.AND P1, PT, R93, UR49, !P0 ;  /* 0x000000315d007c0c */ /* 0x000fe2000c721270 */
[----:B------:R-:W-:Y:S01]  /*fe10*/  VIADD R0, R10, UR32 ;  /* 0x000000200a007c36 */ /* 0x000fe20008000000 */
[----:B------:R-:W-:Y:S01]  /*fe20*/  ISETP.LT.AND P6, PT, R76, UR24, !P0 ;  /* 0x000000184c007c0c */ /* 0x000fe2000c7c1270 */
[----:B------:R-:W0:Y:S01]  /*fe30*/  LDCU UR49, c[0x0][0x398] ;  /* 0x00007300ff3177ac */ /* 0x000e220008000800 */
[----:B------:R-:W-:Y:S01]  /*fe40*/  ISETP.LT.AND P5, PT, R72, UR44, !P0 ;  /* 0x0000002c48007c0c */ /* 0x000fe2000c7a1270 */
[----:B------:R-:W-:Y:S01]  /*fe50*/  IMAD.WIDE R10, R0, 0x2, R8 ;  /* 0x00000002000a7825 */ /* 0x000fe200078e0208 */
[----:B------:R-:W-:Y:S01]  /*fe60*/  PRMT R15, R16, 0x7632, R15 ;  /* 0x00007632100f7816 */ /* 0x000fe2000000000f */
[----:B------:R-:W0:Y:S02]  /*fe70*/  LDCU UR44, c[0x0][0x39c] ;  /* 0x00007380ff2c77ac */ /* 0x000e240008000800 */
[C---:B------:R-:W-:Y:S01]  /*fe80*/  IMAD.WIDE R12, R0.reuse, 0x2, R2 ;  /* 0x00000002000c7825 */ /* 0x040fe200078e0202 */
[----:B------:R-:W0:Y:S03]  /*fe90*/  LDCU UR24, c[0x0][0x398] ;  /* 0x00007300ff1877ac */ /* 0x000e260008000800 */
[----:B------:R1:W-:Y:S01]  /*fea0*/  @P1 STG.E.U16 desc[UR22][R10.64], R16 ;  /* 0x000000100a001986 */ /* 0x0003e2000c101516 */
[----:B------:R-:W-:Y:S01]  /*feb0*/  ISETP.LT.AND P0, PT, R89, UR43, !P0 ;  /* 0x0000002b59007c0c */ /* 0x000fe2000c701270 */
[----:B------:R-:W0:Y:S02]  /*fec0*/  LDCU UR43, c[0x0][0x39c] ;  /* 0x00007380ff2b77ac */ /* 0x000e240008000800 */
[----:B------:R-:W-:Y:S01]  /*fed0*/  @P6 STG.E.U16 desc[UR22][R12.64], R15 ;  /* 0x0000000f0c006986 */ /* 0x000fe2000c101516 */
[----:B-1----:R-:W-:Y:S01]  /*fee0*/  IMAD.WIDE R10, R0, 0x2, R6 ;  /* 0x00000002000a7825 */ /* 0x002fe200078e0206 */
[----:B--2---:R-:W-:-:S03]  /*fef0*/  F2FP.BF16.F32.PACK_AB R21, R21, R14 ;  /* 0x0000000e1515723e */ /* 0x004fc600000010ff */
[----:B------:R-:W-:Y:S02]  /*ff00*/  VIADD R14, R92, 0x15 ;  /* 0x000000155c0e7836 */ /* 0x000fe40000000000 */
[----:B------:R1:W-:Y:S01]  /*ff10*/  @P5 STG.E.U16 desc[UR22][R10.64], R21 ;  /* 0x000000150a005986 */ /* 0x0003e2000c101516 */
[----:B------:R-:W-:Y:S01]  /*ff20*/  ISETP.LT.AND P5, PT, R93, UR20, !P2 ;  /* 0x000000145d007c0c */ /* 0x000fe2000d7a1270 */
[----:B------:R-:W2:Y:S01]  /*ff30*/  LDCU UR20, c[0x0][0x398] ;  /* 0x00007300ff1477ac */ /* 0x000ea20008000800 */
[----:B------:R-:W-:Y:S02]  /*ff40*/  ISETP.GE.AND P1, PT, R14, UR35, PT ;  /* 0x000000230e007c0c */ /* 0x000fe4000bf26270 */
[----:B------:R-:W-:Y:S01]  /*ff50*/  PRMT R19, R21, 0x7632, R19 ;  /* 0x0000763215137816 */ /* 0x000fe20000000013 */
[----:B------:R-:W0:Y:S01]  /*ff60*/  LDCU UR35, c[0x0][0x398] ;  /* 0x00007300ff2377ac */ /* 0x000e220008000800 */
[C---:B-1----:R-:W-:Y:S01]  /*ff70*/  VIADD R10, R0.reuse, UR32 ;  /* 0x00000020000a7c36 */ /* 0x042fe20008000000 */
[----:B---3--:R-:W-:Y:S01]  /*ff80*/  F2FP.BF16.F32.PACK_AB R11, R17, R18 ;  /* 0x00000012110b723e */ /* 0x008fe200000010ff */
[----:B------:R-:W-:Y:S01]  /*ff90*/  IMAD.WIDE R16, R0, 0x2, R4 ;  /* 0x0000000200107825 */ /* 0x000fe200078e0204 */
[----:B------:R-:W3:Y:S03]  /*ffa0*/  LDL.LU R21, [R1+0xb4] ;  /* 0x0000b40001157983 */ /* 0x000ee60000300800 */
[----:B------:R-:W-:Y:S01]  /*ffb0*/  IMAD.WIDE R14, R10, 0x2, R8 ;  /* 0x000000020a0e7825 */ /* 0x000fe200078e0208 */
[----:B------:R-:W-:Y:S01]  /*ffc0*/  @P0 STG.E.U16 desc[UR22][R16.64], R19 ;  /* 0x0000001310000986 */ /* 0x000fe2000c101516 */
[----:B------:R-:W-:-:S03]  /*ffd0*/  PRMT R0, R11, 0x7632, R0 ;  /* 0x000076320b007816 */ /* 0x000fc60000000000 */
[----:B------:R1:W-:Y:S04]  /*ffe0*/  @P5 STG.E.U16 desc[UR22][R14.64], R11 ;  /* 0x0000000b0e005986 */ /* 0x0003e8000c101516 */
[----:B-1----:R-:W2:Y:S04]  /*fff0*/  LDL.LU R11, [R1+0x14c] ;  /* 0x00014c00010b7983 */ /* 0x002ea80000300800 */
[----:B------:R-:W2:Y:S04]  /*10000*/  LDL.LU R14, [R1+0x24c] ;  /* 0x00024c00010e7983 */ /* 0x000ea80000300800 */
[----:B------:R-:W3:Y:S01]  /*10010*/  LDL.LU R15, [R1+0x48] ;  /* 0x00004800010f7983 */ /* 0x000ee20000300800 */
[----:B------:R-:W-:Y:S01]  /*10020*/  ISETP.LT.AND P6, PT, R76, UR30, !P2 ;  /* 0x0000001e4c007c0c */ /* 0x000fe2000d7c1270 */
[----:B------:R-:W-:Y:S01]  /*10030*/  IMAD.WIDE R12, R10, 0x2, R2 ;  /* 0x000000020a0c7825 */ /* 0x000fe200078e0202 */
[----:B------:R-:W-:Y:S01]  /*10040*/  ISETP.LT.AND P5, PT, R72, UR33, !P2 ;  /* 0x0000002148007c0c */ /* 0x000fe2000d7a1270 */
[----:B------:R-:W1:Y:S02]  /*10050*/  LDCU UR30, c[0x0][0x398] ;  /* 0x00007300ff1e77ac */ /* 0x000e640008000800 */
[----:B------:R-:W-:Y:S01]  /*10060*/  VIADD R18, R92, 0x16 ;  /* 0x000000165c127836 */ /* 0x000fe20000000000 */
[----:B------:R-:W0:Y:S07]  /*10070*/  LDCU UR33, c[0x0][0x398] ;  /* 0x00007300ff2177ac */ /* 0x000e2e0008000800 */
[----:B------:R-:W-:Y:S01]  /*10080*/  @P6 STG.E.U16 desc[UR22][R12.64], R0 ;  /* 0x000000000c006986 */ /* 0x000fe2000c101516 */
[----:B--2---:R-:W-:-:S02]  /*10090*/  F2FP.BF16.F32.PACK_AB R16, R11, R14 ;  /* 0x0000000e0b10723e */ /* 0x004fc400000010ff */
[----:B---3--:R-:W-:Y:S01]  /*100a0*/  F2FP.BF16.F32.PACK_AB R22, R22, R15 ;  /* 0x0000000f1616723e */ /* 0x008fe200000010ff */
[----:B------:R-:W-:-:S05]  /*100b0*/  IMAD.WIDE R14, R10, 0x2, R6 ;  /* 0x000000020a0e7825 */ /* 0x000fca00078e0206 */
[----:B------:R2:W-:Y:S04]  /*100c0*/  @P5 STG.E.U16 desc[UR22][R14.64], R22 ;  /* 0x000000160e005986 */ /* 0x0005e8000c101516 */
[----:B--2---:R-:W2:Y:S01]  /*100d0*/  LDL.LU R15, [R1+0x4c] ;  /* 0x00004c00010f7983 */ /* 0x004ea20000300800 */
[----:B------:R-:W-:Y:S01]  /*100e0*/  ISETP.LT.AND P6, PT, R89, UR47, !P2 ;  /* 0x0000002f59007c0c */ /* 0x000fe2000d7c1270 */
[----:B------:R-:W-:Y:S01]  /*100f0*/  IMAD.WIDE R12, R10, 0x2, R4 ;  /* 0x000000020a0c7825 */ /* 0x000fe200078e0204 */
[----:B------:R-:W-:Y:S01]  /*10100*/  ISETP.LT.AND P2, PT, R93, UR50, !P4 ;  /* 0x000000325d007c0c */ /* 0x000fe2000e741270 */
[----:B------:R-:W3:Y:S01]  /*10110*/  LDCU UR50, c[0x0][0x398] ;  /* 0x00007300ff3277ac */ /* 0x000ee20008000800 */
[----:B------:R-:W-:Y:S01]  /*10120*/  PRMT R17, R22, 0x7632, R17 ;  /* 0x0000763216117816 */ /* 0x000fe20000000011 */
[----:B------:R-:W-:Y:S01]  /*10130*/  VIADD R0, R10, UR32 ;  /* 0x000000200a007c36 */ /* 0x000fe20008000000 */
[----:B------:R-:W-:Y:S01]  /*10140*/  ISETP.LT.AND P5, PT, R76, UR6, !P4 ;  /* 0x000000064c007c0c */ /* 0x000fe2000e7a1270 */
[----:B------:R-:W0:Y:S02]  /*10150*/  LDCU UR47, c[0x0][0x398] ;  /* 0x00007300ff2f77ac */ /* 0x000e240008000800 */
[----:B------:R-:W-:Y:S01]  /*10160*/  IMAD.WIDE R10, R0, 0x2, R8 ;  /* 0x00000002000a7825 */ /* 0x000fe200078e0208 */
[----:B------:R-:W-:Y:S01]  /*10170*/  ISETP.GE.AND P0, PT, R18, UR62, PT ;  /* 0x0000003e12007c0c */ /* 0x000fe2000bf06270 */
[----:B------:R-:W0:Y:S02]  /*10180*/  LDCU UR6, c[0x0][0x398] ;  /* 0x00007300ff0677ac */ /* 0x000e240008000800 */
[----:B------:R1:W-:Y:S01]  /*10190*/  @P6 STG.E.U16 desc[UR22][R12.64], R17 ;  /* 0x000000110c006986 */ /* 0x0003e2000c101516 */
[----:B------:R-:W-:Y:S01]  /*101a0*/  ISETP.LT.AND P6, PT, R72, UR36, !P4 ;  /* 0x0000002448007c0c */ /* 0x000fe2000e7c1270 */
[----:B------:R-:W0:Y:S02]  /*101b0*/  LDCU UR36, c[0x0][0x398] ;  /* 0x00007300ff2477ac */ /* 0x000e240008000800 */
[----:B------:R0:W-:Y:S01]  /*101c0*/  @P2 STG.E.U16 desc[UR22][R10.64], R16 ;  /* 0x000000100a002986 */ /* 0x0001e2000c101516 */
[----:B------:R-:W0:Y:S01]  /*101d0*/  LDCU UR62, c[0x0][0x398] ;  /* 0x00007300ff3e77ac */ /* 0x000e220008000800 */
[----:B-1----:R-:W-:Y:S01]  /*101e0*/  VIADD R12, R92, 0x17 ;  /* 0x000000175c0c7836 */ /* 0x002fe20000000000 */
[----:B------:R-:W-:-:S04]  /*101f0*/  PRMT R17, R16, 0x7632, R17 ;  /* 0x0000763210117816 */ /* 0x000fc80000000011 */
[----:B------:R-:W-:Y:S01]  /*10200*/  ISETP.GE.AND P2, PT, R12, UR57, PT ;  /* 0x000000390c007c0c */ /* 0x000fe2000bf46270 */
[----:B------:R-:W-:Y:S01]  /*10210*/  IMAD.WIDE R12, R0, 0x2, R6 ;  /* 0x00000002000c7825 */ /* 0x000fe200078e0206 */
[----:B--2---:R-:W-:-:S03]  /*10220*/  F2FP.BF16.F32.PACK_AB R23, R23, R15 ;  /* 0x0000000f1717723e */ /* 0x004fc600000010ff */
[C---:B------:R-:W-:Y:S01]  /*10230*/  IMAD.WIDE R14, R0.reuse, 0x2, R2 ;  /* 0x00000002000e7825 */ /* 0x040fe200078e0202 */
[----:B------:R-:W-:Y:S01]  /*10240*/  ISETP.LT.AND P4, PT, R89, UR59, !P4 ;  /* 0x0000003b59007c0c */ /* 0x000fe2000e781270 */
[----:B------:R-:W1:Y:S03]  /*10250*/  LDCU UR59, c[0x0][0x39c] ;  /* 0x00007380ff3b77ac */ /* 0x000e660008000800 */
[----:B------:R2:W-:Y:S01]  /*10260*/  @P5 STG.E.U16 desc[UR22][R14.64], R17 ;  /* 0x000000110e005986 */ /* 0x0005e2000c101516 */
[----:B0-----:R-:W-:Y:S01]  /*10270*/  IMAD.WIDE R10, R0, 0x2, R4 ;  /* 0x00000002000a7825 */ /* 0x001fe200078e0204 */
[----:B------:R-:W0:Y:S02]  /*10280*/  LDCU UR57, c[0x0][0x398] ;  /* 0x00007300ff3977ac */ /* 0x000e240008000800 */
[----:B------:R0:W-:Y:S04]  /*10290*/  @P6 STG.E.U16 desc[UR22][R12.64], R23 ;  /* 0x000000170c006986 */ /* 0x0001e8000c101516 */
[----:B--2---:R-:W2:Y:S04]  /*102a0*/  LDL.LU R14, [R1+0x250] ;  /* 0x00025000010e7983 */ /* 0x004ea80000300800 */
[----:B------:R-:W2:Y:S04]  /*102b0*/  LDL.LU R15, [R1+0x50] ;  /* 0x00005000010f7983 */ /* 0x000ea80000300800 */
[----:B0-----:R-:W3:Y:S01]  /*102c0*/  LDL.LU R13, [R1+0x150] ;  /* 0x00015000010d7983 */ /* 0x001ee20000300800 */
[----:B------:R-:W-:-:S02]  /*102d0*/  PRMT R16, R23, 0x7632, R16 ;  /* 0x0000763217107816 */ /* 0x000fc40000000010 */
[----:B------:R-:W-:Y:S01]  /*102e0*/  ISETP.LT.AND P5, PT, R93, UR40, !P3 ;  /* 0x000000285d007c0c */ /* 0x000fe2000dfa1270 */
[----:B------:R-:W-:Y:S01]  /*102f0*/  VIADD R0, R0, UR32 ;  /* 0x0000002000007c36 */ /* 0x000fe20008000000 */
[----:B------:R-:W4:Y:S01]  /*10300*/  LDL.LU R23, [R1+0x2c8] ;  /* 0x0002c80001177983 */ /* 0x000f220000300800 */
[----:B------:R-:W-:Y:S01]  /*10310*/  ISETP.LT.AND P6, PT, R76, UR26, !P3 ;  /* 0x0000001a4c007c0c */ /* 0x000fe2000dfc1270 */
[----:B------:R-:W0:Y:S02]  /*10320*/  LDCU UR40, c[0x0][0x398] ;  /* 0x00007300ff2877ac */ /* 0x000e240008000800 */
[----:B------:R3:W-:Y:S01]  /*10330*/  @P4 STG.E.U16 desc[UR22][R10.64], R16 ;  /* 0x000000100a004986 */ /* 0x0007e2000c101516 */
[----:B------:R-:W0:Y:S01]  /*10340*/  LDCU UR26, c[0x0][0x398] ;  /* 0x00007300ff1a77ac */ /* 0x000e220008000800 */
[----:B--2---:R-:W-:Y:S02]  /*10350*/  F2FP.BF16.F32.PACK_AB R24, R24, R15 ;  /* 0x0000000f1818723e */ /* 0x004fe400000010ff */
[----:B---3--:R-:W-:Y:S01]  /*10360*/  F2FP.BF16.F32.PACK_AB R10, R13, R14 ;  /* 0x0000000e0d0a723e */ /* 0x008fe200000010ff */
[----:B------:R-:W-:-:S03]  /*10370*/  IMAD.WIDE R14, R0, 0x2, R8 ;  /* 0x00000002000e7825 */ /* 0x000fc600078e0208 */
[----:B------:R-:W-:-:S05]  /*10380*/  PRMT R17, R10, 0x7610, R17 ;  /* 0x000076100a117816 */ /* 0x000fca0000000011 */
[----:B------:R2:W-:Y:S04]  /*10390*/  @P5 STG.E.U16 desc[UR22][R14.64], R17 ;  /* 0x000000110e005986 */ /* 0x0005e8000c101516 */
[----:B--2---:R-:W2:Y:S04]  /*103a0*/  LDL.LU R14, [R1+0x154] ;  /* 0x00015400010e7983 */ /* 0x004ea80000300800 */
[----:B------:R-:W2:Y:S01]  /*103b0*/  LDL.LU R15, [R1+0x254] ;  /* 0x00025400010f7983 */ /* 0x000ea20000300800 */
[----:B------:R-:W-:Y:S01]  /*103c0*/  ISETP.LT.AND P4, PT, R72, UR56, !P3 ;  /* 0x0000003848007c0c */ /* 0x000fe2000df81270 */
[----:B------:R-:W-:Y:S01]  /*103d0*/  IMAD.WIDE R12, R0, 0x2, R2 ;  /* 0x00000002000c7825 */ /* 0x000fe200078e0202 */
[----:B------:R-:W-:Y:S01]  /*103e0*/  PRMT R16, R10, 0x7632, R16 ;  /* 0x000076320a107816 */ /* 0x000fe20000000010 */
[----:B------:R-:W3:Y:S02]  /*103f0*/  LDCU UR56, c[0x0][0x398] ;  /* 0x00007300ff3877ac */ /* 0x000ee40008000800 */
[----:B------:R-:W-:-:S02]  /*10400*/  IMAD.WIDE R10, R0, 0x2, R6 ;  /* 0x00000002000a7825 */ /* 0x000fc400078e0206 */
[----:B------:R-:W-:Y:S01]  /*10410*/  @P6 STG.E.U16 desc[UR22][R12.64], R16 ;  /* 0x000000100c006986 */ /* 0x000fe2000c101516 */
[----:B------:R-:W-:-:S05]  /*10420*/  PRMT R17, R24, 0x7632, R17 ;  /* 0x0000763218117816 */ /* 0x000fca0000000011 */
[----:B------:R0:W-:Y:S02]  /*10430*/  @P4 STG.E.U16 desc[UR22][R10.64], R24 ;  /* 0x000000180a004986 */ /* 0x0001e4000c101516 */
[----:B0-----:R-:W-:Y:S02]  /*10440*/  VIADD R10, R0, UR32 ;  /* 0x00000020000a7c36 */ /* 0x001fe40008000000 */
[----:B------:R-:W3:Y:S01]  /*10450*/  LDL.LU R24, [R1+0x1c8] ;  /* 0x0001c80001187983 */ /* 0x000ee20000300800 */
[----:B--2---:R-:W-:Y:S01]  /*10460*/  F2FP.BF16.F32.PACK_AB R11, R14, R15 ;  /* 0x0000000f0e0b723e */ /* 0x004fe200000010ff */
[----:B------:R-:W-:Y:S02]  /*10470*/  IMAD.WIDE R14, R0, 0x2, R4 ;  /* 0x00000002000e7825 */ /* 0x000fe400078e0204 */
[----:B------:R-:W2:Y:S01]  /*10480*/  LDL.LU R0, [R1+0x54] ;  /* 0x0000540001007983 */ /* 0x000ea20000300800 */
[----:B------:R-:W-:Y:S02]  /*10490*/  ISETP.LT.AND P3, PT, R89, UR55, !P3 ;  /* 0x0000003759007c0c */ /* 0x000fe4000df61270 */
[----:B------:R-:W-:Y:S01]  /*104a0*/  ISETP.LT.AND P5, PT, R93, UR60, !P1 ;  /* 0x0000003c5d007c0c */ /* 0x000fe2000cfa1270 */
[----:B------:R-:W-:-:S04]  /*104b0*/  IMAD.WIDE R12, R10, 0x2, R8 ;  /* 0x000000020a0c7825 */ /* 0x000fc800078e0208 */
[----:B------:R-:W-:Y:S01]  /*104c0*/  VIADD R16, R92, 0x18 ;  /* 0x000000185c107836 */ /* 0x000fe20000000000 */
[----:B------:R-:W-:Y:S01]  /*104d0*/  ISETP.LT.AND P6, PT, R76, UR28, !P1 ;  /* 0x0000001c4c007c0c */ /* 0x000fe2000cfc1270 */
[----:B------:R-:W0:Y:S04]  /*104e0*/  LDCU UR55, c[0x0][0x39c] ;  /* 0x00007380ff3777ac */ /* 0x000e280008000800 */
[----:B------:R-:W-:Y:S01]  /*104f0*/  @P3 STG.E.U16 desc[UR22][R14.64], R17 ;  /* 0x000000110e003986 */ /* 0x000fe2000c101516 */
[----:B------:R-:W-:Y:S01]  /*10500*/  ISETP.GE.AND P4, PT, R16, UR54, PT ;  /* 0x0000003610007c0c */ /* 0x000fe2000bf86270 */
[----:B------:R-:W0:Y:S01]  /*10510*/  LDCU UR54, c[0x0][0x39c] ;  /* 0x00007380ff3677ac */ /* 0x000e220008000800 */
[----:B------:R-:W-:Y:S01]  /*10520*/  ISETP.LT.AND P3, PT, R72, UR10, !P1 ;  /* 0x0000000a48007c0c */ /* 0x000fe2000cf61270 */
[----:B------:R0:W-:Y:S01]  /*10530*/  @P5 STG.E.U16 desc[UR22][R12.64], R11 ;  /* 0x0000000b0c005986 */ /* 0x0001e2000c101516 */
[----:B------:R-:W-:Y:S01]  /*10540*/  ISETP.LT.AND P5, PT, R89, UR42, !P1 ;  /* 0x0000002a59007c0c */ /* 0x000fe2000cfa1270 */
[----:B------:R-:W0:Y:S02]  /*10550*/  LDCU UR60, c[0x0][0x398] ;  /* 0x00007300ff3c77ac */ /* 0x000e240008000800 */
[----:B------:R-:W3:Y:S01]  /*10560*/  LDL.LU R16, [R1+0x258] ;  /* 0x0002580001107983 */ /* 0x000ee20000300800 */
[----:B------:R-:W0:Y:S01]  /*10570*/  LDCU UR28, c[0x0][0x398] ;  /* 0x00007300ff1c77ac */ /* 0x000e220008000800 */
[----:B--2---:R-:W-:Y:S01]  /*10580*/  F2FP.BF16.F32.PACK_AB R25, R25, R0 ;  /* 0x000000001919723e */ /* 0x004fe200000010ff */
[----:B------:R-:W-:Y:S01]  /*10590*/  VIADD R0, R92, 0x19 ;  /* 0x000000195c007836 */ /* 0x000fe20000000000 */
[----:B0-----:R-:W-:Y:S01]  /*105a0*/  PRMT R11, R11, 0x7632, R11 ;  /* 0x000076320b0b7816 */ /* 0x001fe2000000000b */
[----:B------:R-:W-:Y:S01]  /*105b0*/  IMAD.WIDE R14, R10, 0x2, R2 ;  /* 0x000000020a0e7825 */ /* 0x000fe200078e0202 */
[----:B------:R-:W0:Y:S02]  /*105c0*/  LDCU UR10, c[0x0][0x398] ;  /* 0x00007300ff0a77ac */ /* 0x000e240008000800 */
[----:B------:R-:W-:-:S02]  /*105d0*/  ISETP.GE.AND P1, PT, R0, UR70, PT ;  /* 0x0000004600007c0c */ /* 0x000fc4000bf26270 */
[----:B------:R-:W3:Y:S01]  /*105e0*/  LDL.LU R0, [R1+0x158] ;  /* 0x0001580001007983 */ /* 0x000ee20000300800 */
[C---:B------:R-:W-:Y:S01]  /*105f0*/  IMAD.WIDE R12, R10.reuse, 0x2, R6 ;  /* 0x000000020a0c7825 */ /* 0x040fe200078e0206 */
[----:B------:R-:W-:Y:S01]  /*10600*/  PRMT R19, R25, 0x7632, R19 ;  /* 0x0000763219137816 */ /* 0x000fe20000000013 */
[----:B------:R-:W2:Y:S01]  /*10610*/  LDCU UR70, c[0x0][0x39c] ;  /* 0x00007380ff4677ac */ /* 0x000ea20008000800 */
[----:B------:R0:W-:Y:S01]  /*10620*/  @P6 STG.E.U16 desc[UR22][R14.64], R11 ;  /* 0x0000000b0e006986 */ /* 0x0001e2000c101516 */
[----:B------:R-:W1:Y:S03]  /*10630*/  LDCU UR42, c[0x0][0x398] ;  /* 0x00007300ff2a77ac */ /* 0x000e660008000800 */
[----:B------:R4:W-:Y:S01]  /*10640*/  @P3 STG.E.U16 desc[UR22][R12.64], R25 ;  /* 0x000000190c003986 */ /* 0x0009e2000c101516 */
[----:B0-----:R-:W-:-:S03]  /*10650*/  IMAD.WIDE R14, R10, 0x2, R4 ;  /* 0x000000020a0e7825 */ /* 0x001fc600078e0204 */
[----:B----4-:R-:W4:Y:S04]  /*10660*/  LDL.LU R25, [R1+0xc0] ;  /* 0x0000c00001197983 */ /* 0x010f280000300800 */
[----:B------:R0:W-:Y:S04]  /*10670*/  @P5 STG.E.U16 desc[UR22][R14.64], R19 ;  /* 0x000000130e005986 */ /* 0x0001e8000c101516 */
[----:B0-----:R-:W2:Y:S04]  /*10680*/  LDL.LU R14, [R1+0x15c] ;  /* 0x00015c00010e7983 */ /* 0x001ea80000300800 */
[----:B------:R-:W2:Y:S01]  /*10690*/  LDL.LU R15, [R1+0x25c] ;  /* 0x00025c00010f7983 */ /* 0x000ea20000300800 */
[----:B---3--:R-:W-:Y:S01]  /*106a0*/  F2FP.BF16.F32.PACK_AB R11, R0, R16 ;  /* 0x00000010000b723e */ /* 0x008fe200000010ff */
[----:B------:R-:W-:-:S05]  /*106b0*/  VIADD R16, R92, 0x1a ;  /* 0x0000001a5c107836 */ /* 0x000fca0000000000 */
[----:B------:R-:W-:Y:S02]  /*106c0*/  ISETP.GE.AND P5, PT, R16, UR69, PT ;  /* 0x0000004510007c0c */ /* 0x000fe4000bfa6270 */
[----:B------:R-:W-:Y:S01]  /*106d0*/  ISETP.LT.AND P6, PT, R93, UR58, !P0 ;  /* 0x0000003a5d007c0c */ /* 0x000fe2000c7c1270 */
[----:B------:R-:W3:Y:S01]  /*106e0*/  LDL.LU R16, [R1+0x58] ;  /* 0x0000580001107983 */ /* 0x000ee20000300800 */
[----:B------:R-:W-:Y:S01]  /*106f0*/  ISETP.LT.AND P3, PT, R76, UR12, !P0 ;  /* 0x0000000c4c007c0c */ /* 0x000fe2000c761270 */
[----:B------:R-:W-:Y:S01]  /*10700*/  VIADD R0, R10, UR32 ;  /* 0x000000200a007c36 */ /* 0x000fe20008000000 */
[C---:B------:R-:W-:Y:S01]  /*10710*/  PRMT R18, R11.reuse, 0x7610, R18 ;  /* 0x000076100b127816 */ /* 0x040fe20000000012 */
[----:B------:R-:W0:Y:S01]  /*10720*/  LDCU UR58, c[0x0][0x398] ;  /* 0x00007300ff3a77ac */ /* 0x000e220008000800 */
[----:B------:R-:W-:Y:S01]  /*10730*/  PRMT R17, R11, 0x7632, R17 ;  /* 0x000076320b117816 */ /* 0x000fe20000000011 */
[C---:B------:R-:W-:Y:S01]  /*10740*/  IMAD.WIDE R12, R0.reuse, 0x2, R8 ;  /* 0x00000002000c7825 */ /* 0x040fe200078e0208 */
[----:B------:R-:W0:Y:S03]  /*10750*/  LDCU UR12, c[0x0][0x398] ;  /* 0x00007300ff0c77ac */ /* 0x000e260008000800 */
[----:B------:R-:W-:-:S02]  /*10760*/  IMAD.WIDE R10, R0, 0x2, R2 ;  /* 0x00000002000a7825 */ /* 0x000fc400078e0202 */
[----:B------:R-:W-:Y:S01]  /*10770*/  @P6 STG.E.U16 desc[UR22][R12.64], R18 ;  /* 0x000000120c006986 */ /* 0x000fe2000c101516 */
[----:B------:R-:W0:Y:S03]  /*10780*/  LDCU UR69, c[0x0][0x398] ;  /* 0x00007300ff4577ac */ /* 0x000e260008000800 */
[----:B------:R1:W-:Y:S02]  /*10790*/  @P3 STG.E.U16 desc[UR22][R10.64], R17 ;  /* 0x000000110a003986 */ /* 0x0003e4000c101516 */
[----:B-1----:R-:W-:Y:S01]  /*107a0*/  VIADD R10, R0, UR32 ;  /* 0x00000020000a7c36 */ /* 0x002fe20008000000 */
[----:B--2---:R-:W-:Y:S01]  /*107b0*/  F2FP.BF16.F32.PACK_AB R11, R14, R15 ;  /* 0x0000000f0e0b723e */ /* 0x004fe200000010ff */
[----:B------:R-:W-:Y:S01]  /*107c0*/  IMAD.WIDE R14, R0, 0x2, R4 ;  /* 0x00000002000e7825 */ /* 0x000fe200078e0204 */
[----:B---3--:R-:W-:-:S03]  /*107d0*/  F2FP.BF16.F32.PACK_AB R26, R26, R16 ;  /* 0x000000101a1a723e */ /* 0x008fc600000010ff */
[----:B------:R-:W-:Y:S02]  /*107e0*/  IMAD.WIDE R16, R0, 0x2, R6 ;  /* 0x0000000200107825 */ /* 0x000fe400078e0206 */
[----:B------:R-:W2:Y:S01]  /*107f0*/  LDL.LU R0, [R1+0x5c] ;  /* 0x00005c0001007983 */ /* 0x000ea20000300800 */
[----:B------:R-:W-:Y:S02]  /*10800*/  ISETP.LT.AND P3, PT, R72, UR18, !P0 ;  /* 0x0000001248007c0c */ /* 0x000fe4000c761270 */
[----:B------:R-:W-:Y:S01]  /*10810*/  ISETP.LT.AND P6, PT, R89, UR4, !P0 ;  /* 0x0000000459007c0c */ /* 0x000fe2000c7c1270 */
[----:B------:R-:W-:Y:S01]  /*10820*/  IMAD.WIDE R12, R10, 0x2, R8 ;  /* 0x000000020a0c7825 */ /* 0x000fe200078e0208 */
[----:B------:R-:W-:Y:S01]  /*10830*/  ISETP.LT.AND P0, PT, R93, UR53, !P2 ;  /* 0x000000355d007c0c */ /* 0x000fe2000d701270 */
[----:B------:R-:W1:Y:S01]  /*10840*/  LDCU UR18, c[0x0][0x39c] ;  /* 0x00007380ff1277ac */ /* 0x000e620008000800 */
[----:B------:R-:W-:Y:S01]  /*10850*/  PRMT R18, R26, 0x7632, R18 ;  /* 0x000076321a127816 */ /* 0x000fe20000000012 */
[----:B------:R-:W3:Y:S06]  /*10860*/  LDCU UR4, c[0x0][0x398] ;  /* 0x00007300ff0477ac */ /* 0x000eec0008000800 */
[----:B------:R0:W-:Y:S01]  /*10870*/  @P3 STG.E.U16 desc[UR22][R16.64], R26 ;  /* 0x0000001a10003986 */ /* 0x0001e2000c101516 */
[----:B------:R-:W1:Y:S03]  /*10880*/  LDCU UR53, c[0x0][0x398] ;  /* 0x00007300ff3577ac */ /* 0x000e660008000800 */
[----:B------:R1:W-:Y:S04]  /*10890*/  @P6 STG.E.U16 desc[UR22][R14.64], R18 ;  /* 0x000000120e006986 */ /* 0x0003e8000c101516 */
[----:B------:R1:W-:Y:S04]  /*108a0*/  @P0 STG.E.U16 desc[UR22][R12.64], R11 ;  /* 0x0000000b0c000986 */ /* 0x0003e8000c101516 */
[----:B0-----:R-:W3:Y:S04]  /*108b0*/  LDL.LU R16, [R1+0x260] ;  /* 0x0002600001107983 */ /* 0x001ee80000300800 */
[----:B------:R-:W3:Y:S01]  /*108c0*/  LDL.LU R26, [R1+0x2b4] ;  /* 0x0002b400011a7983 */ /* 0x000ee20000300800 */
[----:B--2---:R-:W-:Y:S01]  /*108d0*/  F2FP.BF16.F32.PACK_AB R27, R27, R0 ;  /* 0x000000001b1b723e */ /* 0x004fe200000010ff */
[----:B------:R-:W-:-:S05]  /*108e0*/  VIADD R0, R92, 0x1b ;  /* 0x0000001b5c007836 */ /* 0x000fca0000000000 */
[----:B------:R-:W-:Y:S02]  /*108f0*/  ISETP.GE.AND P0, PT, R0, UR77, PT ;  /* 0x0000004d00007c0c */ /* 0x000fe4000bf06270 */
[----:B------:R-:W-:Y:S01]  /*10900*/  ISETP.LT.AND P6, PT, R76, UR41, !P2 ;  /* 0x000000294c007c0c */ /* 0x000fe2000d7c1270 */
[----:B------:R-:W3:Y:S01]  /*10910*/  LDL.LU R0, [R1+0x160] ;  /* 0x0001600001007983 */ /* 0x000ee20000300800 */
[----:B------:R-:W-:Y:S01]  /*10920*/  ISETP.LT.AND P3, PT, R72, UR39, !P2 ;  /* 0x0000002748007c0c */ /* 0x000fe2000d761270 */
[C---:B-1----:R-:W-:Y:S01]  /*10930*/  IMAD.WIDE R14, R10.reuse, 0x2, R2 ;  /* 0x000000020a0e7825 */ /* 0x042fe200078e0202 */
[----:B------:R-:W-:Y:S01]  /*10940*/  PRMT R11, R11, 0x7632, R11 ;  /* 0x000076320b0b7816 */ /* 0x000fe2000000000b */
[----:B------:R-:W0:Y:S02]  /*10950*/  LDCU UR41, c[0x0][0x398] ;  /* 0x00007300ff2977ac */ /* 0x000e240008000800 */
[C---:B------:R-:W-:Y:S01]  /*10960*/  IMAD.WIDE R12, R10.reuse, 0x2, R6 ;  /* 0x000000020a0c7825 */ /* 0x040fe200078e0206 */
[----:B------:R-:W-:Y:S01]  /*10970*/  ISETP.LT.AND P2, PT, R89, UR51, !P2 ;  /* 0x0000003359007c0c */ /* 0x000fe2000d741270 */
[----:B------:R-:W1:Y:S04]  /*10980*/  LDCU UR39, c[0x0][0x398] ;  /* 0x00007300ff2777ac */ /* 0x000e680008000800 */
[----:B------:R2:W-:Y:S01]  /*10990*/  @P6 STG.E.U16 desc[UR22][R14.64], R11 ;  /* 0x0000000b0e006986 */ /* 0x0005e2000c101516 */
[----:B------:R-:W-:Y:S01]  /*109a0*/  PRMT R19, R27, 0x7632, R19 ;  /* 0x000076321b137816 */ /* 0x000fe20000000013 */
[----:B------:R-:W0:Y:S02]  /*109b0*/  LDCU UR51, c[0x0][0x398] ;  /* 0x00007300ff3377ac */ /* 0x000e240008000800 */
[----:B------:R1:W-:Y:S01]  /*109c0*/  @P3 STG.E.U16 desc[UR22][R12.64], R27 ;  /* 0x0000001b0c003986 */ /* 0x0003e2000c101516 */
[----:B------:R-:W-:Y:S01]  /*109d0*/  ISETP.LT.AND P3, PT, R93, UR38, !P4 ;  /* 0x000000265d007c0c */ /* 0x000fe2000e761270 */
[----:B------:R-:W0:Y:S01]  /*109e0*/  LDCU UR38, c[0x0][0x398] ;  /* 0x00007300ff2677ac */ /* 0x000e220008000800 */
[----:B------:R-:W0:Y:S01]  /*109f0*/  LDCU UR77, c[0x0][0x398] ;  /* 0x00007300ff4d77ac */ /* 0x000e220008000800 */
[----:B--2---:R-:W-:Y:S01]  /*10a00*/  IMAD.WIDE R14, R10, 0x2, R4 ;  /* 0x000000020a0e7825 */ /* 0x004fe200078e0204 */
[----:B-1----:R-:W2:Y:S04]  /*10a10*/  LDL.LU R27, [R1+0x1b4] ;  /* 0x0001b400011b7983 */ /* 0x002ea80000300800 */
[----:B------:R1:W-:Y:S01]  /*10a20*/  @P2 STG.E.U16 desc[UR22][R14.64], R19 ;  /* 0x000000130e002986 */ /* 0x0003e2000c101516 */
[----:B------:R-:W-:Y:S01]  /*10a30*/  ISETP.LT.AND P6, PT, R76, UR9, !P4 ;  /* 0x000000094c007c0c */ /* 0x000fe2000e7c1270 */
[----:B------:R-:W0:Y:S02]  /*10a40*/  LDCU UR9, c[0x0][0x398] ;  /* 0x00007300ff0977ac */ /* 0x000e240008000800 */
[----:B-1----:R-:W2:Y:S04]  /*10a50*/  LDL.LU R14, [R1+0x264] ;  /* 0x00026400010e7983 */ /* 0x002ea80000300800 */
[----:B------:R-:W2:Y:S01]  /*10a60*/  LDL.LU R15, [R1+0x60] ;  /* 0x00006000010f7983 */ /* 0x000ea20000300800 */
[----:B---3--:R-:W-:Y:S01]  /*10a70*/  F2FP.BF16.F32.PACK_AB R11, R0, R16 ;  /* 0x00000010000b723e */ /* 0x008fe200000010ff */
[----:B------:R-:W-:-:S03]  /*10a80*/  VIADD R0, R10, UR32 ;  /* 0x000000200a007c36 */ /* 0x000fc60008000000 */
[----:B------:R-:W-:Y:S01]  /*10a90*/  PRMT R18, R11, 0x7610, R18 ;  /* 0x000076100b127816 */ /* 0x000fe20000000012 */
[----:B------:R-:W-:-:S05]  /*10aa0*/  IMAD.WIDE R12, R0, 0x2, R8 ;  /* 0x00000002000c7825 */ /* 0x000fca00078e0208 */
[----:B------:R1:W-:Y:S01]  /*10ab0*/  @P3 STG.E.U16 desc[UR22][R12.64], R18 ;  /* 0x000000120c003986 */ /* 0x0003e2000c101516 */
[----:B------:R-:W-:-:S03]  /*10ac0*/  PRMT R17, R11, 0x7632, R17 ;  /* 0x000076320b117816 */ /* 0x000fc60000000011 */
[----:B-1----:R-:W3:Y:S01]  /*10ad0*/  LDL.LU R13, [R1+0x164] ;  /* 0x00016400010d7983 */ /* 0x002ee20000300800 */
[----:B------:R-:W-:-:S05]  /*10ae0*/  IMAD.WIDE R10, R0, 0x2, R2 ;  /* 0x00000002000a7825 */ /* 0x000fca00078e0202 */
[----:B------:R1:W-:Y:S04]  /*10af0*/  @P6 STG.E.U16 desc[UR22][R10.64], R17 ;  /* 0x000000110a006986 */ /* 0x0003e8000c101516 */
[----:B-1----:R-:W4:Y:S01]  /*10b00*/  LDL.LU R17, [R1+0x64] ;  /* 0x0000640001117983 */ /* 0x002f220000300800 */
[----:B------:R-:W-:Y:S01]  /*10b10*/  ISETP.LT.AND P3, PT, R72, UR75, !P4 ;  /* 0x0000004b48007c0c */ /* 0x000fe2000e761270 */
[----:B------:R-:W-:Y:S01]  /*10b20*/  VIADD R16, R92, 0x1c ;  /* 0x0000001c5c107836 */ /* 0x000fe20000000000 */
[----:B------:R-:W-:Y:S01]  /*10b30*/  ISETP.LT.AND P6, PT, R89, UR74, !P4 ;  /* 0x0000004a59007c0c */ /* 0x000fe2000e7c1270 */
[----:B------:R-:W-:Y:S01]  /*10b40*/  VIADD R10, R0, UR32 ;  /* 0x00000020000a7c36 */ /* 0x000fe20008000000 */
[----:B------:R-:W-:Y:S01]  /*10b50*/  ISETP.LT.AND P4, PT, R93, UR76, !P1 ;  /* 0x0000004c5d007c0c */ /* 0x000fe2000cf81270 */
[----:B------:R-:W1:Y:S01]  /*10b60*/  LDCU UR74, c[0x0][0x39c] ;  /* 0x00007380ff4a77ac */ /* 0x000e620008000800 */
[----:B--2---:R-:W-:-:S02]  /*10b70*/  F2FP.BF16.F32.PACK_AB R28, R28, R15 ;  /* 0x0000000f1c1c723e */ /* 0x004fc400000010ff */
[----:B------:R-:W-:Y:S01]  /*10b80*/  ISETP.GE.AND P2, PT, R16, UR48, PT ;  /* 0x0000003010007c0c */ /* 0x000fe2000bf46270 */
[----:B------:R-:W2:Y:S01]  /*10b90*/  LDCU UR48, c[0x0][0x398] ;  /* 0x00007300ff3077ac */ /* 0x000ea20008000800 */
[----:B------:R-:W-:Y:S01]  /*10ba0*/  PRMT R16, R28, 0x7632, R16 ;  /* 0x000076321c107816 */ /* 0x000fe20000000010 */
[----:B------:R-:W0:Y:S01]  /*10bb0*/  LDCU UR76, c[0x0][0x398] ;  /* 0x00007300ff4c77ac */ /* 0x000e220008000800 */
[----:B------:R-:W0:Y:S01]  /*10bc0*/  LDCU UR75, c[0x0][0x398] ;  /* 0x00007300ff4b77ac */ /* 0x000e220008000800 */
[----:B---3--:R-:W-:Y:S01]  /*10bd0*/  F2FP.BF16.F32.PACK_AB R11, R13, R14 ;  /* 0x0000000e0d0b723e */ /* 0x008fe200000010ff */
[----:B------:R-:W-:-:S04]  /*10be0*/  IMAD.WIDE R12, R0, 0x2, R6 ;  /* 0x00000002000c7825 */ /* 0x000fc800078e0206 */
[----:B------:R-:W-:Y:S01]  /*10bf0*/  IMAD.WIDE R14, R0, 0x2, R4 ;  /* 0x00000002000e7825 */ /* 0x000fe200078e0204 */
[----:B------:R3:W-:Y:S04]  /*10c00*/  @P3 STG.E.U16 desc[UR22][R12.64], R28 ;  /* 0x0000001c0c003986 */ /* 0x0007e8000c101516 */
[----:B------:R0:W-:Y:S01]  /*10c10*/  @P6 STG.E.U16 desc[UR22][R14.64], R16 ;  /* 0x000000100e006986 */ /* 0x0001e2000c101516 */
[----:B------:R-:W-:Y:S02]  /*10c20*/  ISETP.LT.AND P6, PT, R76, UR67, !P1 ;  /* 0x000000434c007c0c */ /* 0x000fe4000cfc1270 */
[----:B----4-:R-:W-:Y:S01]  /*10c30*/  F2FP.BF16.F32.PACK_AB R29, R29, R17 ;  /* 0x000000111d1d723e */ /* 0x010fe200000010ff */
[----:B---3--:R-:W-:Y:S01]  /*10c40*/  IMAD.WIDE R12, R10, 0x2, R8 ;  /* 0x000000020a0c7825 */ /* 0x008fe200078e0208 */
[----:B------:R-:W3:Y:S01]  /*10c50*/  LDL.LU R28, [R1+0xbc] ;  /* 0x0000bc00011c7983 */ /* 0x000ee20000300800 */
[----:B------:R-:W4:Y:S03]  /*10c60*/  LDCU UR67, c[0x0][0x398] ;  /* 0x00007300ff4377ac */ /* 0x000f260008000800 */
[----:B------:R1:W-:Y:S01]  /*10c70*/  @P4 STG.E.U16 desc[UR22][R12.64], R11 ;  /* 0x0000000b0c004986 */ /* 0x0003e2000c101516 */
[----:B------:R-:W-:Y:S01]  /*10c80*/  ISETP.LT.AND P4, PT, R72, UR73, !P1 ;  /* 0x0000004948007c0c */ /* 0x000fe2000cf81270 */
[----:B0-----:R-:W-:-:S04]  /*10c90*/  IMAD.WIDE R16, R10, 0x2, R2 ;  /* 0x000000020a107825 */ /* 0x001fc800078e0202 */
[----:B------:R-:W-:Y:S01]  /*10ca0*/  IMAD.WIDE R14, R10, 0x2, R6 ;  /* 0x000000020a0e7825 */ /* 0x000fe200078e0206 */
[----:B-1----:R-:W-:-:S03]  /*10cb0*/  PRMT R11, R11, 0x7632, R11 ;  /* 0x000076320b0b7816 */ /* 0x002fc6000000000b */
[----:B------:R-:W-:Y:S01]  /*10cc0*/  VIADD R0, R92, 0x1d ;  /* 0x0000001d5c007836 */ /* 0x000fe20000000000 */
[----:B------:R-:W0:Y:S01]  /*10cd0*/  LDCU UR73, c[0x0][0x398] ;  /* 0x00007300ff4977ac */ /* 0x000e220008000800 */
[----:B------:R1:W-:Y:S04]  /*10ce0*/  @P6 STG.E.U16 desc[UR22][R16.64], R11 ;  /* 0x0000000b10006986 */ /* 0x0003e8000c101516 */
[----:B------:R0:W-:Y:S04]  /*10cf0*/  @P4 STG.E.U16 desc[UR22][R14.64], R29 ;  /* 0x0000001d0e004986 */ /* 0x0001e8000c101516 */
[----:B-1----:R-:W2:Y:S04]  /*10d00*/  LDL.LU R16, [R1+0x268] ;  /* 0x0002680001107983 */ /* 0x002ea80000300800 */
[----:B------:R-:W2:Y:S04]  /*10d10*/  LDL.LU R17, [R1+0x68] ;  /* 0x0000680001117983 */ /* 0x000ea80000300800 */
[----:B0-----:R-:W3:Y:S01]  /*10d20*/  LDL.LU R15, [R1+0x168] ;  /* 0x00016800010f7983 */ /* 0x001ee20000300800 */
[----:B------:R-:W-:Y:S01]  /*10d30*/  ISETP.LT.AND P1, PT, R89, UR71, !P1 ;  /* 0x0000004759007c0c */ /* 0x000fe2000cf21270 */
[----:B------:R-:W-:Y:S01]  /*10d40*/  IMAD.WIDE R12, R10, 0x2, R4 ;  /* 0x000000020a0c7825 */ /* 0x000fe200078e0204 */
[----:B------:R-:W-:Y:S01]  /*10d50*/  ISETP.GE.AND P3, PT, R0, UR52, PT ;  /* 0x0000003400007c0c */ /* 0x000fe2000bf66270 */
[----:B------:R-:W0:Y:S01]  /*10d60*/  LDCU UR71, c[0x0][0x39c] ;  /* 0x00007380ff4777ac */ /* 0x000e220008000800 */
[----:B------:R-:W-:-:S02]  /*10d70*/  PRMT R0, R29, 0x7632, R0 ;  /* 0x000076321d007816 */ /* 0x000fc40000000000 */
[----:B------:R-:W-:Y:S02]  /*10d80*/  ISETP.LT.AND P4, PT, R93, UR63, !P5 ;  /* 0x0000003f5d007c0c */ /* 0x000fe4000ef81270 */
[----:B------:R-:W-:Y:S01]  /*10d90*/  ISETP.LT.AND P6, PT, R76, UR66, !P5 ;  /* 0x000000424c007c0c */ /* 0x000fe2000efc1270 */
[----:B------:R-:W-:Y:S01]  /*10da0*/  VIADD R10, R10, UR32 ;  /* 0x000000200a0a7c36 */ /* 0x000fe20008000000 */
[----:B------:R-:W4:Y:S01]  /*10db0*/  LDL.LU R29, [R1+0x2b8] ;  /* 0x0002b800011d7983 */ /* 0x000f220000300800 */
[----:B------:R-:W1:Y:S03]  /*10dc0*/  LDCU UR52, c[0x0][0x398] ;  /* 0x00007300ff3477ac */ /* 0x000e660008000800 */
[----:B------:R3:W-:Y:S01]  /*10dd0*/  @P1 STG.E.U16 desc[UR22][R12.64], R0 ;  /* 0x000000000c001986 */ /* 0x0007e2000c101516 */
[----:B------:R-:W0:Y:S01]  /*10de0*/  LDCU UR63, c[0x0][0x398] ;  /* 0x00007300ff3f77ac */ /* 0x000e220008000800 */
[----:B------:R-:W0:Y:S01]  /*10df0*/  LDCU UR66, c[0x0][0x398] ;  /* 0x00007300ff4277ac */ /* 0x000e220008000800 */
[----:B--2---:R-:W-:-:S02]  /*10e00*/  F2FP.BF16.F32.PACK_AB R30, R30, R17 ;  /* 0x000000111e1e723e */ /* 0x004fc400000010ff */
        /* <DEDUP_REMOVED lines=24> */
[----:B------:R-:W-:Y:S01]  /*10f90*/  PRMT R18, R14, 0x7632, R18 ;  /* 0x000076320e127816 */ /* 0x000fe20000000012 */
[----:B------:R-:W0:Y:S02]  /*10fa0*/  LDCU UR64, c[0x0][0x39c] ;  /* 0x00007380ff4077ac */ /* 0x000e240008000800 */
[----:B------:R-:W-:Y:S01]  /*10fb0*/  IMAD.WIDE R10, R0, 0x2, R8 ;  /* 0x00000002000a7825 */ /* 0x000fe200078e0208 */
[----:B------:R-:W0:Y:S03]  /*10fc0*/  LDCU UR7, c[0x0][0x398] ;  /* 0x00007300ff0777ac */ /* 0x000e260008000800 */
[----:B------:R1:W-:Y:S01]  /*10fd0*/  @P5 STG.E.U16 desc[UR22][R12.64], R16 ;  /* 0x000000100c005986 */ /* 0x0003e2000c101516 */
[----:B------:R-:W0:Y:S03]  /*10fe0*/  LDCU UR72, c[0x0][0x398] ;  /* 0x00007300ff4877ac */ /* 0x000e260008000800 */
[----:B------:R0:W-:Y:S01]  /*10ff0*/  @P4 STG.E.U16 desc[UR22][R10.64], R14 ;  /* 0x0000000e0a004986 */ /* 0x0001e2000c101516 */
[----:B------:R-:W-:Y:S01]  /*11000*/  ISETP.LT.AND P5, PT, R72, UR65, !P0 ;  /* 0x0000004148007c0c */ /* 0x000fe2000c7a1270 */
[----:B------:R-:W0:Y:S01]  /*11010*/  LDCU UR44, c[0x0][0x398] ;  /* 0x00007300ff2c77ac */ /* 0x000e220008000800 */
[----:B------:R-:W-:Y:S01]  /*11020*/  ISETP.LT.AND P4, PT, R89, UR14, !P0 ;  /* 0x0000000e59007c0c */ /* 0x000fe2000c781270 */
[----:B------:R-:W0:Y:S01]  /*11030*/  LDCU UR14, c[0x0][0x39c] ;  /* 0x00007380ff0e77ac */ /* 0x000e220008000800 */
[----:B-1----:R-:W-:-:S05]  /*11040*/  VIADD R16, R92, 0x1f ;  /* 0x0000001f5c107836 */ /* 0x002fca0000000000 */
[----:B------:R-:W-:Y:S02]  /*11050*/  ISETP.GE.AND P0, PT, R16, UR43, PT ;  /* 0x0000002b10007c0c */ /* 0x000fe4000bf06270 */
[----:B--2---:R-:W-:Y:S01]  /*11060*/  F2FP.BF16.F32.PACK_AB R31, R31, R15 ;  /* 0x0000000f1f1f723e */ /* 0x004fe200000010ff */
[C---:B0-----:R-:W-:Y:S01]  /*11070*/  IMAD.WIDE R14, R0.reuse, 0x2, R2 ;  /* 0x00000002000e7825 */ /* 0x041fe200078e0202 */
[----:B------:R-:W2:Y:S01]  /*11080*/  LDL.LU R16, [R1+0x70] ;  /* 0x0000700001107983 */ /* 0x000ea20000300800 */
[----:B------:R-:W0:Y:S03]  /*11090*/  LDCU UR43, c[0x0][0x398] ;  /* 0x00007300ff2b77ac */ /* 0x000e260008000800 */
[----:B------:R1:W-:Y:S04]  /*110a0*/  @P6 STG.E.U16 desc[UR22][R14.64], R18 ;  /* 0x000000120e006986 */ /* 0x0003e8000c101516 */
[----:B-1----:R-:W3:Y:S04]  /*110b0*/  LDL.LU R14, [R1+0x170] ;  /* 0x00017000010e7983 */ /* 0x002ee80000300800 */
[----:B------:R-:W3:Y:S01]  /*110c0*/  LDL.LU R15, [R1+0x270] ;  /* 0x00027000010f7983 */ /* 0x000ee20000300800 */
[----:B------:R-:W-:Y:S01]  /*110d0*/  IMAD.WIDE R12, R0, 0x2, R6 ;  /* 0x00000002000c7825 */ /* 0x000fe200078e0206 */
[----:B------:R-:W-:-:S03]  /*110e0*/  PRMT R17, R31, 0x7632, R17 ;  /* 0x000076321f117816 */ /* 0x000fc60000000011 */
[----:B------:R-:W-:Y:S01]  /*110f0*/  IMAD.WIDE R10, R0, 0x2, R4 ;  /* 0x00000002000a7825 */ /* 0x000fe200078e0204 */
[----:B------:R1:W-:Y:S01]  /*11100*/  @P5 STG.E.U16 desc[UR22][R12.64], R31 ;  /* 0x0000001f0c005986 */ /* 0x0003e2000c101516 */
[----:B------:R-:W-:Y:S01]  /*11110*/  ISETP.LT.AND P6, PT, R93, UR46, !P2 ;  /* 0x0000002e5d007c0c */ /* 0x000fe2000d7c1270 */
[----:B------:R-:W0:Y:S01]  /*11120*/  LDCU UR46, c[0x0][0x398] ;  /* 0x00007300ff2e77ac */ /* 0x000e220008000800 */
[----:B------:R-:W-:Y:S01]  /*11130*/  ISETP.LT.AND P5, PT, R76, UR37, !P2 ;  /* 0x000000254c007c0c */ /* 0x000fe2000d7a1270 */
[----:B------:R0:W-:Y:S01]  /*11140*/  @P4 STG.E.U16 desc[UR22][R10.64], R17 ;  /* 0x000000110a004986 */ /* 0x0001e2000c101516 */
[----:B------:R-:W-:Y:S01]  /*11150*/  VIADD R0, R0, UR32 ;  /* 0x0000002000007c36 */ /* 0x000fe20008000000 */
[----:B------:R-:W0:Y:S02]  /*11160*/  LDCU UR37, c[0x0][0x398] ;  /* 0x00007300ff2577ac */ /* 0x000e240008000800 */
[----:B-1----:R-:W4:Y:S01]  /*11170*/  LDL.LU R31, [R1+0xb0] ;  /* 0x0000b000011f7983 */ /* 0x002f220000300800 */
[----:B--2---:R-:W-:Y:S01]  /*11180*/  F2FP.BF16.F32.PACK_AB R32, R32, R16 ;  /* 0x000000102020723e */ /* 0x004fe200000010ff */
[----:B0-----:R-:W-:Y:S01]  /*11190*/  IMAD.WIDE R16, R0, 0x2, R8 ;  /* 0x0000000200107825 */ /* 0x001fe200078e0208 */
[----:B---3--:R-:W-:-:S03]  /*111a0*/  F2FP.BF16.F32.PACK_AB R10, R14, R15 ;  /* 0x0000000f0e0a723e */ /* 0x008fc600000010ff */
[----:B------:R-:W-:Y:S01]  /*111b0*/  IMAD.WIDE R14, R0, 0x2, R2 ;  /* 0x00000002000e7825 */ /* 0x000fe200078e0202 */
[C---:B------:R-:W-:Y:S02]  /*111c0*/  PRMT R20, R10.reuse, 0x7610, R20 ;  /* 0x000076100a147816 */ /* 0x040fe40000000014 */
[----:B------:R-:W-:-:S03]  /*111d0*/  PRMT R19, R10, 0x7632, R19 ;  /* 0x000076320a137816 */ /* 0x000fc60000000013 */
[----:B------:R0:W-:Y:S04]  /*111e0*/  @P6 STG.E.U16 desc[UR22][R16.64], R20 ;  /* 0x0000001410006986 */ /* 0x0001e8000c101516 */
[----:B------:R1:W-:Y:S04]  /*111f0*/  @P5 STG.E.U16 desc[UR22][R14.64], R19 ;  /* 0x000000130e005986 */ /* 0x0003e8000c101516 */
[----:B0-----:R-:W2:Y:S04]  /*11200*/  LDL.LU R16, [R1+0x74] ;  /* 0x0000740001107983 */ /* 0x001ea80000300800 */
[----:B-1----:R-:W3:Y:S04]  /*11210*/  LDL.LU R14, [R1+0x174] ;  /* 0x00017400010e7983 */ /* 0x002ee80000300800 */
[----:B------:R-:W3:Y:S01]  /*11220*/  LDL.LU R15, [R1+0x274] ;  /* 0x00027400010f7983 */ /* 0x000ee20000300800 */
[----:B------:R-:W-:Y:S01]  /*11230*/  ISETP.LT.AND P4, PT, R72, UR34, !P2 ;  /* 0x0000002248007c0c */ /* 0x000fe2000d781270 */
[----:B------:R-:W-:Y:S01]  /*11240*/  IMAD.WIDE R12, R0, 0x2, R6 ;  /* 0x00000002000c7825 */ /* 0x000fe200078e0206 */
[----:B------:R-:W-:Y:S01]  /*11250*/  ISETP.LT.AND P2, PT, R89, UR45, !P2 ;  /* 0x0000002d59007c0c */ /* 0x000fe2000d741270 */
[----:B------:R-:W0:Y:S01]  /*11260*/  LDCU UR45, c[0x0][0x39c] ;  /* 0x00007380ff2d77ac */ /* 0x000e220008000800 */
[----:B------:R-:W-:Y:S01]  /*11270*/  PRMT R18, R32, 0x7632, R18 ;  /* 0x0000763220127816 */ /* 0x000fe20000000012 */
[----:B------:R-:W-:Y:S01]  /*11280*/  IMAD.WIDE R10, R0, 0x2, R4 ;  /* 0x00000002000a7825 */ /* 0x000fe200078e0204 */
[----:B------:R-:W-:Y:S01]  /*11290*/  ISETP.LT.AND P5, PT, R76, UR49, !P3 ;  /* 0x000000314c007c0c */ /* 0x000fe2000dfa1270 */
[----:B------:R-:W1:Y:S06]  /*112a0*/  LDCU UR34, c[0x0][0x398] ;  /* 0x00007300ff2277ac */ /* 0x000e6c0008000800 */
[----:B------:R0:W-:Y:S01]  /*112b0*/  @P4 STG.E.U16 desc[UR22][R12.64], R32 ;  /* 0x000000200c004986 */ /* 0x0001e2000c101516 */
[----:B------:R-:W-:Y:S01]  /*112c0*/  ISETP.LT.AND P4, PT, R93, UR16, !P3 ;  /* 0x000000105d007c0c */ /* 0x000fe2000df81270 */
[----:B------:R-:W-:Y:S01]  /*112d0*/  VIADD R0, R0, UR32 ;  /* 0x0000002000007c36 */ /* 0x000fe20008000000 */
[----:B------:R-:W-:Y:S01]  /*112e0*/  ISETP.LT.AND P6, PT, R72, UR24, !P3 ;  /* 0x0000001848007c0c */ /* 0x000fe2000dfc1270 */
[----:B------:R3:W-:Y:S01]  /*112f0*/  @P2 STG.E.U16 desc[UR22][R10.64], R18 ;  /* 0x000000120a002986 */ /* 0x0007e2000c101516 */
[----:B------:R-:W1:Y:S01]  /*11300*/  LDCU UR16, c[0x0][0x398] ;  /* 0x00007300ff1077ac */ /* 0x000e620008000800 */
[----:B------:R-:W1:Y:S02]  /*11310*/  LDCU UR24, c[0x0][0x398] ;  /* 0x00007300ff1877ac */ /* 0x000e640008000800 */
[----:B0-----:R-:W4:Y:S01]  /*11320*/  LDL.LU R32, [R1+0xa4] ;  /* 0x0000a40001207983 */ /* 0x001f220000300800 */
[----:B------:R-:W0:Y:S01]  /*11330*/  LDCU UR49, c[0x0][0x398] ;  /* 0x00007300ff3177ac */ /* 0x000e220008000800 */
[----:B--2---:R-:W-:Y:S01]  /*11340*/  F2FP.BF16.F32.PACK_AB R33, R33, R16 ;  /* 0x000000102121723e */ /* 0x004fe200000010ff */
[----:B------:R-:W-:Y:S01]  /*11350*/  VIADD R16, R92, 0x20 ;  /* 0x000000205c107836 */ /* 0x000fe20000000000 */
[----:B---3--:R-:W-:Y:S01]  /*11360*/  F2FP.BF16.F32.PACK_AB R10, R14, R15 ;  /* 0x0000000f0e0a723e */ /* 0x008fe200000010ff */
[----:B------:R-:W-:-:S03]  /*11370*/  IMAD.WIDE R14, R0, 0x2, R8 ;  /* 0x00000002000e7825 */ /* 0x000fc600078e0208 */
[----:B------:R-:W-:Y:S02]  /*11380*/  PRMT R18, R10, 0x7610, R18 ;  /* 0x000076100a127816 */ /* 0x000fe40000000012 */
[----:B------:R-:W-:Y:S02]  /*11390*/  ISETP.GE.AND P2, PT, R16, UR59, PT ;  /* 0x0000003b10007c0c */ /* 0x000fe4000bf46270 */
[----:B------:R-:W2:Y:S04]  /*113a0*/  LDL.LU R16, [R1+0x278] ;  /* 0x0002780001107983 */ /* 0x000ea80000300800 */
[----:B------:R3:W-:Y:S04]  /*113b0*/  @P4 STG.E.U16 desc[UR22][R14.64], R18 ;  /* 0x000000120e004986 */ /* 0x0007e8000c101516 */
[----:B---3--:R-:W2:Y:S01]  /*113c0*/  LDL.LU R15, [R1+0x178] ;  /* 0x00017800010f7983 */ /* 0x008ea20000300800 */
[----:B------:R-:W-:Y:S01]  /*113d0*/  PRMT R17, R10, 0x7632, R17 ;  /* 0x000076320a117816 */ /* 0x000fe20000000011 */
[----:B------:R-:W-:Y:S01]  /*113e0*/  IMAD.WIDE R12, R0, 0x2, R2 ;  /* 0x00000002000c7825 */ /* 0x000fe200078e0202 */
[----:B------:R-:W-:-:S03]  /*113f0*/  ISETP.LT.AND P4, PT, R89, UR61, !P3 ;  /* 0x0000003d59007c0c */ /* 0x000fc6000df81270 */
[----:B------:R-:W-:Y:S01]  /*11400*/  IMAD.WIDE R10, R0, 0x2, R6 ;  /* 0x00000002000a7825 */ /* 0x000fe200078e0206 */
[----:B------:R-:W-:Y:S01]  /*11410*/  @P5 STG.E.U16 desc[UR22][R12.64], R17 ;  /* 0x000000110c005986 */ /* 0x000fe2000c101516 */
[----:B------:R-:W-:-:S03]  /*11420*/  PRMT R19, R33, 0x7632, R19 ;  /* 0x0000763221137816 */ /* 0x000fc60000000013 */
[----:B------:R3:W-:Y:S04]  /*11430*/  @P6 STG.E.U16 desc[UR22][R10.64], R33 ;  /* 0x000000210a006986 */ /* 0x0007e8000c101516 */
[----:B---3--:R-:W3:Y:S01]  /*11440*/  LDL.LU R33, [R1+0x2a4] ;  /* 0x0002a40001217983 */ /* 0x008ee20000300800 */
[----:B--2---:R-:W-:Y:S01]  /*11450*/  F2FP.BF16.F32.PACK_AB R11, R15, R16 ;  /* 0x000000100f0b723e */ /* 0x004fe200000010ff */
[----:B------:R-:W-:-:S05]  /*11460*/  IMAD.WIDE R16, R0, 0x2, R4 ;  /* 0x0000000200107825 */ /* 0x000fca00078e0204 */
[----:B------:R2:W-:Y:S04]  /*11470*/  @P4 STG.E.U16 desc[UR22][R16.64], R19 ;  /* 0x0000001310004986 */ /* 0x0005e8000c101516 */
[----:B--2---:R-:W2:Y:S01]  /*11480*/  LDL.LU R17, [R1+0x78] ;  /* 0x0000780001117983 */ /* 0x004ea20000300800 */
[----:B------:R-:W-:Y:S01]  /*11490*/  ISETP.LT.AND P5, PT, R93, UR35, !P1 ;  /* 0x000000235d007c0c */ /* 0x000fe2000cfa1270 */
[----:B------:R-:W-:Y:S01]  /*114a0*/  VIADD R10, R0, UR32 ;  /* 0x00000020000a7c36 */ /* 0x000fe20008000000 */
[----:B------:R-:W-:Y:S01]  /*114b0*/  ISETP.LT.AND P6, PT, R76, UR20, !P1 ;  /* 0x000000144c007c0c */ /* 0x000fe2000cfc1270 */
[----:B------:R-:W-:Y:S01]  /*114c0*/  VIADD R18, R92, 0x21 ;  /* 0x000000215c127836 */ /* 0x000fe20000000000 */
[----:B------:R-:W-:Y:S01]  /*114d0*/  ISETP.LT.AND P4, PT, R89, UR33, !P1 ;  /* 0x0000002159007c0c */ /* 0x000fe2000cf81270 */
[C---:B------:R-:W-:Y:S01]  /*114e0*/  IMAD.WIDE R14, R10.reuse, 0x2, R8 ;  /* 0x000000020a0e7825 */ /* 0x040fe200078e0208 */
[----:B------:R-:W-:Y:S01]  /*114f0*/  PRMT R0, R11, 0x7632, R0 ;  /* 0x000076320b007816 */ /* 0x000fe20000000000 */
[----:B------:R-:W0:Y:S02]  /*11500*/  LDCU UR35, c[0x0][0x398] ;  /* 0x00007300ff2377ac */ /* 0x000e240008000800 */
[----:B------:R-:W-:Y:S01]  /*11510*/  IMAD.WIDE R12, R10, 0x2, R2 ;  /* 0x000000020a0c7825 */ /* 0x000fe200078e0202 */
[----:B--2---:R-:W-:-:S03]  /*11520*/  F2FP.BF16.F32.PACK_AB R34, R34, R17 ;  /* 0x000000112222723e */ /* 0x004fc600000010ff */
[----:B------:R2:W-:Y:S01]  /*11530*/  @P5 STG.E.U16 desc[UR22][R14.64], R11 ;  /* 0x0000000b0e005986 */ /* 0x0005e2000c101516 */
[----:B------:R-:W-:Y:S01]  /*11540*/  ISETP.GE.AND P3, PT, R18, UR55, PT ;  /* 0x0000003712007c0c */ /* 0x000fe2000bf66270 */
[----:B------:R-:W-:Y:S01]  /*11550*/  VIADD R17, R92, 0x22 ;  /* 0x000000225c117836 */ /* 0x000fe20000000000 */
[----:B----4-:R-:W-:Y:S01]  /*11560*/  F2FP.BF16.F32.PACK_AB R45, R45, R32 ;  /* 0x000000202d2d723e */ /* 0x010fe200000010ff */
[----:B------:R-:W4:Y:S01]  /*11570*/  LDCU UR20, c[0x0][0x398] ;  /* 0x00007300ff1477ac */ /* 0x000f220008000800 */
[----:B------:R-:W0:Y:S01]  /*11580*/  LDCU UR33, c[0x0][0x398] ;  /* 0x00007300ff2177ac */ /* 0x000e220008000800 */
[----:B--2---:R-:W2:Y:S01]  /*11590*/  LDL.LU R14, [R1+0x17c] ;  /* 0x00017c00010e7983 */ /* 0x004ea20000300800 */
[----:B------:R-:W-:Y:S01]  /*115a0*/  ISETP.LT.AND P5, PT, R72, UR30, !P1 ;  /* 0x0000001e48007c0c */ /* 0x000fe2000cfa1270 */
[----:B------:R-:W0:Y:S02]  /*115b0*/  LDCU UR55, c[0x0][0x39c] ;  /* 0x00007380ff3777ac */ /* 0x000e240008000800 */
[----:B------:R-:W2:Y:S01]  /*115c0*/  LDL.LU R15, [R1+0x27c] ;  /* 0x00027c00010f7983 */ /* 0x000ea20000300800 */
[----:B------:R-:W-:Y:S01]  /*115d0*/  ISETP.GE.AND P1, PT, R17, UR54, PT ;  /* 0x0000003611007c0c */ /* 0x000fe2000bf26270 */
[----:B------:R-:W0:Y:S02]  /*115e0*/  LDCU UR30, c[0x0][0x398] ;  /* 0x00007300ff1e77ac */ /* 0x000e240008000800 */
[----:B------:R-:W3:Y:S01]  /*115f0*/  LDL.LU R17, [R1+0x7c] ;  /* 0x00007c0001117983 */ /* 0x000ee20000300800 */
[----:B------:R-:W0:Y:S03]  /*11600*/  LDCU UR54, c[0x0][0x39c] ;  /* 0x00007380ff3677ac */ /* 0x000e260008000800 */
[----:B------:R1:W-:Y:S01]  /*11610*/  @P6 STG.E.U16 desc[UR22][R12.64], R0 ;  /* 0x000000000c006986 */ /* 0x0003e2000c101516 */
[----:B------:R-:W-:Y:S01]  /*11620*/  ISETP.LT.AND P6, PT, R93, UR50, !P0 ;  /* 0x000000325d007c0c */ /* 0x000fe2000c7c1270 */
[----:B------:R-:W0:Y:S01]  /*11630*/  LDCU UR50, c[0x0][0x398] ;  /* 0x00007300ff3277ac */ /* 0x000e220008000800 */
[----:B-1----:R-:W-:-:S04]  /*11640*/  IMAD.WIDE R12, R10, 0x2, R4 ;  /* 0x000000020a0c7825 */ /* 0x002fc800078e0204 */
[----:B------:R-:W-:Y:S01]  /*11650*/  VIADD R0, R10, UR32 ;  /* 0x000000200a007c36 */ /* 0x000fe20008000000 */
[----:B--2---:R-:W-:Y:S01]  /*11660*/  F2FP.BF16.F32.PACK_AB R16, R14, R15 ;  /* 0x0000000f0e10723e */ /* 0x004fe200000010ff */
[----:B------:R-:W-:-:S03]  /*11670*/  IMAD.WIDE R14, R10, 0x2, R6 ;  /* 0x000000020a0e7825 */ /* 0x000fc600078e0206 */
[----:B------:R-:W-:Y:S02]  /*11680*/  PRMT R18, R16, 0x7610, R18 ;  /* 0x0000761010127816 */ /* 0x000fe40000000012 */
[----:B------:R-:W-:Y:S01]  /*11690*/  PRMT R16, R34, 0x7632, R16 ;  /* 0x0000763222107816 */ /* 0x000fe20000000010 */
[----:B------:R1:W-:Y:S01]  /*116a0*/  @P5 STG.E.U16 desc[UR22][R14.64], R34 ;  /* 0x000000220e005986 */ /* 0x0003e2000c101516 */
[----:B------:R-:W-:-:S03]  /*116b0*/  IMAD.WIDE R10, R0, 0x2, R8 ;  /* 0x00000002000a7825 */ /* 0x000fc600078e0208 */
[----:B------:R2:W-:Y:S01]  /*116c0*/  @P4 STG.E.U16 desc[UR22][R12.64], R16 ;  /* 0x000000100c004986 */ /* 0x0005e2000c101516 */
[----:B------:R-:W-:Y:S01]  /*116d0*/  ISETP.LT.AND P4, PT, R76, UR47, !P0 ;  /* 0x0000002f4c007c0c */ /* 0x000fe2000c781270 */
[----:B------:R-:W0:Y:S01]  /*116e0*/  LDCU UR47, c[0x0][0x39c] ;  /* 0x00007380ff2f77ac */ /* 0x000e220008000800 */
[----:B---3--:R-:W-:Y:S01]  /*116f0*/  F2FP.BF16.F32.PACK_AB R35, R35, R17 ;  /* 0x000000112323723e */ /* 0x008fe200000010ff */
[----:B------:R3:W-:Y:S01]  /*11700*/  @P6 STG.E.U16 desc[UR22][R10.64], R18 ;  /* 0x000000120a006986 */ /* 0x0007e2000c101516 */
[----:B------:R-:W-:Y:S02]  /*11710*/  VIADD R17, R92, 0x23 ;  /* 0x000000235c117836 */ /* 0x000fe40000000000 */
[----:B-1----:R-:W-:Y:S01]  /*11720*/  IMAD.WIDE R14, R0, 0x2, R2 ;  /* 0x00000002000e7825 */ /* 0x002fe200078e0202 */
[----:B------:R-:W-:Y:S01]  /*11730*/  ISETP.LT.AND P5, PT, R72, UR6, !P0 ;  /* 0x0000000648007c0c */ /* 0x000fe2000c7a1270 */
[----:B------:R-:W4:Y:S01]  /*11740*/  LDL.LU R34, [R1+0xac] ;  /* 0x0000ac0001227983 */ /* 0x000f220000300800 */
[----:B------:R-:W-:Y:S01]  /*11750*/  ISETP.LT.AND P6, PT, R89, UR36, !P0 ;  /* 0x0000002459007c0c */ /* 0x000fe2000c7c1270 */
[----:B--2---:R-:W-:Y:S01]  /*11760*/  IMAD.WIDE R12, R0, 0x2, R6 ;  /* 0x00000002000c7825 */ /* 0x004fe200078e0206 */
[----:B---3--:R-:W-:-:S03]  /*11770*/  PRMT R18, R16, 0x7632, R18 ;  /* 0x0000763210127816 */ /* 0x008fc60000000012 */
[----:B------:R-:W-:Y:S01]  /*11780*/  IMAD.WIDE R10, R0, 0x2, R4 ;  /* 0x00000002000a7825 */ /* 0x000fe200078e0204 */
[----:B------:R-:W-:Y:S01]  /*11790*/  ISETP.GE.AND P0, PT, R17, UR18, PT ;  /* 0x0000001211007c0c */ /* 0x000fe2000bf06270 */
[----:B------:R-:W1:Y:S01]  /*117a0*/  LDCU UR18, c[0x0][0x39c] ;  /* 0x00007380ff1277ac */ /* 0x000e620008000800 */
[----:B------:R-:W2:Y:S01]  /*117b0*/  LDL.LU R17, [R1+0x80] ;  /* 0x0000800001117983 */ /* 0x000ea20000300800 */
[----:B------:R-:W3:Y:S03]  /*117c0*/  LDCU UR6, c[0x0][0x398] ;  /* 0x00007300ff0677ac */ /* 0x000ee60008000800 */
[----:B------:R0:W-:Y:S01]  /*117d0*/  @P4 STG.E.U16 desc[UR22][R14.64], R18 ;  /* 0x000000120e004986 */ /* 0x0001e2000c101516 */
[----:B------:R-:W1:Y:S03]  /*117e0*/  LDCU UR36, c[0x0][0x398] ;  /* 0x00007300ff2477ac */ /* 0x000e660008000800 */
[----:B0-----:R-:W3:Y:S04]  /*117f0*/  LDL.LU R14, [R1+0x180] ;  /* 0x00018000010e7983 */ /* 0x001ee80000300800 */
[----:B------:R-:W3:Y:S01]  /*11800*/  LDL.LU R15, [R1+0x280] ;  /* 0x00028000010f7983 */ /* 0x000ee20000300800 */
[----:B------:R-:W-:-:S03]  /*11810*/  PRMT R16, R35, 0x7632, R16 ;  /* 0x0000763223107816 */ /* 0x000fc60000000010 */
[----:B------:R0:W-:Y:S01]  /*11820*/  @P5 STG.E.U16 desc[UR22][R12.64], R35 ;  /* 0x000000230c005986 */ /* 0x0001e2000c101516 */
[----:B------:R-:W-:Y:S01]  /*11830*/  ISETP.LT.AND P5, PT, R76, UR40, !P2 ;  /* 0x000000284c007c0c */ /* 0x000fe2000d7a1270 */
[----:B------:R-:W-:Y:S01]  /*11840*/  VIADD R0, R0, UR32 ;  /* 0x0000002000007c36 */ /* 0x000fe20008000000 */
[----:B--2---:R-:W-:Y:S01]  /*11850*/  F2FP.BF16.F32.PACK_AB R36, R36, R17 ;  /* 0x000000112424723e */ /* 0x004fe200000010ff */
[----:B------:R2:W-:Y:S01]  /*11860*/  @P6 STG.E.U16 desc[UR22][R10.64], R16 ;  /* 0x000000100a006986 */ /* 0x0005e2000c101516 */
[----:B------:R-:W-:Y:S01]  /*11870*/  ISETP.LT.AND P6, PT, R93, UR57, !P2 ;  /* 0x000000395d007c0c */ /* 0x000fe2000d7c1270 */
[----:B------:R-:W1:Y:S02]  /*11880*/  LDCU UR40, c[0x0][0x398] ;  /* 0x00007300ff2877ac */ /* 0x000e640008000800 */
[----:B0-----:R-:W4:Y:S01]  /*11890*/  LDL.LU R35, [R1+0x1a4] ;  /* 0x0001a40001237983 */ /* 0x001f220000300800 */
[----:B--2---:R-:W-:Y:S01]  /*118a0*/  IMAD.WIDE R16, R0, 0x2, R8 ;  /* 0x0000000200107825 */ /* 0x004fe200078e0208 */
[----:B---3--:R-:W-:-:S03]  /*118b0*/  F2FP.BF16.F32.PACK_AB R10, R14, R15 ;  /* 0x0000000f0e0a723e */ /* 0x008fc600000010ff */
[----:B------:R-:W-:Y:S01]  /*118c0*/  IMAD.WIDE R14, R0, 0x2, R2 ;  /* 0x00000002000e7825 */ /* 0x000fe200078e0202 */
[C---:B------:R-:W-:Y:S02]  /*118d0*/  PRMT R20, R10.reuse, 0x7610, R20 ;  /* 0x000076100a147816 */ /* 0x040fe40000000014 */
[----:B------:R-:W-:-:S03]  /*118e0*/  PRMT R19, R10, 0x7632, R19 ;  /* 0x000076320a137816 */ /* 0x000fc60000000013 */
[----:B------:R0:W-:Y:S04]  /*118f0*/  @P6 STG.E.U16 desc[UR22][R16.64], R20 ;  /* 0x0000001410006986 */ /* 0x0001e8000c101516 */
[----:B------:R2:W-:Y:S04]  /*11900*/  @P5 STG.E.U16 desc[UR22][R14.64], R19 ;  /* 0x000000130e005986 */ /* 0x0005e8000c101516 */
[----:B0-----:R-:W3:Y:S04]  /*11910*/  LDL.LU R16, [R1+0x84] ;  /* 0x0000840001107983 */ /* 0x001ee80000300800 */
[----:B--2---:R-:W2:Y:S04]  /*11920*/  LDL.LU R14, [R1+0x184] ;  /* 0x00018400010e7983 */ /* 0x004ea80000300800 */
[----:B------:R-:W2:Y:S01]  /*11930*/  LDL.LU R15, [R1+0x284] ;  /* 0x00028400010f7983 */ /* 0x000ea20000300800 */
[----:B------:R-:W-:Y:S01]  /*11940*/  ISETP.LT.AND P4, PT, R72, UR26, !P2 ;  /* 0x0000001a48007c0c */ /* 0x000fe2000d781270 */
[----:B------:R-:W-:Y:S01]  /*11950*/  IMAD.WIDE R12, R0, 0x2, R6 ;  /* 0x00000002000c7825 */ /* 0x000fe200078e0206 */
[----:B------:R-:W-:Y:S01]  /*11960*/  ISETP.LT.AND P2, PT, R89, UR56, !P2 ;  /* 0x0000003859007c0c */ /* 0x000fe2000d741270 */
[----:B------:R-:W0:Y:S01]  /*11970*/  LDCU UR26, c[0x0][0x398] ;  /* 0x00007300ff1a77ac */ /* 0x000e220008000800 */
[----:B------:R-:W-:Y:S01]  /*11980*/  PRMT R18, R36, 0x7632, R18 ;  /* 0x0000763224127816 */ /* 0x000fe20000000012 */
[----:B------:R-:W-:-:S08]  /*11990*/  IMAD.WIDE R10, R0, 0x2, R4 ;  /* 0x00000002000a7825 */ /* 0x000fd000078e0204 */
[----:B------:R0:W-:Y:S01]  /*119a0*/  @P4 STG.E.U16 desc[UR22][R12.64], R36 ;  /* 0x000000240c004986 */ /* 0x0001e2000c101516 */
[----:B------:R-:W-:Y:S01]  /*119b0*/  ISETP.LT.AND P4, PT, R93, UR60, !P3 ;  /* 0x0000003c5d007c0c */ /* 0x000fe2000df81270 */
[----:B------:R-:W-:Y:S02]  /*119c0*/  VIADD R0, R0, UR32 ;  /* 0x0000002000007c36 */ /* 0x000fe40008000000 */
[----:B------:R2:W-:Y:S04]  /*119d0*/  @P2 STG.E.U16 desc[UR22][R10.64], R18 ;  /* 0x000000120a002986 */ /* 0x0005e8000c101516 */
[----:B0-----:R-:W4:Y:S01]  /*119e0*/  LDL.LU R36, [R1+0x2a8] ;  /* 0x0002a80001247983 */ /* 0x001f220000300800 */
[----:B---3--:R-:W-:Y:S01]  /*119f0*/  F2FP.BF16.F32.PACK_AB R37, R37, R16 ;  /* 0x000000102525723e */ /* 0x008fe200000010ff */
[----:B------:R-:W-:Y:S01]  /*11a00*/  VIADD R16, R92, 0x24 ;  /* 0x000000245c107836 */ /* 0x000fe20000000000 */
[----:B--2---:R-:W-:Y:S01]  /*11a10*/  F2FP.BF16.F32.PACK_AB R10, R14, R15 ;  /* 0x0000000f0e0a723e */ /* 0x004fe200000010ff */
[----:B------:R-:W-:-:S03]  /*11a20*/  IMAD.WIDE R14, R0, 0x2, R8 ;  /* 0x00000002000e7825 */ /* 0x000fc600078e0208 */
[----:B------:R-:W-:Y:S02]  /*11a30*/  PRMT R18, R10, 0x7610, R18 ;  /* 0x000076100a127816 */ /* 0x000fe40000000012 */
[----:B------:R-:W-:Y:S02]  /*11a40*/  ISETP.GE.AND P2, PT, R16, UR70, PT ;  /* 0x0000004610007c0c */ /* 0x000fe4000bf46270 */
[----:B------:R-:W2:Y:S04]  /*11a50*/  LDL.LU R16, [R1+0x288] ;  /* 0x0002880001107983 */ /* 0x000ea80000300800 */
[----:B------:R0:W-:Y:S04]  /*11a60*/  @P4 STG.E.U16 desc[UR22][R14.64], R18 ;  /* 0x000000120e004986 */ /* 0x0001e8000c101516 */
[----:B0-----:R-:W2:Y:S01]  /*11a70*/  LDL.LU R15, [R1+0x188] ;  /* 0x00018800010f7983 */ /* 0x001ea20000300800 */
[----:B------:R-:W-:-:S02]  /*11a80*/  ISETP.LT.AND P5, PT, R76, UR28, !P3 ;  /* 0x0000001c4c007c0c */ /* 0x000fc4000dfa1270 */
[----:B------:R-:W-:Y:S01]  /*11a90*/  ISETP.LT.AND P6, PT, R72, UR62, !P3 ;  /* 0x0000003e48007c0c */ /* 0x000fe2000dfc1270 */
[----:B------:R-:W-:Y:S01]  /*11aa0*/  IMAD.WIDE R12, R0, 0x2, R2 ;  /* 0x00000002000c7825 */ /* 0x000fe200078e0202 */
[----:B------:R-:W-:Y:S01]  /*11ab0*/  PRMT R17, R10, 0x7632, R17 ;  /* 0x000076320a117816 */ /* 0x000fe20000000011 */
[----:B------:R-:W0:Y:S01]  /*11ac0*/  LDCU UR28, c[0x0][0x398] ;  /* 0x00007300ff1c77ac */ /* 0x000e220008000800 */
[----:B------:R-:W-:Y:S01]  /*11ad0*/  ISETP.LT.AND P4, PT, R89, UR10, !P3 ;  /* 0x0000000a59007c0c */ /* 0x000fe2000df81270 */
[C---:B------:R-:W-:Y:S01]  /*11ae0*/  IMAD.WIDE R10, R0.reuse, 0x2, R6 ;  /* 0x00000002000a7825 */ /* 0x040fe200078e0206 */
[----:B------:R-:W-:Y:S01]  /*11af0*/  PRMT R19, R37, 0x7632, R19 ;  /* 0x0000763225137816 */ /* 0x000fe20000000013 */
[----:B------:R-:W3:Y:S04]  /*11b00*/  LDCU UR10, c[0x0][0x398] ;  /* 0x00007300ff0a77ac */ /* 0x000ee80008000800 */
[----:B------:R-:W-:Y:S04]  /*11b10*/  @P5 STG.E.U16 desc[UR22][R12.64], R17 ;  /* 0x000000110c005986 */ /* 0x000fe8000c101516 */
[----:B------:R0:W-:Y:S04]  /*11b20*/  @P6 STG.E.U16 desc[UR22][R10.64], R37 ;  /* 0x000000250a006986 */ /* 0x0001e8000c101516 */
[----:B0-----:R-:W3:Y:S01]  /*11b30*/  LDL.LU R37, [R1+0x1a8] ;  /* 0x0001a80001257983 */ /* 0x001ee20000300800 */
[----:B--2---:R-:W-:Y:S01]  /*11b40*/  F2FP.BF16.F32.PACK_AB R11, R15, R16 ;  /* 0x000000100f0b723e */ /* 0x004fe200000010ff */
[----:B------:R-:W-:-:S05]  /*11b50*/  IMAD.WIDE R16, R0, 0x2, R4 ;  /* 0x0000000200107825 */ /* 0x000fca00078e0204 */
[----:B------:R0:W-:Y:S04]  /*11b60*/  @P4 STG.E.U16 desc[UR22][R16.64], R19 ;  /* 0x0000001310004986 */ /* 0x0001e8000c101516 */
[----:B0-----:R-:W2:Y:S01]  /*11b70*/  LDL.LU R17, [R1+0x88] ;  /* 0x0000880001117983 */ /* 0x001ea20000300800 */
[----:B------:R-:W-:Y:S01]  /*11b80*/  ISETP.LT.AND P5, PT, R93, UR42, !P1 ;  /* 0x0000002a5d007c0c */ /* 0x000fe2000cfa1270 */
[----:B------:R-:W-:Y:S01]  /*11b90*/  VIADD R10, R0, UR32 ;  /* 0x00000020000a7c36 */ /* 0x000fe20008000000 */
[----:B------:R-:W-:Y:S01]  /*11ba0*/  ISETP.LT.AND P6, PT, R76, UR58, !P1 ;  /* 0x0000003a4c007c0c */ /* 0x000fe2000cfc1270 */
[----:B------:R-:W-:Y:S01]  /*11bb0*/  VIADD R18, R92, 0x25 ;  /* 0x000000255c127836 */ /* 0x000fe20000000000 */
[----:B------:R-:W-:Y:S01]  /*11bc0*/  ISETP.LT.AND P4, PT, R89, UR69, !P1 ;  /* 0x0000004559007c0c */ /* 0x000fe2000cf81270 */
[----:B------:R-:W-:Y:S01]  /*11bd0*/  IMAD.WIDE R14, R10, 0x2, R8 ;  /* 0x000000020a0e7825 */ /* 0x000fe200078e0208 */
[----:B------:R-:W0:Y:S07]  /*11be0*/  LDCU UR42, c[0x0][0x398] ;  /* 0x00007300ff2a77ac */ /* 0x000e2e0008000800 */
[----:B------:R0:W-:Y:S04]  /*11bf0*/  @P5 STG.E.U16 desc[UR22][R14.64], R11 ;  /* 0x0000000b0e005986 */ /* 0x0001e8000c101516 */
[----:B0-----:R-:W3:Y:S04]  /*11c00*/  LDL.LU R14, [R1+0x18c] ;  /* 0x00018c00010e7983 */ /* 0x001ee80000300800 */
[----:B------:R-:W3:Y:S01]  /*11c10*/  LDL.LU R15, [R1+0x28c] ;  /* 0x00028c00010f7983 */ /* 0x000ee20000300800 */
[----:B------:R-:W-:-:S02]  /*11c20*/  ISETP.LT.AND P5, PT, R72, UR12, !P1 ;  /* 0x0000000c48007c0c */ /* 0x000fc4000cfa1270 */
[----:B--2---:R-:W-:Y:S01]  /*11c30*/  F2FP.BF16.F32.PACK_AB R38, R38, R17 ;  /* 0x000000112626723e */ /* 0x004fe200000010ff */
[----:B------:R-:W-:Y:S01]  /*11c40*/  VIADD R17, R92, 0x26 ;  /* 0x000000265c117836 */ /* 0x000fe20000000000 */
[----:B------:R-:W-:Y:S01]  /*11c50*/  PRMT R0, R11, 0x7632, R0 ;  /* 0x000076320b007816 */ /* 0x000fe20000000000 */
[----:B------:R-:W-:Y:S01]  /*11c60*/  IMAD.WIDE R12, R10, 0x2, R2 ;  /* 0x000000020a0c7825 */ /* 0x000fe200078e0202 */
[----:B------:R-:W-:Y:S01]  /*11c70*/  ISETP.GE.AND P3, PT, R18, UR74, PT ;  /* 0x0000004a12007c0c */ /* 0x000fe2000bf66270 */
[----:B------:R-:W0:Y:S01]  /*11c80*/  LDCU UR12, c[0x0][0x39c] ;  /* 0x00007380ff0c77ac */ /* 0x000e220008000800 */
[----:B------:R-:W-:Y:S02]  /*11c90*/  ISETP.GE.AND P1, PT, R17, UR71, PT ;  /* 0x0000004711007c0c */ /* 0x000fe4000bf26270 */
[----:B------:R-:W2:Y:S04]  /*11ca0*/  LDL.LU R17, [R1+0x8c] ;  /* 0x00008c0001117983 */ /* 0x000ea80000300800 */
[----:B------:R0:W-:Y:S01]  /*11cb0*/  @P6 STG.E.U16 desc[UR22][R12.64], R0 ;  /* 0x000000000c006986 */ /* 0x0001e2000c101516 */
[----:B------:R-:W-:Y:S01]  /*11cc0*/  ISETP.LT.AND P6, PT, R93, UR4, !P0 ;  /* 0x000000045d007c0c */ /* 0x000fe2000c7c1270 */
[----:B------:R-:W1:Y:S01]  /*11cd0*/  LDCU UR4, c[0x0][0x398] ;  /* 0x00007300ff0477ac */ /* 0x000e620008000800 */
[----:B0-----:R-:W-:Y:S01]  /*11ce0*/  IMAD.WIDE R12, R10, 0x2, R4 ;  /* 0x000000020a0c7825 */ /* 0x001fe200078e0204 */
[----:B---3--:R-:W-:-:S03]  /*11cf0*/  F2FP.BF16.F32.PACK_AB R16, R14, R15 ;  /* 0x0000000f0e10723e */ /* 0x008fc600000010ff */
[----:B------:R-:W-:Y:S01]  /*11d00*/  IMAD.WIDE R14, R10, 0x2, R6 ;  /* 0x000000020a0e7825 */ /* 0x000fe200078e0206 */
[----:B------:R-:W-:Y:S02]  /*11d10*/  PRMT R18, R16, 0x7610, R18 ;  /* 0x0000761010127816 */ /* 0x000fe40000000012 */
[----:B------:R-:W-:Y:S01]  /*11d20*/  PRMT R16, R38, 0x7632, R16 ;  /* 0x0000763226107816 */ /* 0x000fe20000000010 */
[----:B------:R-:W-:Y:S01]  /*11d30*/  VIADD R0, R10, UR32 ;  /* 0x000000200a007c36 */ /* 0x000fe20008000000 */
[----:B------:R0:W-:Y:S04]  /*11d40*/  @P5 STG.E.U16 desc[UR22][R14.64], R38 ;  /* 0x000000260e005986 */ /* 0x0001e8000c101516 */
[----:B------:R-:W-:Y:S01]  /*11d50*/  @P4 STG.E.U16 desc[UR22][R12.64], R16 ;  /* 0x000000100c004986 */ /* 0x000fe2000c101516 */
[----:B------:R-:W-:Y:S01]  /*11d60*/  ISETP.LT.AND P4, PT, R76, UR53, !P0 ;  /* 0x000000354c007c0c */ /* 0x000fe2000c781270 */
[----:B------:R-:W-:Y:S01]  /*11d70*/  IMAD.WIDE R10, R0, 0x2, R8 ;  /* 0x00000002000a7825 */ /* 0x000fe200078e0208 */
[----:B------:R-:W-:Y:S01]  /*11d80*/  ISETP.LT.AND P5, PT, R72, UR41, !P0 ;  /* 0x0000002948007c0c */ /* 0x000fe2000c7a1270 */
[----:B------:R-:W3:Y:S03]  /*11d90*/  LDCU UR41, c[0x0][0x398] ;  /* 0x00007300ff2977ac */ /* 0x000ee60008000800 */
[----:B------:R1:W-:Y:S01]  /*11da0*/  @P6 STG.E.U16 desc[UR22][R10.64], R18 ;  /* 0x000000120a006986 */ /* 0x0003e2000c101516 */
[----:B0-----:R-:W-:Y:S01]  /*11db0*/  IMAD.WIDE R14, R0, 0x2, R2 ;  /* 0x00000002000e7825 */ /* 0x001fe200078e0202 */
[----:B------:R-:W-:Y:S01]  /*11dc0*/  ISETP.LT.AND P6, PT, R89, UR39, !P0 ;  /* 0x0000002759007c0c */ /* 0x000fe2000c7c1270 */
[----:B------:R-:W0:Y:S01]  /*11dd0*/  LDCU UR39, c[0x0][0x398] ;  /* 0x00007300ff2777ac */ /* 0x000e220008000800 */
[----:B------:R-:W3:Y:S01]  /*11de0*/  LDL.LU R38, [R1+0xa0] ;  /* 0x0000a00001267983 */ /* 0x000ee20000300800 */
[----:B--2---:R-:W-:Y:S01]  /*11df0*/  F2FP.BF16.F32.PACK_AB R39, R39, R17 ;  /* 0x000000112727723e */ /* 0x004fe200000010ff */
[----:B------:R-:W-:Y:S01]  /*11e00*/  VIADD R17, R92, 0x27 ;  /* 0x000000275c117836 */ /* 0x000fe20000000000 */
[----:B-1----:R-:W-:Y:S01]  /*11e10*/  PRMT R18, R16, 0x7632, R18 ;  /* 0x0000763210127816 */ /* 0x002fe20000000012 */
[C---:B------:R-:W-:Y:S01]  /*11e20*/  IMAD.WIDE R12, R0.reuse, 0x2, R6 ;  /* 0x00000002000c7825 */ /* 0x040fe200078e0206 */
[----:B----4-:R-:W-:Y:S01]  /*11e30*/  F2FP.BF16.F32.PACK_AB R47, R47, R34 ;  /* 0x000000222f2f723e */ /* 0x010fe200000010ff */
[----:B------:R-:W1:Y:S01]  /*11e40*/  LDCU UR53, c[0x0][0x398] ;  /* 0x00007300ff3577ac */ /* 0x000e620008000800 */
[----:B------:R-:W-:Y:S01]  /*11e50*/  ISETP.GE.AND P0, PT, R17, UR64, PT ;  /* 0x0000004011007c0c */ /* 0x000fe2000bf06270 */
[----:B------:R2:W-:Y:S04]  /*11e60*/  @P4 STG.E.U16 desc[UR22][R14.64], R18 ;  /* 0x000000120e004986 */ /* 0x0005e8000c101516 */
[----:B------:R-:W4:Y:S04]  /*11e70*/  LDL.LU R17, [R1+0x90] ;  /* 0x0000900001117983 */ /* 0x000f280000300800 */
[----:B--2---:R-:W2:Y:S04]  /*11e80*/  LDL.LU R14, [R1+0x190] ;  /* 0x00019000010e7983 */ /* 0x004ea80000300800 */
[----:B------:R-:W2:Y:S01]  /*11e90*/  LDL.LU R15, [R1+0x290] ;  /* 0x00029000010f7983 */ /* 0x000ea20000300800 */
[----:B------:R-:W-:Y:S01]  /*11ea0*/  PRMT R16, R39, 0x7632, R16 ;  /* 0x0000763227107816 */ /* 0x000fe20000000010 */
[----:B------:R-:W-:-:S02]  /*11eb0*/  IMAD.WIDE R10, R0, 0x2, R4 ;  /* 0x00000002000a7825 */ /* 0x000fc400078e0204 */
[----:B------:R0:W-:Y:S01]  /*11ec0*/  @P5 STG.E.U16 desc[UR22][R12.64], R39 ;  /* 0x000000270c005986 */ /* 0x0001e2000c101516 */
[----:B------:R-:W-:Y:S01]  /*11ed0*/  ISETP.LT.AND P5, PT, R76, UR38, !P2 ;  /* 0x000000264c007c0c */ /* 0x000fe2000d7a1270 */
[----:B------:R-:W-:Y:S01]  /*11ee0*/  VIADD R0, R0, UR32 ;  /* 0x0000002000007c36 */ /* 0x000fe20008000000 */
[----:B------:R-:W-:Y:S01]  /*11ef0*/  ISETP.LT.AND P4, PT, R72, UR9, !P2 ;  /* 0x0000000948007c0c */ /* 0x000fe2000d781270 */
[----:B------:R1:W-:Y:S01]  /*11f00*/  @P6 STG.E.U16 desc[UR22][R10.64], R16 ;  /* 0x000000100a006986 */ /* 0x0003e2000c101516 */
[----:B------:R-:W-:Y:S01]  /*11f10*/  ISETP.LT.AND P6, PT, R93, UR51, !P2 ;  /* 0x000000335d007c0c */ /* 0x000fe2000d7c1270 */
[----:B------:R-:W1:Y:S01]  /*11f20*/  LDCU UR38, c[0x0][0x39c] ;  /* 0x00007380ff2677ac */ /* 0x000e620008000800 */
[----:B------:R-:W-:Y:S02]  /*11f30*/  F2FP.BF16.F32.PACK_AB R48, R48, R31 ;  /* 0x0000001f3030723e */ /* 0x000fe400000010ff */
[----:B------:R-:W-:Y:S01]  /*11f40*/  F2FP.BF16.F32.PACK_AB R49, R49, R21 ;  /* 0x000000153131723e */ /* 0x000fe200000010ff */
[----:B------:R-:W1:Y:S01]  /*11f50*/  LDCU UR9, c[0x0][0x398] ;  /* 0x00007300ff0977ac */ /* 0x000e620008000800 */
[----:B0-----:R-:W3:Y:S01]  /*11f60*/  LDL.LU R39, [R1+0x94] ;  /* 0x0000940001277983 */ /* 0x001ee20000300800 */
[----:B----4-:R-:W-:Y:S01]  /*11f70*/  F2FP.BF16.F32.PACK_AB R40, R40, R17 ;  /* 0x000000112828723e */ /* 0x010fe200000010ff */
[----:B-1----:R-:W-:Y:S01]  /*11f80*/  IMAD.WIDE R16, R0, 0x2, R8 ;  /* 0x0000000200107825 */ /* 0x002fe200078e0208 */
[----:B--2---:R-:W-:-:S03]  /*11f90*/  F2FP.BF16.F32.PACK_AB R10, R14, R15 ;  /* 0x0000000f0e0a723e */ /* 0x004fc600000010ff */
[----:B------:R-:W-:Y:S01]  /*11fa0*/  IMAD.WIDE R14, R0, 0x2, R2 ;  /* 0x00000002000e7825 */ /* 0x000fe200078e0202 */
[----:B---3--:R-:W-:Y:S01]  /*11fb0*/  F2FP.BF16.F32.PACK_AB R44, R44, R38 ;  /* 0x000000262c2c723e */ /* 0x008fe200000010ff */
[----:B------:R-:W0:Y:S01]  /*11fc0*/  LDCU UR51, c[0x0][0x398] ;  /* 0x00007300ff3377ac */ /* 0x000e220008000800 */
[C---:B------:R-:W-:Y:S02]  /*11fd0*/  PRMT R20, R10.reuse, 0x7610, R20 ;  /* 0x000076100a147816 */ /* 0x040fe40000000014 */
[----:B------:R-:W-:-:S03]  /*11fe0*/  PRMT R19, R10, 0x7632, R19 ;  /* 0x000076320a137816 */ /* 0x000fc60000000013 */
[----:B------:R1:W-:Y:S04]  /*11ff0*/  @P6 STG.E.U16 desc[UR22][R16.64], R20 ;  /* 0x0000001410006986 */ /* 0x0003e8000c101516 */
[----:B------:R2:W-:Y:S04]  /*12000*/  @P5 STG.E.U16 desc[UR22][R14.64], R19 ;  /* 0x000000130e005986 */ /* 0x0005e8000c101516 */
[----:B-1----:R-:W3:Y:S04]  /*12010*/  LDL.LU R16, [R1+0x294] ;  /* 0x0002940001107983 */ /* 0x002ee80000300800 */
[----:B--2---:R-:W3:Y:S01]  /*12020*/  LDL.LU R15, [R1+0x194] ;  /* 0x00019400010f7983 */ /* 0x004ee20000300800 */
[----:B------:R-:W-:Y:S01]  /*12030*/  ISETP.LT.AND P2, PT, R89, UR48, !P2 ;  /* 0x0000003059007c0c */ /* 0x000fe2000d741270 */
[----:B------:R-:W-:Y:S01]  /*12040*/  IMAD.WIDE R12, R0, 0x2, R6 ;  /* 0x00000002000c7825 */ /* 0x000fe200078e0206 */
[----:B------:R-:W-:Y:S01]  /*12050*/  PRMT R18, R40, 0x7632, R18 ;  /* 0x0000763228127816 */ /* 0x000fe20000000012 */
[----:B------:R-:W1:Y:S02]  /*12060*/  LDCU UR48, c[0x0][0x398] ;  /* 0x00007300ff3077ac */ /* 0x000e640008000800 */
[----:B------:R-:W-:Y:S01]  /*12070*/  IMAD.WIDE R10, R0, 0x2, R4 ;  /* 0x00000002000a7825 */ /* 0x000fe200078e0204 */
[----:B------:R2:W-:Y:S01]  /*12080*/  @P4 STG.E.U16 desc[UR22][R12.64], R40 ;  /* 0x000000280c004986 */ /* 0x0005e2000c101516 */
[----:B------:R-:W-:-:S02]  /*12090*/  ISETP.LT.AND P4, PT, R93, UR76, !P3 ;  /* 0x0000004c5d007c0c */ /* 0x000fc4000df81270 */
[----:B------:R-:W-:-:S04]  /*120a0*/  VIADD R0, R0, UR32 ;  /* 0x0000002000007c36 */ /* 0x000fc80008000000 */
[----:B------:R3:W-:Y:S01]  /*120b0*/  @P2 STG.E.U16 desc[UR22][R10.64], R18 ;  /* 0x000000120a002986 */ /* 0x0007e2000c101516 */
[----:B------:R-:W-:-:S03]  /*120c0*/  F2FP.BF16.F32.PACK_AB R41, R41, R39 ;  /* 0x000000272929723e */ /* 0x000fc600000010ff */
[----:B--2---:R-:W2:Y:S04]  /*120d0*/  LDL.LU R40, [R1+0x19c] ;  /* 0x00019c0001287983 */ /* 0x004ea80000300800 */
[----:B------:R-:W2:Y:S01]  /*120e0*/  LDL.LU R39, [R1+0x29c] ;  /* 0x00029c0001277983 */ /* 0x000ea20000300800 */
[----:B---3--:R-:W-:Y:S01]  /*120f0*/  F2FP.BF16.F32.PACK_AB R10, R15, R16 ;  /* 0x000000100f0a723e */ /* 0x008fe200000010ff */
[----:B------:R-:W-:Y:S02]  /*12100*/  VIADD R16, R92, 0x28 ;  /* 0x000000285c107836 */ /* 0x000fe40000000000 */
[----:B------:R-:W-:Y:S01]  /*12110*/  IMAD.WIDE R14, R0, 0x2, R8 ;  /* 0x00000002000e7825 */ /* 0x000fe200078e0208 */
[----:B------:R-:W-:Y:S02]  /*12120*/  PRMT R18, R10, 0x7610, R18 ;  /* 0x000076100a127816 */ /* 0x000fe40000000012 */
[----:B------:R-:W-:-:S02]  /*12130*/  ISETP.GE.AND P2, PT, R16, UR14, PT ;  /* 0x0000000e10007c0c */ /* 0x000fc4000bf46270 */
[----:B------:R-:W-:Y:S01]  /*12140*/  ISETP.LT.AND P5, PT, R76, UR75, !P3 ;  /* 0x0000004b4c007c0c */ /* 0x000fe2000dfa1270 */
[----:B------:R-:W3:Y:S01]  /*12150*/  LDL.LU R16, [R1+0x298] ;  /* 0x0002980001107983 */ /* 0x000ee20000300800 */
[----:B------:R-:W-:Y:S01]  /*12160*/  ISETP.LT.AND P6, PT, R72, UR67, !P3 ;  /* 0x0000004348007c0c */ /* 0x000fe2000dfc1270 */
[----:B------:R-:W-:Y:S01]  /*12170*/  IMAD.WIDE R12, R0, 0x2, R2 ;  /* 0x00000002000c7825 */ /* 0x000fe200078e0202 */
[----:B------:R-:W-:Y:S01]  /*12180*/  PRMT R17, R10, 0x7632, R17 ;  /* 0x000076320a117816 */ /* 0x000fe20000000011 */
[----:B------:R4:W-:Y:S01]  /*12190*/  @P4 STG.E.U16 desc[UR22][R14.64], R18 ;  /* 0x000000120e004986 */ /* 0x0009e2000c101516 */
[----:B------:R-:W-:Y:S01]  /*121a0*/  PRMT R19, R41, 0x7632, R19 ;  /* 0x0000763229137816 */ /* 0x000fe20000000013 */
[----:B------:R-:W0:Y:S02]  /*121b0*/  LDCU UR14, c[0x0][0x398] ;  /* 0x00007300ff0e77ac */ /* 0x000e240008000800 */
[----:B----4-:R-:W3:Y:S01]  /*121c0*/  LDL.LU R15, [R1+0x198] ;  /* 0x00019800010f7983 */ /* 0x010ee20000300800 */
[----:B------:R-:W-:Y:S01]  /*121d0*/  ISETP.LT.AND P4, PT, R89, UR73, !P3 ;  /* 0x0000004959007c0c */ /* 0x000fe2000df81270 */
[----:B------:R-:W-:-:S02]  /*121e0*/  IMAD.WIDE R10, R0, 0x2, R6 ;  /* 0x00000002000a7825 */ /* 0x000fc400078e0206 */
[----:B------:R-:W-:Y:S04]  /*121f0*/  @P5 STG.E.U16 desc[UR22][R12.64], R17 ;  /* 0x000000110c005986 */ /* 0x000fe8000c101516 */
[----:B------:R4:W-:Y:S04]  /*12200*/  @P6 STG.E.U16 desc[UR22][R10.64], R41 ;  /* 0x000000290a006986 */ /* 0x0009e8000c101516 */
[----:B----4-:R-:W4:Y:S01]  /*12210*/  LDL.LU R41, [R1+0x9c] ;  /* 0x00009c0001297983 */ /* 0x010f220000300800 */
[----:B---3--:R-:W-:Y:S01]  /*12220*/  F2FP.BF16.F32.PACK_AB R11, R15, R16 ;  /* 0x000000100f0b723e */ /* 0x008fe200000010ff */
[----:B------:R-:W-:-:S05]  /*12230*/  IMAD.WIDE R16, R0, 0x2, R4 ;  /* 0x0000000200107825 */ /* 0x000fca00078e0204 */
[----:B------:R3:W-:Y:S04]  /*12240*/  @P4 STG.E.U16 desc[UR22][R16.64], R19 ;  /* 0x0000001310004986 */ /* 0x0007e8000c101516 */
[----:B---3--:R-:W3:Y:S01]  /*12250*/  LDL.LU R17, [R1+0x98] ;  /* 0x0000980001117983 */ /* 0x008ee20000300800 */
[----:B--2---:R-:W-:-:S03]  /*12260*/  F2FP.BF16.F32.PACK_AB R16, R40, R39 ;  /* 0x000000272810723e */ /* 0x004fc600000010ff */
[----:B------:R-:W2:Y:S04]  /*12270*/  LDL.LU R40, [R1+0x1a0] ;  /* 0x0001a00001287983 */ /* 0x000ea80000300800 */
[----:B------:R-:W2:Y:S01]  /*12280*/  LDL.LU R39, [R1+0x2a0] ;  /* 0x0002a00001277983 */ /* 0x000ea20000300800 */
        /* <DEDUP_REMOVED lines=8> */
[----:B------:R-:W-:-:S04]  /*12310*/  IMAD.WIDE R12, R10, 0x2, R2 ;  /* 0x000000020a0c7825 */ /* 0x000fc800078e0202 */
[----:B------:R0:W-:Y:S01]  /*12320*/  @P5 STG.E.U16 desc[UR22][R14.64], R11 ;  /* 0x0000000b0e005986 */ /* 0x0001e2000c101516 */
[----:B------:R-:W-:-:S03]  /*12330*/  ISETP.LT.AND P5, PT, R72, UR66, !P1 ;  /* 0x0000004248007c0c */ /* 0x000fc6000cfa1270 */
[----:B------:R1:W-:Y:S01]  /*12340*/  @P6 STG.E.U16 desc[UR22][R12.64], R0 ;  /* 0x000000000c006986 */ /* 0x0003e2000c101516 */
[----:B------:R-:W-:Y:S01]  /*12350*/  ISETP.LT.AND P6, PT, R93, UR7, !P0 ;  /* 0x000000075d007c0c */ /* 0x000fe2000c7c1270 */
[----:B------:R-:W2:Y:S01]  /*12360*/  LDCU UR7, c[0x0][0x398] ;  /* 0x00007300ff0777ac */ /* 0x000ea20008000800 */
[----:B------:R-:W-:Y:S02]  /*12370*/  ISETP.GE.AND P3, PT, R18, UR45, PT ;  /* 0x0000002d12007c0c */ /* 0x000fe4000bf66270 */
[----:B------:R-:W-:Y:S01]  /*12380*/  PRMT R18, R16, 0x7610, R18 ;  /* 0x0000761010127816 */ /* 0x000fe20000000012 */
[----:B------:R-:W2:Y:S01]  /*12390*/  LDCU UR45, c[0x0][0x398] ;  /* 0x00007300ff2d77ac */ /* 0x000ea20008000800 */
[----:B0-----:R-:W-:-:S04]  /*123a0*/  IMAD.WIDE R14, R10, 0x2, R6 ;  /* 0x000000020a0e7825 */ /* 0x001fc800078e0206 */
[C---:B-1----:R-:W-:Y:S02]  /*123b0*/  VIADD R0, R10.reuse, UR32 ;  /* 0x000000200a007c36 */ /* 0x042fe40008000000 */
[----:B------:R-:W-:-:S04]  /*123c0*/  IMAD.WIDE R12, R10, 0x2, R4 ;  /* 0x000000020a0c7825 */ /* 0x000fc800078e0204 */
[----:B------:R-:W-:Y:S01]  /*123d0*/  IMAD.WIDE R10, R0, 0x2, R8 ;  /* 0x00000002000a7825 */ /* 0x000fe200078e0208 */
[----:B----4-:R-:W-:Y:S02]  /*123e0*/  F2FP.BF16.F32.PACK_AB R43, R43, R41 ;  /* 0x000000292b2b723e */ /* 0x010fe400000010ff */
[----:B---3--:R-:W-:-:S04]  /*123f0*/  F2FP.BF16.F32.PACK_AB R42, R42, R17 ;  /* 0x000000112a2a723e */ /* 0x008fc800000010ff */
[----:B------:R-:W-:Y:S01]  /*12400*/  PRMT R16, R42, 0x7632, R16 ;  /* 0x000076322a107816 */ /* 0x000fe20000000010 */
[----:B------:R0:W-:Y:S01]  /*12410*/  @P5 STG.E.U16 desc[UR22][R14.64], R42 ;  /* 0x0000002a0e005986 */ /* 0x0001e2000c101516 */
[----:B------:R-:W-:-:S03]  /*12420*/  ISETP.LT.AND P5, PT, R72, UR77, !P0 ;  /* 0x0000004d48007c0c */ /* 0x000fc6000c7a1270 */
[----:B------:R1:W-:Y:S01]  /*12430*/  @P4 STG.E.U16 desc[UR22][R12.64], R16 ;  /* 0x000000100c004986 */ /* 0x0003e2000c101516 */
[----:B------:R-:W-:-:S03]  /*12440*/  ISETP.LT.AND P4, PT, R76, UR72, !P0 ;  /* 0x000000484c007c0c */ /* 0x000fc6000c781270 */
[----:B------:R3:W-:Y:S01]  /*12450*/  @P6 STG.E.U16 desc[UR22][R10.64], R18 ;  /* 0x000000120a006986 */ /* 0x0007e2000c101516 */
[----:B------:R-:W-:Y:S01]  /*12460*/  ISETP.LT.AND P6, PT, R89, UR44, !P0 ;  /* 0x0000002c59007c0c */ /* 0x000fe2000c7c1270 */
[----:B------:R-:W-:Y:S01]  /*12470*/  VIADD R17, R92, 0x2a ;  /* 0x0000002a5c117836 */ /* 0x000fe20000000000 */
[----:B------:R-:W4:Y:S01]  /*12480*/  LDCU UR44, c[0x0][0x398] ;  /* 0x00007300ff2c77ac */ /* 0x000f220008000800 */
[----:B0-----:R-:W-:-:S04]  /*12490*/  IMAD.WIDE R14, R0, 0x2, R2 ;  /* 0x00000002000e7825 */ /* 0x001fc800078e0202 */
[----:B-1----:R-:W-:Y:S01]  /*124a0*/  IMAD.WIDE R12, R0, 0x2, R6 ;  /* 0x00000002000c7825 */ /* 0x002fe200078e0206 */
[----:B---3--:R-:W-:-:S03]  /*124b0*/  PRMT R18, R16, 0x7632, R18 ;  /* 0x0000763210127816 */ /* 0x008fc60000000012 */
[----:B------:R-:W-:Y:S01]  /*124c0*/  IMAD.WIDE R10, R0, 0x2, R4 ;  /* 0x00000002000a7825 */ /* 0x000fe200078e0204 */
[----:B------:R-:W-:Y:S01]  /*124d0*/  PRMT R16, R43, 0x7632, R16 ;  /* 0x000076322b107816 */ /* 0x000fe20000000010 */
[----:B------:R0:W-:Y:S01]  /*124e0*/  @P4 STG.E.U16 desc[UR22][R14.64], R18 ;  /* 0x000000120e004986 */ /* 0x0001e2000c101516 */
[----:B------:R-:W-:-:S03]  /*124f0*/  ISETP.GE.AND P1, PT, R17, UR55, PT ;  /* 0x0000003711007c0c */ /* 0x000fc6000bf26270 */
[----:B------:R-:W-:Y:S01]  /*12500*/  @P5 STG.E.U16 desc[UR22][R12.64], R43 ;  /* 0x0000002b0c005986 */ /* 0x000fe2000c101516 */
[----:B------:R-:W-:Y:S01]  /*12510*/  ISETP.LT.AND P5, PT, R76, UR46, !P2 ;  /* 0x0000002e4c007c0c */ /* 0x000fe2000d7a1270 */
[----:B------:R-:W-:Y:S01]  /*12520*/  VIADD R17, R92, 0x2b ;  /* 0x0000002b5c117836 */ /* 0x000fe20000000000 */
[----:B------:R-:W-:Y:S01]  /*12530*/  ISETP.LT.AND P4, PT, R72, UR37, !P2 ;  /* 0x0000002548007c0c */ /* 0x000fe2000d781270 */
[----:B------:R2:W-:Y:S01]  /*12540*/  @P6 STG.E.U16 desc[UR22][R10.64], R16 ;  /* 0x000000100a006986 */ /* 0x0005e2000c101516 */
[----:B------:R-:W-:Y:S01]  /*12550*/  ISETP.LT.AND P6, PT, R93, UR43, !P2 ;  /* 0x0000002b5d007c0c */ /* 0x000fe2000d7c1270 */
[----:B------:R-:W-:Y:S01]  /*12560*/  VIADD R0, R0, UR32 ;  /* 0x0000002000007c36 */ /* 0x000fe20008000000 */
[----:B------:R-:W-:Y:S01]  /*12570*/  ISETP.LT.AND P2, PT, R89, UR34, !P2 ;  /* 0x0000002259007c0c */ /* 0x000fe2000d741270 */
[----:B------:R-:W1:Y:S01]  /*12580*/  LDCU UR55, c[0x0][0x398] ;  /* 0x00007300ff3777ac */ /* 0x000e620008000800 */
[----:B------:R-:W-:Y:S01]  /*12590*/  ISETP.GE.AND P0, PT, R17, UR18, PT ;  /* 0x0000001211007c0c */ /* 0x000fe2000bf06270 */
[----:B0-----:R-:W-:Y:S01]  /*125a0*/  IMAD.WIDE R14, R0, 0x2, R2 ;  /* 0x00000002000e7825 */ /* 0x001fe200078e0202 */
[----:B------:R-:W-:Y:S01]  /*125b0*/  PRMT R18, R44, 0x7632, R18 ;  /* 0x000076322c127816 */ /* 0x000fe20000000012 */
[----:B------:R-:W0:Y:S01]  /*125c0*/  LDCU UR18, c[0x0][0x39c] ;  /* 0x00007380ff1277ac */ /* 0x000e220008000800 */
[----:B--2---:R-:W-:Y:S01]  /*125d0*/  F2FP.BF16.F32.PACK_AB R10, R40, R39 ;  /* 0x00000027280a723e */ /* 0x004fe200000010ff */
[----:B------:R-:W-:Y:S01]  /*125e0*/  IMAD.WIDE R16, R0, 0x2, R8 ;  /* 0x0000000200107825 */ /* 0x000fe200078e0208 */
[----:B------:R-:W-:Y:S01]  /*125f0*/  F2FP.BF16.F32.PACK_AB R53, R53, R71 ;  /* 0x000000473535723e */ /* 0x000fe200000010ff */
[----:B------:R-:W2:Y:S01]  /*12600*/  LDCU UR34, c[0x0][0x398] ;  /* 0x00007300ff2277ac */ /* 0x000ea20008000800 */
[----:B------:R-:W-:Y:S01]  /*12610*/  PRMT R20, R10, 0x7610, R20 ;  /* 0x000076100a147816 */ /* 0x000fe20000000014 */
[----:B------:R-:W-:Y:S01]  /*12620*/  IMAD.WIDE R12, R0, 0x2, R6 ;  /* 0x00000002000c7825 */ /* 0x000fe200078e0206 */
[----:B------:R-:W-:Y:S01]  /*12630*/  PRMT R19, R10, 0x7632, R19 ;  /* 0x000076320a137816 */ /* 0x000fe20000000013 */
[----:B------:R-:W3:Y:S02]  /*12640*/  LDCU UR37, c[0x0][0x398] ;  /* 0x00007300ff2577ac */ /* 0x000ee40008000800 */
[----:B------:R-:W-:Y:S01]  /*12650*/  IMAD.WIDE R10, R0, 0x2, R4 ;  /* 0x00000002000a7825 */ /* 0x000fe200078e0204 */
[----:B------:R-:W-:Y:S01]  /*12660*/  @P6 STG.E.U16 desc[UR22][R16.64], R20 ;  /* 0x0000001410006986 */ /* 0x000fe2000c101516 */
[----:B------:R-:W-:Y:S01]  /*12670*/  F2FP.BF16.F32.PACK_AB R51, R51, R28 ;  /* 0x0000001c3333723e */ /* 0x000fe200000010ff */
[----:B------:R-:W0:Y:S02]  /*12680*/  LDCU UR43, c[0x0][0x398] ;  /* 0x00007300ff2b77ac */ /* 0x000e240008000800 */
[----:B------:R-:W-:Y:S04]  /*12690*/  @P5 STG.E.U16 desc[UR22][R14.64], R19 ;  /* 0x000000130e005986 */ /* 0x000fe8000c101516 */
[----:B------:R-:W-:Y:S04]  /*126a0*/  @P4 STG.E.U16 desc[UR22][R12.64], R44 ;  /* 0x0000002c0c004986 */ /* 0x000fe8000c101516 */
[----:B------:R0:W-:Y:S02]  /*126b0*/  @P2 STG.E.U16 desc[UR22][R10.64], R18 ;  /* 0x000000120a002986 */ /* 0x0001e4000c101516 */
[----:B0-----:R-:W-:-:S02]  /*126c0*/  F2FP.BF16.F32.PACK_AB R10, R35, R33 ;  /* 0x00000021230a723e */ /* 0x001fc400000010ff */
[----:B------:R-:W2:Y:S04]  /*126d0*/  LDL.LU R33, [R1+0x1ac] ;  /* 0x0001ac0001217983 */ /* 0x000ea80000300800 */
[----:B------:R-:W2:Y:S01]  /*126e0*/  LDL.LU R32, [R1+0x2ac] ;  /* 0x0002ac0001207983 */ /* 0x000ea20000300800 */
[----:B------:R-:W-:Y:S01]  /*126f0*/  ISETP.LT.AND P4, PT, R93, UR16, !P3 ;  /* 0x000000105d007c0c */ /* 0x000fe2000df81270 */
[----:B------:R-:W-:Y:S01]  /*12700*/  VIADD R0, R0, UR32 ;  /* 0x0000002000007c36 */ /* 0x000fe20008000000 */
[----:B------:R-:W-:Y:S01]  /*12710*/  ISETP.LT.AND P5, PT, R76, UR24, !P3 ;  /* 0x000000184c007c0c */ /* 0x000fe2000dfa1270 */
[----:B------:R-:W3:Y:S01]  /*12720*/  LDL.LU R35, [R1+0xa8] ;  /* 0x0000a80001237983 */ /* 0x000ee20000300800 */
[----:B------:R-:W-:Y:S01]  /*12730*/  PRMT R18, R10, 0x7610, R18 ;  /* 0x000076100a127816 */ /* 0x000fe20000000012 */
[----:B------:R-:W-:Y:S01]  /*12740*/  IMAD.WIDE R14, R0, 0x2, R8 ;  /* 0x00000002000e7825 */ /* 0x000fe200078e0208 */
[----:B------:R-:W-:Y:S01]  /*12750*/  ISETP.LT.AND P6, PT, R72, UR49, !P3 ;  /* 0x0000003148007c0c */ /* 0x000fe2000dfc1270 */
[----:B------:R-:W0:Y:S01]  /*12760*/  LDCU UR16, c[0x0][0x39c] ;  /* 0x00007380ff1077ac */ /* 0x000e220008000800 */
[----:B------:R-:W-:Y:S01]  /*12770*/  PRMT R17, R10, 0x7632, R17 ;  /* 0x000076320a117816 */ /* 0x000fe20000000011 */
[----:B------:R-:W-:-:S02]  /*12780*/  VIADD R16, R92, 0x2c ;  /* 0x0000002c5c107836 */ /* 0x000fc40000000000 */
[C---:B------:R-:W-:Y:S01]  /*12790*/  IMAD.WIDE R12, R0.reuse, 0x2, R2 ;  /* 0x00000002000c7825 */ /* 0x040fe200078e0202 */
[----:B------:R-:W-:Y:S01]  /*127a0*/  PRMT R19, R45, 0x7632, R19 ;  /* 0x000076322d137816 */ /* 0x000fe20000000013 */
[----:B------:R-:W-:Y:S01]  /*127b0*/  @P4 STG.E.U16 desc[UR22][R14.64], R18 ;  /* 0x000000120e004986 */ /* 0x000fe2000c101516 */
[----:B------:R-:W-:Y:S01]  /*127c0*/  ISETP.LT.AND P4, PT, R89, UR35, !P3 ;  /* 0x0000002359007c0c */ /* 0x000fe2000df81270 */
[----:B------:R-:W-:Y:S01]  /*127d0*/  IMAD.WIDE R10, R0, 0x2, R6 ;  /* 0x00000002000a7825 */ /* 0x000fe200078e0206 */
[----:B------:R-:W-:Y:S01]  /*127e0*/  ISETP.GE.AND P2, PT, R16, UR47, PT ;  /* 0x0000002f10007c0c */ /* 0x000fe2000bf46270 */
[----:B------:R0:W-:Y:S01]  /*127f0*/  @P5 STG.E.U16 desc[UR22][R12.64], R17 ;  /* 0x000000110c005986 */ /* 0x0001e2000c101516 */
[----:B------:R-:W1:Y:S03]  /*12800*/  LDCU UR24, c[0x0][0x398] ;  /* 0x00007300ff1877ac */ /* 0x000e660008000800 */
[----:B------:R1:W-:Y:S01]  /*12810*/  @P6 STG.E.U16 desc[UR22][R10.64], R45 ;  /* 0x0000002d0a006986 */ /* 0x0003e2000c101516 */
[----:B------:R-:W-:Y:S01]  /*12820*/  F2FP.BF16.F32.PACK_AB R52, R52, R25 ;  /* 0x000000193434723e */ /* 0x000fe200000010ff */
[----:B------:R-:W2:Y:S01]  /*12830*/  LDCU UR35, c[0x0][0x398] ;  /* 0x00007300ff2377ac */ /* 0x000ea20008000800 */
[----:B0-----:R-:W-:-:S05]  /*12840*/  IMAD.WIDE R16, R0, 0x2, R4 ;  /* 0x0000000200107825 */ /* 0x001fca00078e0204 */
[----:B------:R2:W-:Y:S01]  /*12850*/  @P4 STG.E.U16 desc[UR22][R16.64], R19 ;  /* 0x0000001310004986 */ /* 0x0005e2000c101516 */
[----:B------:R-:W-:Y:S01]  /*12860*/  ISETP.LT.AND P5, PT, R93, UR20, !P1 ;  /* 0x000000145d007c0c */ /* 0x000fe2000cfa1270 */
[----:B-1----:R-:W-:Y:S01]  /*12870*/  VIADD R10, R0, UR32 ;  /* 0x00000020000a7c36 */ /* 0x002fe20008000000 */
[----:B------:R-:W-:Y:S01]  /*12880*/  ISETP.LT.AND P6, PT, R76, UR33, !P1 ;  /* 0x000000214c007c0c */ /* 0x000fe2000cfc1270 */
[----:B------:R-:W-:Y:S01]  /*12890*/  VIADD R18, R92, 0x2d ;  /* 0x0000002d5c127836 */ /* 0x000fe20000000000 */
[----:B------:R-:W-:Y:S02]  /*128a0*/  F2FP.BF16.F32.PACK_AB R11, R37, R36 ;  /* 0x00000024250b723e */ /* 0x000fe400000010ff */
[----:B--2---:R-:W-:Y:S01]  /*128b0*/  F2FP.BF16.F32.PACK_AB R16, R33, R32 ;  /* 0x000000202110723e */ /* 0x004fe200000010ff */
[C---:B------:R-:W-:Y:S01]  /*128c0*/  IMAD.WIDE R14, R10.reuse, 0x2, R8 ;  /* 0x000000020a0e7825 */ /* 0x040fe200078e0208 */
[----:B------:R-:W2:Y:S01]  /*128d0*/  LDL.LU R33, [R1+0x1b0] ;  /* 0x0001b00001217983 */ /* 0x000ea20000300800 */
[----:B------:R-:W-:Y:S01]  /*128e0*/  ISETP.LT.AND P4, PT, R89, UR6, !P1 ;  /* 0x0000000659007c0c */ /* 0x000fe2000cf81270 */
[----:B------:R-:W0:Y:S02]  /*128f0*/  LDCU UR6, c[0x0][0x39c] ;  /* 0x00007380ff0677ac */ /* 0x000e240008000800 */
[----:B------:R-:W2:Y:S01]  /*12900*/  LDL.LU R32, [R1+0x2b0] ;  /* 0x0002b00001207983 */ /* 0x000ea20000300800 */
[----:B------:R-:W-:Y:S01]  /*12910*/  PRMT R0, R11, 0x7632, R0 ;  /* 0x000076320b007816 */ /* 0x000fe20000000000 */
[----:B------:R-:W-:Y:S01]  /*12920*/  IMAD.WIDE R12, R10, 0x2, R2 ;  /* 0x000000020a0c7825 */ /* 0x000fe200078e0202 */
[----:B---3--:R-:W-:Y:S01]  /*12930*/  F2FP.BF16.F32.PACK_AB R46, R46, R35 ;  /* 0x000000232e2e723e */ /* 0x008fe200000010ff */
[----:B------:R1:W-:Y:S01]  /*12940*/  @P5 STG.E.U16 desc[UR22][R14.64], R11 ;  /* 0x0000000b0e005986 */ /* 0x0003e2000c101516 */
[----:B------:R-:W-:Y:S01]  /*12950*/  ISETP.LT.AND P5, PT, R72, UR30, !P1 ;  /* 0x0000001e48007c0c */ /* 0x000fe2000cfa1270 */
[----:B------:R-:W-:Y:S01]  /*12960*/  VIADD R17, R92, 0x2e ;  /* 0x0000002e5c117836 */ /* 0x000fe20000000000 */
[----:B------:R-:W-:Y:S01]  /*12970*/  ISETP.GE.AND P3, PT, R18, UR12, PT ;  /* 0x0000000c12007c0c */ /* 0x000fe2000bf66270 */
[----:B------:R3:W-:Y:S01]  /*12980*/  @P6 STG.E.U16 desc[UR22][R12.64], R0 ;  /* 0x000000000c006986 */ /* 0x0007e2000c101516 */
[----:B------:R-:W-:Y:S01]  /*12990*/  ISETP.LT.AND P6, PT, R93, UR36, !P0 ;  /* 0x000000245d007c0c */ /* 0x000fe2000c7c1270 */
[----:B------:R-:W0:Y:S01]  /*129a0*/  LDCU UR12, c[0x0][0x398] ;  /* 0x00007300ff0c77ac */ /* 0x000e220008000800 */
[----:B------:R-:W-:-:S02]  /*129b0*/  PRMT R18, R16, 0x7610, R18 ;  /* 0x0000761010127816 */ /* 0x000fc40000000012 */
[----:B------:R-:W-:Y:S01]  /*129c0*/  PRMT R16, R46, 0x7632, R16 ;  /* 0x000076322e107816 */ /* 0x000fe20000000010 */
[----:B------:R-:W0:Y:S01]  /*129d0*/  LDCU UR20, c[0x0][0x398] ;  /* 0x00007300ff1477ac */ /* 0x000e220008000800 */
[C---:B-1----:R-:W-:Y:S01]  /*129e0*/  IMAD.WIDE R14, R10.reuse, 0x2, R6 ;  /* 0x000000020a0e7825 */ /* 0x042fe200078e0206 */
[----:B------:R-:W-:Y:S01]  /*129f0*/  ISETP.GE.AND P1, PT, R17, UR38, PT ;  /* 0x0000002611007c0c */ /* 0x000fe2000bf26270 */
[----:B------:R-:W1:Y:S02]  /*12a00*/  LDCU UR30, c[0x0][0x398] ;  /* 0x00007300ff1e77ac */ /* 0x000e640008000800 */
[C---:B---3--:R-:W-:Y:S02]  /*12a10*/  VIADD R0, R10.reuse, UR32 ;  /* 0x000000200a007c36 */ /* 0x048fe40008000000 */
[----:B------:R-:W-:Y:S01]  /*12a20*/  IMAD.WIDE R12, R10, 0x2, R4 ;  /* 0x000000020a0c7825 */ /* 0x000fe200078e0204 */
[----:B------:R3:W-:Y:S01]  /*12a30*/  @P5 STG.E.U16 desc[UR22][R14.64], R46 ;  /* 0x0000002e0e005986 */ /* 0x0007e2000c101516 */
[----:B------:R-:W0:Y:S02]  /*12a40*/  LDCU UR33, c[0x0][0x398] ;  /* 0x00007300ff2177ac */ /* 0x000e240008000800 */
[----:B------:R-:W-:Y:S01]  /*12a50*/  IMAD.WIDE R10, R0, 0x2, R8 ;  /* 0x00000002000a7825 */ /* 0x000fe200078e0208 */
[----:B------:R1:W-:Y:S01]  /*12a60*/  @P4 STG.E.U16 desc[UR22][R12.64], R16 ;  /* 0x000000100c004986 */ /* 0x0003e2000c101516 */
[----:B------:R-:W-:Y:S01]  /*12a70*/  ISETP.LT.AND P4, PT, R76, UR26, !P0 ;  /* 0x0000001a4c007c0c */ /* 0x000fe2000c781270 */
[----:B------:R-:W0:Y:S01]  /*12a80*/  LDCU UR26, c[0x0][0x398] ;  /* 0x00007300ff1a77ac */ /* 0x000e220008000800 */
[----:B------:R-:W-:Y:S01]  /*12a90*/  ISETP.LT.AND P5, PT, R72, UR40, !P0 ;  /* 0x0000002848007c0c */ /* 0x000fe2000c7a1270 */
[----:B------:R4:W-:Y:S01]  /*12aa0*/  @P6 STG.E.U16 desc[UR22][R10.64], R18 ;  /* 0x000000120a006986 */ /* 0x0009e2000c101516 */
[----:B------:R-:W-:Y:S01]  /*12ab0*/  ISETP.LT.AND P6, PT, R89, UR28, !P0 ;  /* 0x0000001c59007c0c */ /* 0x000fe2000c7c1270 */
[----:B------:R-:W-:Y:S01]  /*12ac0*/  VIADD R17, R92, 0x2f ;  /* 0x0000002f5c117836 */ /* 0x000fe20000000000 */
[----:B------:R-:W0:Y:S01]  /*12ad0*/  LDCU UR28, c[0x0][0x398] ;  /* 0x00007300ff1c77ac */ /* 0x000e220008000800 */
[C---:B---3--:R-:W-:Y:S01]  /*12ae0*/  IMAD.WIDE R14, R0.reuse, 0x2, R2 ;  /* 0x00000002000e7825 */ /* 0x048fe200078e0202 */
[----:B------:R-:W-:Y:S01]  /*12af0*/  F2FP.BF16.F32.PACK_AB R57, R57, R83 ;  /* 0x000000533939723e */ /* 0x000fe200000010ff */
[----:B------:R-:W3:Y:S02]  /*12b00*/  LDCU UR36, c[0x0][0x398] ;  /* 0x00007300ff2477ac */ /* 0x000ee40008000800 */
[----:B-1----:R-:W-:Y:S01]  /*12b10*/  IMAD.WIDE R12, R0, 0x2, R6 ;  /* 0x00000002000c7825 */ /* 0x002fe200078e0206 */
[----:B------:R-:W-:Y:S01]  /*12b20*/  F2FP.BF16.F32.PACK_AB R55, R55, R69 ;  /* 0x000000453737723e */ /* 0x000fe200000010ff */
[----:B------:R-:W1:Y:S01]  /*12b30*/  LDCU UR38, c[0x0][0x398] ;  /* 0x00007300ff2677ac */ /* 0x000e620008000800 */
[----:B----4-:R-:W-:Y:S01]  /*12b40*/  PRMT R18, R16, 0x7632, R18 ;  /* 0x0000763210127816 */ /* 0x010fe20000000012 */
[----:B------:R-:W-:Y:S01]  /*12b50*/  IMAD.WIDE R10, R0, 0x2, R4 ;  /* 0x00000002000a7825 */ /* 0x000fe200078e0204 */
[----:B------:R-:W-:-:S03]  /*12b60*/  PRMT R16, R47, 0x7632, R16 ;  /* 0x000076322f107816 */ /* 0x000fc60000000010 */
[----:B------:R4:W-:Y:S04]  /*12b70*/  @P4 STG.E.U16 desc[UR22][R14.64], R18 ;  /* 0x000000120e004986 */ /* 0x0009e8000c101516 */
[----:B------:R-:W-:Y:S01]  /*12b80*/  @P5 STG.E.U16 desc[UR22][R12.64], R47 ;  /* 0x0000002f0c005986 */ /* 0x000fe2000c101516 */
[----:B------:R-:W-:-:S03]  /*12b90*/  ISETP.LT.AND P5, PT, R76, UR42, !P2 ;  /* 0x0000002a4c007c0c */ /* 0x000fc6000d7a1270 */
[----:B------:R0:W-:Y:S01]  /*12ba0*/  @P6 STG.E.U16 desc[UR22][R10.64], R16 ;  /* 0x000000100a006986 */ /* 0x0001e2000c101516 */
[----:B------:R-:W-:Y:S01]  /*12bb0*/  ISETP.LT.AND P6, PT, R93, UR10, !P2 ;  /* 0x0000000a5d007c0c */ /* 0x000fe2000d7c1270 */
[----:B------:R-:W-:Y:S01]  /*12bc0*/  VIADD R0, R0, UR32 ;  /* 0x0000002000007c36 */ /* 0x000fe20008000000 */
[----:B------:R-:W-:Y:S01]  /*12bd0*/  ISETP.LT.AND P4, PT, R72, UR50, !P2 ;  /* 0x0000003248007c0c */ /* 0x000fe2000d781270 */
[----:B------:R-:W1:Y:S01]  /*12be0*/  LDCU UR10, c[0x0][0x398] ;  /* 0x00007300ff0a77ac */ /* 0x000e620008000800 */
[----:B------:R-:W-:Y:S02]  /*12bf0*/  ISETP.LT.AND P2, PT, R89, UR4, !P2 ;  /* 0x0000000459007c0c */ /* 0x000fe4000d741270 */
[----:B------:R-:W-:Y:S01]  /*12c00*/  ISETP.GE.AND P0, PT, R17, UR54, PT ;  /* 0x0000003611007c0c */ /* 0x000fe2000bf06270 */
[----:B----4-:R-:W-:Y:S01]  /*12c10*/  IMAD.WIDE R14, R0, 0x2, R2 ;  /* 0x00000002000e7825 */ /* 0x010fe200078e0202 */
[----:B------:R-:W-:Y:S01]  /*12c20*/  PRMT R18, R48, 0x7632, R18 ;  /* 0x0000763230127816 */ /* 0x000fe20000000012 */
[----:B------:R-:W4:Y:S02]  /*12c30*/  LDCU UR4, c[0x0][0x39c] ;  /* 0x00007380ff0477ac */ /* 0x000f240008000800 */
[----:B0-----:R-:W-:-:S04]  /*12c40*/  IMAD.WIDE R16, R0, 0x2, R8 ;  /* 0x0000000200107825 */ /* 0x001fc800078e0208 */
[----:B------:R-:W-:Y:S01]  /*12c50*/  IMAD.WIDE R12, R0, 0x2, R6 ;  /* 0x00000002000c7825 */ /* 0x000fe200078e0206 */
[----:B--2---:R-:W-:-:S04]  /*12c60*/  F2FP.BF16.F32.PACK_AB R10, R33, R32 ;  /* 0x00000020210a723e */ /* 0x004fc800000010ff */
[C---:B------:R-:W-:Y:S02]  /*12c70*/  PRMT R20, R10.reuse, 0x7610, R20 ;  /* 0x000076100a147816 */ /* 0x040fe40000000014 */
[----:B------:R-:W-:Y:S01]  /*12c80*/  PRMT R19, R10, 0x7632, R19 ;  /* 0x000076320a137816 */ /* 0x000fe20000000013 */
[----:B------:R-:W-:Y:S02]  /*12c90*/  IMAD.WIDE R10, R0, 0x2, R4 ;  /* 0x00000002000a7825 */ /* 0x000fe400078e0204 */
[----:B------:R-:W-:Y:S04]  /*12ca0*/  @P6 STG.E.U16 desc[UR22][R16.64], R20 ;  /* 0x0000001410006986 */ /* 0x000fe8000c101516 */
[----:B------:R-:W-:Y:S04]  /*12cb0*/  @P5 STG.E.U16 desc[UR22][R14.64], R19 ;  /* 0x000000130e005986 */ /* 0x000fe8000c101516 */
[----:B------:R-:W-:Y:S04]  /*12cc0*/  @P4 STG.E.U16 desc[UR22][R12.64], R48 ;  /* 0x000000300c004986 */ /* 0x000fe8000c101516 */
[----:B------:R0:W-:Y:S02]  /*12cd0*/  @P2 STG.E.U16 desc[UR22][R10.64], R18 ;  /* 0x000000120a002986 */ /* 0x0001e4000c101516 */
[----:B0-----:R-:W-:-:S02]  /*12ce0*/  F2FP.BF16.F32.PACK_AB R11, R27, R26 ;  /* 0x0000001a1b0b723e */ /* 0x001fc400000010ff */
[----:B------:R-:W2:Y:S04]  /*12cf0*/  LDL.LU R27, [R1+0x1bc] ;  /* 0x0001bc00011b7983 */ /* 0x000ea80000300800 */
[----:B------:R-:W2:Y:S04]  /*12d00*/  LDL.LU R26, [R1+0x2bc] ;  /* 0x0002bc00011a7983 */ /* 0x000ea80000300800 */
[----:B------:R-:W3:Y:S01]  /*12d10*/  LDL.LU R21, [R1+0xb8] ;  /* 0x0000b80001157983 */ /* 0x000ee20000300800 */
[----:B------:R-:W-:Y:S02]  /*12d20*/  ISETP.LT.AND P4, PT, R93, UR39, !P3 ;  /* 0x000000275d007c0c */ /* 0x000fe4000df81270 */
[----:B------:R-:W-:Y:S01]  /*12d30*/  ISETP.LT.AND P5, PT, R76, UR41, !P3 ;  /* 0x000000294c007c0c */ /* 0x000fe2000dfa1270 */
[----:B------:R-:W-:Y:S01]  /*12d40*/  VIADD R0, R0, UR32 ;  /* 0x0000002000007c36 */ /* 0x000fe20008000000 */
[----:B------:R-:W-:-:S02]  /*12d50*/  ISETP.LT.AND P6, PT, R72, UR53, !P3 ;  /* 0x0000003548007c0c */ /* 0x000fc4000dfc1270 */
[C---:B------:R-:W-:Y:S01]  /*12d60*/  PRMT R18, R11.reuse, 0x7610, R18 ;  /* 0x000076100b127816 */ /* 0x040fe20000000012 */
[----:B------:R-:W-:Y:S01]  /*12d70*/  IMAD.WIDE R14, R0, 0x2, R8 ;  /* 0x00000002000e7825 */ /* 0x000fe200078e0208 */
[----:B------:R-:W-:-:S03]  /*12d80*/  PRMT R17, R11, 0x7632, R17 ;  /* 0x000076320b117816 */ /* 0x000fc60000000011 */
[----:B------:R-:W-:Y:S02]  /*12d90*/  IMAD.WIDE R12, R0, 0x2, R2 ;  /* 0x00000002000c7825 */ /* 0x000fe400078e0202 */
[----:B------:R0:W-:Y:S01]  /*12da0*/  @P4 STG.E.U16 desc[UR22][R14.64], R18 ;  /* 0x000000120e004986 */ /* 0x0001e2000c101516 */
[----:B------:R-:W-:Y:S01]  /*12db0*/  ISETP.LT.AND P4, PT, R89, UR9, !P3 ;  /* 0x0000000959007c0c */ /* 0x000fe2000df81270 */
[----:B------:R-:W-:Y:S01]  /*12dc0*/  VIADD R16, R92, 0x30 ;  /* 0x000000305c107836 */ /* 0x000fe20000000000 */
[----:B------:R-:W-:Y:S01]  /*12dd0*/  PRMT R19, R49, 0x7632, R19 ;  /* 0x0000763231137816 */ /* 0x000fe20000000013 */
[----:B------:R-:W-:Y:S01]  /*12de0*/  IMAD.WIDE R10, R0, 0x2, R6 ;  /* 0x00000002000a7825 */ /* 0x000fe200078e0206 */
[----:B------:R1:W-:Y:S01]  /*12df0*/  @P5 STG.E.U16 desc[UR22][R12.64], R17 ;  /* 0x000000110c005986 */ /* 0x0003e2000c101516 */
[----:B------:R-:W-:Y:S01]  /*12e00*/  ISETP.LT.AND P5, PT, R93, UR14, !P1 ;  /* 0x0000000e5d007c0c */ /* 0x000fe2000cfa1270 */
[----:B------:R-:W1:Y:S01]  /*12e10*/  LDCU UR9, c[0x0][0x398] ;  /* 0x00007300ff0977ac */ /* 0x000e620008000800 */
[----:B------:R-:W-:Y:S01]  /*12e20*/  ISETP.GE.AND P2, PT, R16, UR18, PT ;  /* 0x0000001210007c0c */ /* 0x000fe2000bf46270 */
[----:B------:R1:W-:Y:S01]  /*12e30*/  @P6 STG.E.U16 desc[UR22][R10.64], R49 ;  /* 0x000000310a006986 */ /* 0x0003e2000c101516 */
[----:B------:R-:W-:Y:S01]  /*12e40*/  VIADD R16, R0, UR32 ;  /* 0x0000002000107c36 */ /* 0x000fe20008000000 */
[----:B------:R-:W-:Y:S01]  /*12e50*/  ISETP.LT.AND P6, PT, R76, UR48, !P1 ;  /* 0x000000304c007c0c */ /* 0x000fe2000cfc1270 */
[----:B0-----:R-:W-:Y:S01]  /*12e60*/  IMAD.WIDE R14, R0, 0x2, R4 ;  /* 0x00000002000e7825 */ /* 0x001fe200078e0204 */
[----:B------:R-:W0:Y:S01]  /*12e70*/  LDCU UR18, c[0x0][0x398] ;  /* 0x00007300ff1277ac */ /* 0x000e220008000800 */
[----:B--2---:R-:W-:-:S02]  /*12e80*/  F2FP.BF16.F32.PACK_AB R20, R27, R26 ;  /* 0x0000001a1b14723e */ /* 0x004fc400000010ff */
[----:B-1----:R-:W-:Y:S01]  /*12e90*/  VIADD R17, R92, 0x31 ;  /* 0x000000315c117836 */ /* 0x002fe20000000000 */
[----:B------:R-:W2:Y:S01]  /*12ea0*/  LDL.LU R27, [R1+0x1c0] ;  /* 0x0001c000011b7983 */ /* 0x000ea20000300800 */
[----:B------:R-:W1:Y:S03]  /*12eb0*/  LDCU UR14, c[0x0][0x398] ;  /* 0x00007300ff0e77ac */ /* 0x000e660008000800 */
[----:B------:R-:W2:Y:S01]  /*12ec0*/  LDL.LU R26, [R1+0x2c0] ;  /* 0x0002c000011a7983 */ /* 0x000ea20000300800 */
[----:B------:R-:W-:Y:S01]  /*12ed0*/  F2FP.BF16.F32.PACK_AB R11, R30, R29 ;  /* 0x0000001d1e0b723e */ /* 0x000fe200000010ff */
[----:B------:R-:W-:-:S03]  /*12ee0*/  IMAD.WIDE R12, R16, 0x2, R8 ;  /* 0x00000002100c7825 */ /* 0x000fc600078e0208 */
[C---:B------:R-:W-:Y:S01]  /*12ef0*/  PRMT R18, R11.reuse, 0x7610, R18 ;  /* 0x000076100b127816 */ /* 0x040fe20000000012 */
[----:B------:R0:W-:Y:S01]  /*12f00*/  @P4 STG.E.U16 desc[UR22][R14.64], R19 ;  /* 0x000000130e004986 */ /* 0x0001e2000c101516 */
[----:B------:R-:W-:-:S03]  /*12f10*/  PRMT R0, R11, 0x7632, R0 ;  /* 0x000076320b007816 */ /* 0x000fc60000000000 */
[----:B------:R1:W-:Y:S01]  /*12f20*/  @P5 STG.E.U16 desc[UR22][R12.64], R18 ;  /* 0x000000120c005986 */ /* 0x0003e2000c101516 */
[----:B------:R-:W-:Y:S01]  /*12f30*/  ISETP.LT.AND P5, PT, R72, UR51, !P1 ;  /* 0x0000003348007c0c */ /* 0x000fe2000cfa1270 */
[----:B------:R-:W-:Y:S01]  /*12f40*/  IMAD.WIDE R10, R16, 0x2, R2 ;  /* 0x00000002100a7825 */ /* 0x000fe200078e0202 */
[----:B------:R-:W-:Y:S02]  /*12f50*/  ISETP.LT.AND P4, PT, R89, UR45, !P1 ;  /* 0x0000002d59007c0c */ /* 0x000fe4000cf81270 */
[----:B---3--:R-:W-:Y:S02]  /*12f60*/  F2FP.BF16.F32.PACK_AB R50, R50, R21 ;  /* 0x000000153232723e */ /* 0x008fe400000010ff */
[----:B------:R3:W-:Y:S01]  /*12f70*/  @P6 STG.E.U16 desc[UR22][R10.64], R0 ;  /* 0x000000000a006986 */ /* 0x0007e2000c101516 */
[----:B------:R-:W-:Y:S01]  /*12f80*/  ISETP.GE.AND P3, PT, R17, UR16, PT ;  /* 0x0000001011007c0c */ /* 0x000fe2000bf66270 */
[----:B0-----:R-:W-:Y:S01]  /*12f90*/  VIADD R15, R16, UR32 ;  /* 0x00000020100f7c36 */ /* 0x001fe20008000000 */
[----:B------:R-:W-:-:S02]  /*12fa0*/  ISETP.LT.AND P6, PT, R93, UR52, !P0 ;  /* 0x000000345d007c0c */ /* 0x000fc4000c7c1270 */
[----:B-1----:R-:W-:Y:S02]  /*12fb0*/  PRMT R18, R20, 0x7632, R18 ;  /* 0x0000763214127816 */ /* 0x002fe40000000012 */
[----:B------:R-:W-:Y:S01]  /*12fc0*/  PRMT R14, R50, 0x7632, R14 ;  /* 0x00007632320e7816 */ /* 0x000fe2000000000e */
[C---:B---3--:R-:W-:Y:S01]  /*12fd0*/  IMAD.WIDE R10, R16.reuse, 0x2, R6 ;  /* 0x00000002100a7825 */ /* 0x048fe200078e0206 */
[----:B------:R-:W0:Y:S03]  /*12fe0*/  LDCU UR16, c[0x0][0x398] ;  /* 0x00007300ff1077ac */ /* 0x000e260008000800 */
[----:B------:R-:W-:Y:S01]  /*12ff0*/  IMAD.WIDE R16, R16, 0x2, R4 ;  /* 0x0000000210107825 */ /* 0x000fe200078e0204 */
[----:B------:R1:W-:Y:S04]  /*13000*/  @P5 STG.E.U16 desc[UR22][R10.64], R50 ;  /* 0x000000320a005986 */ /* 0x0003e8000c101516 */
[----:B------:R-:W-:Y:S01]  /*13010*/  @P4 STG.E.U16 desc[UR22][R16.64], R14 ;  /* 0x0000000e10004986 */ /* 0x000fe2000c101516 */
[----:B------:R-:W-:Y:S01]  /*13020*/  ISETP.LT.AND P4, PT, R76, UR7, !P0 ;  /* 0x000000074c007c0c */ /* 0x000fe2000c781270 */
[----:B------:R-:W-:-:S04]  /*13030*/  IMAD.WIDE R12, R15, 0x2, R8 ;  /* 0x000000020f0c7825 */ /* 0x000fc800078e0208 */
[----:B------:R-:W-:Y:S01]  /*13040*/  VIADD R0, R92, 0x33 ;  /* 0x000000335c007836 */ /* 0x000fe20000000000 */
[----:B------:R3:W-:Y:S01]  /*13050*/  @P6 STG.E.U16 desc[UR22][R12.64], R20 ;  /* 0x000000140c006986 */ /* 0x0007e2000c101516 */
[----:B------:R-:W-:Y:S01]  /*13060*/  ISETP.LT.AND P5, PT, R72, UR44, !P0 ;  /* 0x0000002c48007c0c */ /* 0x000fe2000c7a1270 */
[----:B-1----:R-:W-:Y:S01]  /*13070*/  IMAD.WIDE R10, R15, 0x2, R2 ;  /* 0x000000020f0a7825 */ /* 0x002fe200078e0202 */
[----:B------:R-:W-:Y:S01]  /*13080*/  ISETP.LT.AND P6, PT, R89, UR55, !P0 ;  /* 0x0000003759007c0c */ /* 0x000fe2000c7c1270 */
[----:B------:R-:W1:Y:S01]  /*13090*/  LDCU UR7, c[0x0][0x398] ;  /* 0x00007300ff0777ac */ /* 0x000e620008000800 */
[----:B----4-:R-:W-:Y:S02]  /*130a0*/  ISETP.GE.AND P0, PT, R0, UR4, PT ;  /* 0x0000000400007c0c */ /* 0x010fe4000bf06270 */
[----:B------:R4:W-:Y:S01]  /*130b0*/  @P4 STG.E.U16 desc[UR22][R10.64], R18 ;  /* 0x000000120a004986 */ /* 0x0009e2000c101516 */
[----:B--2---:R-:W-:Y:S01]  /*130c0*/  F2FP.BF16.F32.PACK_AB R0, R27, R26 ;  /* 0x0000001a1b00723e */ /* 0x004fe200000010ff */
[----:B---3--:R-:W-:Y:S01]  /*130d0*/  IMAD.WIDE R12, R15, 0x2, R6 ;  /* 0x000000020f0c7825 */ /* 0x008fe200078e0206 */
[----:B------:R-:W-:Y:S01]  /*130e0*/  PRMT R14, R51, 0x7632, R14 ;  /* 0x00007632330e7816 */ /* 0x000fe2000000000e */
[----:B------:R-:W2:Y:S01]  /*130f0*/  LDCU UR4, c[0x0][0x398] ;  /* 0x00007300ff0477ac */ /* 0x000ea20008000800 */
[----:B----4-:R-:W-:-:S02]  /*13100*/  PRMT R18, R0, 0x7610, R18 ;  /* 0x0000761000127816 */ /* 0x010fc40000000012 */
[----:B------:R-:W-:Y:S02]  /*13110*/  PRMT R20, R0, 0x7632, R20 ;  /* 0x0000763200147816 */ /* 0x000fe40000000014 */
[----:B------:R-:W-:Y:S02]  /*13120*/  F2FP.BF16.F32.PACK_AB R0, R68, R70 ;  /* 0x000000464400723e */ /* 0x000fe400000010ff */
[----:B------:R-:W3:Y:S04]  /*13130*/  LDL.LU R70, [R1+0x1cc] ;  /* 0x0001cc0001467983 */ /* 0x000ee80000300800 */
[----:B------:R-:W3:Y:S01]  /*13140*/  LDL.LU R71, [R1+0x2cc] ;  /* 0x0002cc0001477983 */ /* 0x000ee20000300800 */
[----:B------:R-:W-:-:S03]  /*13150*/  IMAD.WIDE R16, R15, 0x2, R4 ;  /* 0x000000020f107825 */ /* 0x000fc600078e0204 */
[----:B------:R4:W-:Y:S01]  /*13160*/  @P5 STG.E.U16 desc[UR22][R12.64], R51 ;  /* 0x000000330c005986 */ /* 0x0009e2000c101516 */
[----:B------:R-:W-:-:S03]  /*13170*/  ISETP.LT.AND P5, PT, R76, UR37, !P2 ;  /* 0x000000254c007c0c */ /* 0x000fc6000d7a1270 */
[----:B------:R0:W-:Y:S01]  /*13180*/  @P6 STG.E.U16 desc[UR22][R16.64], R14 ;  /* 0x0000000e10006986 */ /* 0x0001e2000c101516 */
[----:B------:R-:W-:Y:S01]  /*13190*/  ISETP.LT.AND P6, PT, R93, UR34, !P2 ;  /* 0x000000225d007c0c */ /* 0x000fe2000d7c1270 */
[----:B------:R-:W-:Y:S01]  /*131a0*/  VIADD R19, R15, UR32 ;  /* 0x000000200f137c36 */ /* 0x000fe20008000000 */
[----:B------:R-:W-:Y:S01]  /*131b0*/  ISETP.LT.AND P4, PT, R72, UR24, !P2 ;  /* 0x0000001848007c0c */ /* 0x000fe2000d781270 */
[----:B------:R-:W-:Y:S01]  /*131c0*/  VIADD R21, R92, 0x32 ;  /* 0x000000325c157836 */ /* 0x000fe20000000000 */
[----:B------:R-:W2:Y:S01]  /*131d0*/  LDL.LU R68, [R1+0xc8] ;  /* 0x0000c80001447983 */ /* 0x000ea20000300800 */
[C---:B------:R-:W-:Y:S01]  /*131e0*/  IMAD.WIDE R10, R19.reuse, 0x2, R8 ;  /* 0x00000002130a7825 */ /* 0x040fe200078e0208 */
[----:B------:R-:W-:Y:S01]  /*131f0*/  PRMT R22, R0, 0x7632, R22 ;  /* 0x0000763200167816 */ /* 0x000fe20000000016 */
[----:B------:R-:W1:Y:S02]  /*13200*/  LDCU UR24, c[0x0][0x398] ;  /* 0x00007300ff1877ac */ /* 0x000e640008000800 */
[C---:B----4-:R-:W-:Y:S01]  /*13210*/  IMAD.WIDE R12, R19.reuse, 0x2, R2 ;  /* 0x00000002130c7825 */ /* 0x050fe200078e0202 */
[----:B------:R-:W4:Y:S03]  /*13220*/  LDCU UR34, c[0x0][0x398] ;  /* 0x00007300ff2277ac */ /* 0x000f260008000800 */
[----:B0-----:R-:W-:Y:S01]  /*13230*/  IMAD.WIDE R14, R19, 0x2, R6 ;  /* 0x00000002130e7825 */ /* 0x001fe200078e0206 */
[----:B------:R0:W-:Y:S01]  /*13240*/  @P6 STG.E.U16 desc[UR22][R10.64], R18 ;  /* 0x000000120a006986 */ /* 0x0001e2000c101516 */
[----:B------:R-:W-:-:S03]  /*13250*/  ISETP.LT.AND P2, PT, R89, UR43, !P2 ;  /* 0x0000002b59007c0c */ /* 0x000fc6000d741270 */
[----:B------:R0:W-:Y:S04]  /*13260*/  @P5 STG.E.U16 desc[UR22][R12.64], R20 ;  /* 0x000000140c005986 */ /* 0x0001e8000c101516 */
[----:B------:R1:W-:Y:S01]  /*13270*/  @P4 STG.E.U16 desc[UR22][R14.64], R52 ;  /* 0x000000340e004986 */ /* 0x0003e2000c101516 */
[----:B------:R-:W-:Y:S01]  /*13280*/  ISETP.LT.AND P4, PT, R93, UR12, !P3 ;  /* 0x0000000c5d007c0c */ /* 0x000fe2000df81270 */
[----:B------:R-:W-:Y:S01]  /*13290*/  IMAD.WIDE R16, R19, 0x2, R4 ;  /* 0x0000000213107825 */ /* 0x000fe200078e0204 */
[----:B------:R-:W-:Y:S01]  /*132a0*/  ISETP.GE.AND P1, PT, R21, UR6, PT ;  /* 0x0000000615007c0c */ /* 0x000fe2000bf26270 */
[----:B------:R-:W4:Y:S02]  /*132b0*/  LDCU UR6, c[0x0][0x39c] ;  /* 0x00007380ff0677ac */ /* 0x000f240008000800 */
[----:B------:R-:W-:Y:S01]  /*132c0*/  VIADD R19, R19, UR32 ;  /* 0x0000002013137c36 */ /* 0x000fe20008000000 */
[----:B------:R-:W-:Y:S01]  /*132d0*/  PRMT R21, R52, 0x7632, R21 ;  /* 0x0000763234157816 */ /* 0x000fe20000000015 */
[----:B0-----:R-:W-:Y:S01]  /*132e0*/  VIADD R18, R92, 0x34 ;  /* 0x000000345c127836 */ /* 0x001fe20000000000 */
[----:B------:R-:W-:Y:S01]  /*132f0*/  PRMT R20, R0, 0x7610, R20 ;  /* 0x0000761000147816 */ /* 0x000fe20000000014 */
[C---:B------:R-:W-:Y:S01]  /*13300*/  IMAD.WIDE R10, R19.reuse, 0x2, R8 ;  /* 0x00000002130a7825 */ /* 0x040fe200078e0208 */
[----:B------:R-:W-:Y:S01]  /*13310*/  F2FP.BF16.F32.PACK_AB R0, R24, R23 ;  /* 0x000000171800723e */ /* 0x000fe200000010ff */
[----:B------:R0:W-:Y:S01]  /*13320*/  @P2 STG.E.U16 desc[UR22][R16.64], R21 ;  /* 0x0000001510002986 */ /* 0x0001e2000c101516 */
[----:B------:R-:W-:Y:S01]  /*13330*/  ISETP.LT.AND P5, PT, R76, UR20, !P3 ;  /* 0x000000144c007c0c */ /* 0x000fe2000dfa1270 */
[C---:B------:R-:W-:Y:S01]  /*13340*/  IMAD.WIDE R12, R19.reuse, 0x2, R2 ;  /* 0x00000002130c7825 */ /* 0x040fe200078e0202 */
[----:B------:R-:W-:Y:S01]  /*13350*/  ISETP.LT.AND P6, PT, R72, UR30, !P3 ;  /* 0x0000001e48007c0c */ /* 0x000fe2000dfc1270 */
[----:B------:R2:W-:Y:S01]  /*13360*/  @P4 STG.E.U16 desc[UR22][R10.64], R20 ;  /* 0x000000140a004986 */ /* 0x0005e2000c101516 */
[----:B------:R-:W-:Y:S01]  /*13370*/  F2FP.BF16.F32.PACK_AB R56, R56, R88 ;  /* 0x000000583838723e */ /* 0x000fe200000010ff */
[----:B-1----:R-:W-:Y:S01]  /*13380*/  IMAD.WIDE R14, R19, 0x2, R6 ;  /* 0x00000002130e7825 */ /* 0x002fe200078e0206 */
[----:B------:R-:W1:Y:S01]  /*13390*/  LDCU UR12, c[0x0][0x398] ;  /* 0x00007300ff0c77ac */ /* 0x000e620008000800 */
[----:B0-----:R-:W-:-:S02]  /*133a0*/  PRMT R21, R0, 0x7632, R21 ;  /* 0x0000763200157816 */ /* 0x001fc40000000015 */
[C---:B------:R-:W-:Y:S01]  /*133b0*/  VIADD R17, R19.reuse, UR32 ;  /* 0x0000002013117c36 */ /* 0x040fe20008000000 */
[----:B----4-:R-:W-:Y:S02]  /*133c0*/  ISETP.GE.AND P2, PT, R18, UR6, PT ;  /* 0x0000000612007c0c */ /* 0x010fe4000bf46270 */
[----:B--2---:R-:W-:Y:S01]  /*133d0*/  F2FP.BF16.F32.PACK_AB R54, R54, R68 ;  /* 0x000000443636723e */ /* 0x004fe200000010ff */
[----:B------:R-:W-:Y:S01]  /*133e0*/  VIADD R16, R92, 0x35 ;  /* 0x000000355c107836 */ /* 0x000fe20000000000 */
[----:B------:R-:W-:Y:S01]  /*133f0*/  PRMT R20, R0, 0x7610, R20 ;  /* 0x0000761000147816 */ /* 0x000fe20000000014 */
[----:B------:R0:W-:Y:S01]  /*13400*/  @P5 STG.E.U16 desc[UR22][R12.64], R22 ;  /* 0x000000160c005986 */ /* 0x0001e2000c101516 */
[----:B---3--:R-:W-:Y:S01]  /*13410*/  F2FP.BF16.F32.PACK_AB R0, R70, R71 ;  /* 0x000000474600723e */ /* 0x008fe200000010ff */
[----:B------:R-:W-:Y:S01]  /*13420*/  IMAD.WIDE R10, R19, 0x2, R4 ;  /* 0x00000002130a7825 */ /* 0x000fe200078e0204 */
[----:B------:R-:W-:Y:S01]  /*13430*/  ISETP.LT.AND P4, PT, R89, UR33, !P3 ;  /* 0x0000002159007c0c */ /* 0x000fe2000df81270 */
[----:B------:R-:W2:Y:S01]  /*13440*/  LDL.LU R70, [R1+0x1d0] ;  /* 0x0001d00001467983 */ /* 0x000ea20000300800 */
[----:B------:R-:W-:Y:S01]  /*13450*/  PRMT R18, R53, 0x7632, R18 ;  /* 0x0000763235127816 */ /* 0x000fe20000000012 */
[----:B------:R-:W3:Y:S02]  /*13460*/  LDCU UR6, c[0x0][0x398] ;  /* 0x00007300ff0677ac */ /* 0x000ee40008000800 */
[----:B------:R-:W2:Y:S01]  /*13470*/  LDL.LU R71, [R1+0x2d0] ;  /* 0x0002d00001477983 */ /* 0x000ea20000300800 */
[----:B------:R-:W-:Y:S01]  /*13480*/  ISETP.LT.AND P5, PT, R93, UR26, !P1 ;  /* 0x0000001a5d007c0c */ /* 0x000fe2000cfa1270 */
[----:B------:R-:W4:Y:S01]  /*13490*/  LDCU UR20, c[0x0][0x398] ;  /* 0x00007300ff1477ac */ /* 0x000f220008000800 */
[----:B0-----:R-:W-:Y:S01]  /*134a0*/  IMAD.WIDE R12, R17, 0x2, R8 ;  /* 0x00000002110c7825 */ /* 0x001fe200078e0208 */
[----:B------:R0:W-:Y:S01]  /*134b0*/  @P6 STG.E.U16 desc[UR22][R14.64], R53 ;  /* 0x000000350e006986 */ /* 0x0001e2000c101516 */
[----:B------:R-:W-:Y:S01]  /*134c0*/  ISETP.LT.AND P6, PT, R76, UR28, !P1 ;  /* 0x0000001c4c007c0c */ /* 0x000fe2000cfc1270 */
[----:B------:R-:W1:Y:S02]  /*134d0*/  LDCU UR26, c[0x0][0x398] ;  /* 0x00007300ff1a77ac */ /* 0x000e640008000800 */
[----:B------:R3:W-:Y:S01]  /*134e0*/  @P4 STG.E.U16 desc[UR22][R10.64], R18 ;  /* 0x000000120a004986 */ /* 0x0007e2000c101516 */
[----:B------:R-:W-:-:S05]  /*134f0*/  ISETP.LT.AND P4, PT, R89, UR35, !P1 ;  /* 0x0000002359007c0c */ /* 0x000fca000cf81270 */
[----:B------:R1:W-:Y:S01]  /*13500*/  @P5 STG.E.U16 desc[UR22][R12.64], R20 ;  /* 0x000000140c005986 */ /* 0x0003e2000c101516 */
[----:B------:R-:W-:Y:S01]  /*13510*/  ISETP.LT.AND P5, PT, R72, UR10, !P1 ;  /* 0x0000000a48007c0c */ /* 0x000fe2000cfa1270 */
[C---:B------:R-:W-:Y:S01]  /*13520*/  VIADD R19, R17.reuse, UR32 ;  /* 0x0000002011137c36 */ /* 0x040fe20008000000 */
[----:B------:R-:W-:Y:S01]  /*13530*/  ISETP.GE.AND P3, PT, R16, UR11, PT ;  /* 0x0000000b10007c0c */ /* 0x000fe2000bf66270 */
[C---:B0-----:R-:W-:Y:S01]  /*13540*/  IMAD.WIDE R14, R17.reuse, 0x2, R2 ;  /* 0x00000002110e7825 */ /* 0x041fe200078e0202 */
[----:B------:R-:W-:Y:S01]  /*13550*/  PRMT R22, R56, 0x7632, R22 ;  /* 0x0000763238167816 */ /* 0x000fe20000000016 */
[----:B------:R-:W0:Y:S01]  /*13560*/  LDCU UR11, c[0x0][0x398] ;  /* 0x00007300ff0b77ac */ /* 0x000e220008000800 */
[----:B---3--:R-:W-:Y:S01]  /*13570*/  PRMT R18, R0, 0x7610, R18 ;  /* 0x0000761000127816 */ /* 0x008fe20000000012 */
[----:B------:R-:W-:Y:S01]  /*13580*/  IMAD.WIDE R10, R17, 0x2, R6 ;  /* 0x00000002110a7825 */ /* 0x000fe200078e0206 */
[----:B------:R-:W-:-:S03]  /*13590*/  PRMT R0, R54, 0x7632, R0 ;  /* 0x0000763236007816 */ /* 0x000fc60000000000 */
[----:B-1----:R-:W-:Y:S01]  /*135a0*/  IMAD.WIDE R12, R17, 0x2, R4 ;  /* 0x00000002110c7825 */ /* 0x002fe200078e0204 */
[----:B------:R1:W-:Y:S01]  /*135b0*/  @P6 STG.E.U16 desc[UR22][R14.64], R21 ;  /* 0x000000150e006986 */ /* 0x0003e2000c101516 */
[----:B------:R-:W-:Y:S01]  /*135c0*/  PRMT R17, R0, 0x7632, R17 ;  /* 0x0000763200117816 */ /* 0x000fe20000000011 */
[----:B------:R-:W3:Y:S02]  /*135d0*/  LDCU UR10, c[0x0][0x398] ;  /* 0x00007300ff0a77ac */ /* 0x000ee40008000800 */
[----:B------:R-:W-:Y:S04]  /*135e0*/  @P5 STG.E.U16 desc[UR22][R10.64], R54 ;  /* 0x000000360a005986 */ /* 0x000fe8000c101516 */
[----:B------:R2:W-:Y:S01]  /*135f0*/  @P4 STG.E.U16 desc[UR22][R12.64], R0 ;  /* 0x000000000c004986 */ /* 0x0005e2000c101516 */
[----:B------:R-:W-:Y:S01]  /*13600*/  ISETP.LT.AND P6, PT, R93, UR18, !P0 ;  /* 0x000000125d007c0c */ /* 0x000fe2000c7c1270 */
[----:B------:R-:W-:-:S02]  /*13610*/  VIADD R16, R92, 0x36 ;  /* 0x000000365c107836 */ /* 0x000fc40000000000 */
[----:B-1----:R-:W-:Y:S01]  /*13620*/  IMAD.WIDE R14, R19, 0x2, R8 ;  /* 0x00000002130e7825 */ /* 0x002fe200078e0208 */
[----:B------:R-:W-:Y:S01]  /*13630*/  ISETP.LT.AND P4, PT, R76, UR9, !P0 ;  /* 0x000000094c007c0c */ /* 0x000fe2000c781270 */
[----:B------:R-:W1:Y:S01]  /*13640*/  LDCU UR9, c[0x0][0x398] ;  /* 0x00007300ff0977ac */ /* 0x000e620008000800 */
[----:B------:R-:W-:Y:S02]  /*13650*/  ISETP.LT.AND P5, PT, R72, UR14, !P0 ;  /* 0x0000000e48007c0c */ /* 0x000fe4000c7a1270 */
[----:B--2---:R-:W-:-:S05]  /*13660*/  F2FP.BF16.F32.PACK_AB R0, R70, R71 ;  /* 0x000000474600723e */ /* 0x004fca00000010ff */
[----:B------:R2:W-:Y:S01]  /*13670*/  @P6 STG.E.U16 desc[UR22][R14.64], R18 ;  /* 0x000000120e006986 */ /* 0x0005e2000c101516 */
[----:B------:R-:W-:-:S04]  /*13680*/  IMAD.WIDE R10, R19, 0x2, R2 ;  /* 0x00000002130a7825 */ /* 0x000fc800078e0202 */
[----:B------:R-:W-:Y:S01]  /*13690*/  IMAD.WIDE R12, R19, 0x2, R6 ;  /* 0x00000002130c7825 */ /* 0x000fe200078e0206 */
[C---:B------:R-:W-:Y:S01]  /*136a0*/  PRMT R20, R0.reuse, 0x7610, R20 ;  /* 0x0000761000147816 */ /* 0x040fe20000000014 */
[----:B------:R-:W0:Y:S01]  /*136b0*/  LDCU UR14, c[0x0][0x398] ;  /* 0x00007300ff0e77ac */ /* 0x000e220008000800 */
[----:B------:R-:W-:Y:S02]  /*136c0*/  PRMT R21, R0, 0x7632, R21 ;  /* 0x0000763200157816 */ /* 0x000fe40000000015 */
[----:B------:R-:W-:Y:S01]  /*136d0*/  F2FP.BF16.F32.PACK_AB R0, R84, R82 ;  /* 0x000000525400723e */ /* 0x000fe200000010ff */
[----:B------:R-:W0:Y:S01]  /*136e0*/  LDCU UR18, c[0x0][0x398] ;  /* 0x00007300ff1277ac */ /* 0x000e220008000800 */
[----:B------:R-:W3:Y:S04]  /*136f0*/  LDL.LU R82, [R1+0x1dc] ;  /* 0x0001dc0001527983 */ /* 0x000ee80000300800 */
[----:B------:R-:W3:Y:S01]  /*13700*/  LDL.LU R83, [R1+0x2dc] ;  /* 0x0002dc0001537983 */ /* 0x000ee20000300800 */
[----:B------:R-:W-:Y:S01]  /*13710*/  ISETP.LT.AND P6, PT, R89, UR16, !P0 ;  /* 0x0000001059007c0c */ /* 0x000fe2000c7c1270 */
[----:B--2---:R-:W-:Y:S01]  /*13720*/  IMAD.WIDE R14, R19, 0x2, R4 ;  /* 0x00000002130e7825 */ /* 0x004fe200078e0204 */
[----:B------:R-:W-:Y:S01]  /*13730*/  PRMT R18, R55, 0x7632, R18 ;  /* 0x0000763237127816 */ /* 0x000fe20000000012 */
[----:B------:R2:W-:Y:S01]  /*13740*/  @P4 STG.E.U16 desc[UR22][R10.64], R17 ;  /* 0x000000110a004986 */ /* 0x0005e2000c101516 */
[----:B------:R-:W-:Y:S01]  /*13750*/  ISETP.GE.AND P1, PT, R16, UR15, PT ;  /* 0x0000000f10007c0c */ /* 0x000fe2000bf26270 */
[----:B------:R-:W0:Y:S02]  /*13760*/  LDCU UR16, c[0x0][0x398] ;  /* 0x00007300ff1077ac */ /* 0x000e240008000800 */
[----:B------:R1:W-:Y:S01]  /*13770*/  @P5 STG.E.U16 desc[UR22][R12.64], R55 ;  /* 0x000000370c005986 */ /* 0x0003e2000c101516 */
[----:B------:R-:W-:-:S02]  /*13780*/  ISETP.LT.AND P5, PT, R76, UR7, !P2 ;  /* 0x000000074c007c0c */ /* 0x000fc4000d7a1270 */
[----:B------:R-:W-:Y:S01]  /*13790*/  ISETP.LT.AND P4, PT, R72, UR4, !P2 ;  /* 0x0000000448007c0c */ /* 0x000fe2000d781270 */
[----:B------:R-:W-:Y:S01]  /*137a0*/  VIADD R19, R19, UR32 ;  /* 0x0000002013137c36 */ /* 0x000fe20008000000 */
[----:B------:R-:W4:Y:S01]  /*137b0*/  LDL.LU R84, [R1+0xd8] ;  /* 0x0000d80001547983 */ /* 0x000f220000300800 */
[----:B------:R-:W-:Y:S01]  /*137c0*/  VIADD R16, R92, 0x37 ;  /* 0x000000375c107836 */ /* 0x000fe20000000000 */
[----:B------:R-:W0:Y:S02]  /*137d0*/  LDCU UR15, c[0x0][0x398] ;  /* 0x00007300ff0f77ac */ /* 0x000e240008000800 */
[----:B------:R0:W-:Y:S01]  /*137e0*/  @P6 STG.E.U16 desc[UR22][R14.64], R18 ;  /* 0x000000120e006986 */ /* 0x0001e2000c101516 */
[----:B------:R-:W-:Y:S01]  /*137f0*/  ISETP.LT.AND P6, PT, R93, UR36, !P2 ;  /* 0x000000245d007c0c */ /* 0x000fe2000d7c1270 */
[C---:B--2---:R-:W-:Y:S01]  /*13800*/  IMAD.WIDE R10, R19.reuse, 0x2, R8 ;  /* 0x00000002130a7825 */ /* 0x044fe200078e0208 */
[----:B------:R-:W2:Y:S03]  /*13810*/  LDCU UR4, c[0x0][0x398] ;  /* 0x00007300ff0477ac */ /* 0x000ea60008000800 */
[----:B-1----:R-:W-:Y:S01]  /*13820*/  IMAD.WIDE R12, R19, 0x2, R2 ;  /* 0x00000002130c7825 */ /* 0x002fe200078e0202 */
[----:B------:R-:W-:Y:S01]  /*13830*/  ISETP.LT.AND P2, PT, R89, UR38, !P2 ;  /* 0x0000002659007c0c */ /* 0x000fe2000d741270 */
[----:B------:R-:W1:Y:S02]  /*13840*/  LDCU UR7, c[0x0][0x398] ;  /* 0x00007300ff0777ac */ /* 0x000e640008000800 */
[----:B0-----:R-:W-:-:S04]  /*13850*/  IMAD.WIDE R14, R19, 0x2, R6 ;  /* 0x00000002130e7825 */ /* 0x001fc800078e0206 */
[----:B------:R0:W-:Y:S04]  /*13860*/  @P6 STG.E.U16 desc[UR22][R10.64], R20 ;  /* 0x000000140a006986 */ /* 0x0001e8000c101516 */
[----:B------:R1:W-:Y:S01]  /*13870*/  @P5 STG.E.U16 desc[UR22][R12.64], R21 ;  /* 0x000000150c005986 */ /* 0x0003e2000c101516 */
[----:B------:R-:W-:-:S03]  /*13880*/  ISETP.LT.AND P5, PT, R76, UR34, !P3 ;  /* 0x000000224c007c0c */ /* 0x000fc6000dfa1270 */
[----:B------:R-:W-:Y:S01]  /*13890*/  @P4 STG.E.U16 desc[UR22][R14.64], R56 ;  /* 0x000000380e004986 */ /* 0x000fe2000c101516 */
[----:B------:R-:W-:Y:S02]  /*138a0*/  ISETP.LT.AND P4, PT, R93, UR24, !P3 ;  /* 0x000000185d007c0c */ /* 0x000fe4000df81270 */
[----:B------:R-:W-:Y:S01]  /*138b0*/  ISETP.GE.AND P0, PT, R16, UR13, PT ;  /* 0x0000000d10007c0c */ /* 0x000fe2000bf06270 */
[C---:B------:R-:W-:Y:S01]  /*138c0*/  IMAD.WIDE R16, R19.reuse, 0x2, R4 ;  /* 0x0000000213107825 */ /* 0x040fe200078e0204 */
[C---:B0-----:R-:W-:Y:S01]  /*138d0*/  PRMT R20, R0.reuse, 0x7610, R20 ;  /* 0x0000761000147816 */ /* 0x041fe20000000014 */
[----:B------:R-:W0:Y:S02]  /*138e0*/  LDCU UR13, c[0x0][0x398] ;  /* 0x00007300ff0d77ac */ /* 0x000e240008000800 */
[----:B------:R-:W-:Y:S01]  /*138f0*/  VIADD R19, R19, UR32 ;  /* 0x0000002013137c36 */ /* 0x000fe20008000000 */
[----:B-1----:R-:W-:-:S03]  /*13900*/  PRMT R21, R0, 0x7632, R21 ;  /* 0x0000763200157816 */ /* 0x002fc60000000015 */
[----:B------:R-:W-:Y:S01]  /*13910*/  IMAD.WIDE R10, R19, 0x2, R8 ;  /* 0x00000002130a7825 */ /* 0x000fe200078e0208 */
[----:B------:R-:W-:-:S03]  /*13920*/  F2FP.BF16.F32.PACK_AB R0, R85, R87 ;  /* 0x000000575500723e */ /* 0x000fc600000010ff */
[----:B------:R-:W-:Y:S01]  /*13930*/  IMAD.WIDE R12, R19, 0x2, R2 ;  /* 0x00000002130c7825 */ /* 0x000fe200078e0202 */
[----:B------:R-:W-:Y:S04]  /*13940*/  @P2 STG.E.U16 desc[UR22][R16.64], R22 ;  /* 0x0000001610002986 */ /* 0x000fe8000c101516 */
[----:B------:R1:W-:Y:S04]  /*13950*/  @P4 STG.E.U16 desc[UR22][R10.64], R20 ;  /* 0x000000140a004986 */ /* 0x0003e8000c101516 */
[----:B------:R0:W-:Y:S01]  /*13960*/  @P5 STG.E.U16 desc[UR22][R12.64], R21 ;  /* 0x000000150c005986 */ /* 0x0001e2000c101516 */
[----:B-1----:R-:W-:-:S02]  /*13970*/  PRMT R20, R0, 0x7610, R20 ;  /* 0x0000761000147816 */ /* 0x002fc40000000014 */
[----:B0-----:R-:W-:Y:S02]  /*13980*/  PRMT R21, R0, 0x7632, R21 ;  /* 0x0000763200157816 */ /* 0x001fe40000000015 */
[----:B---3--:R-:W-:Y:S02]  /*13990*/  F2FP.BF16.F32.PACK_AB R0, R82, R83 ;  /* 0x000000535200723e */ /* 0x008fe400000010ff */
[----:B------:R-:W3:Y:S04]  /*139a0*/  LDL.LU R82, [R1+0x1e0] ;  /* 0x0001e00001527983 */ /* 0x000ee80000300800 */
[----:B------:R-:W3:Y:S01]  /*139b0*/  LDL.LU R83, [R1+0x2e0] ;  /* 0x0002e00001537983 */ /* 0x000ee20000300800 */
[----:B------:R-:W-:Y:S01]  /*139c0*/  ISETP.LT.AND P6, PT, R72, UR6, !P3 ;  /* 0x0000000648007c0c */ /* 0x000fe2000dfc1270 */
[----:B------:R-:W-:Y:S01]  /*139d0*/  IMAD.WIDE R14, R19, 0x2, R6 ;  /* 0x00000002130e7825 */ /* 0x000fe200078e0206 */
[----:B------:R-:W-:Y:S01]  /*139e0*/  ISETP.LT.AND P4, PT, R89, UR12, !P3 ;  /* 0x0000000c59007c0c */ /* 0x000fe2000df81270 */
[----:B------:R-:W0:Y:S01]  /*139f0*/  LDCU UR6, c[0x0][0x398] ;  /* 0x00007300ff0677ac */ /* 0x000e220008000800 */
[----:B----4-:R-:W-:Y:S01]  /*13a00*/  ISETP.LT.AND P5, PT, R93, UR20, !P1 ;  /* 0x000000145d007c0c */ /* 0x010fe2000cfa1270 */
[----:B------:R-:W-:-:S02]  /*13a10*/  VIADD R18, R92, 0x38 ;  /* 0x000000385c127836 */ /* 0x000fc40000000000 */
[C---:B------:R-:W-:Y:S01]  /*13a20*/  VIADD R17, R19.reuse, UR32 ;  /* 0x0000002013117c36 */ /* 0x040fe20008000000 */
[----:B------:R-:W-:Y:S01]  /*13a30*/  F2FP.BF16.F32.PACK_AB R58, R58, R84 ;  /* 0x000000543a3a723e */ /* 0x000fe200000010ff */
[----:B------:R-:W-:-:S04]  /*13a40*/  IMAD.WIDE R10, R19, 0x2, R4 ;  /* 0x00000002130a7825 */ /* 0x000fc800078e0204 */
[----:B------:R1:W-:Y:S01]  /*13a50*/  @P6 STG.E.U16 desc[UR22][R14.64], R57 ;  /* 0x000000390e006986 */ /* 0x0003e2000c101516 */
[----:B------:R-:W-:Y:S01]  /*13a60*/  ISETP.LT.AND P6, PT, R76, UR11, !P1 ;  /* 0x0000000b4c007c0c */ /* 0x000fe2000cfc1270 */
[----:B------:R-:W4:Y:S01]  /*13a70*/  LDCU UR12, c[0x0][0x398] ;  /* 0x00007300ff0c77ac */ /* 0x000f220008000800 */
[----:B------:R-:W-:Y:S01]  /*13a80*/  ISETP.GE.AND P2, PT, R18, UR31, PT ;  /* 0x0000001f12007c0c */ /* 0x000fe2000bf46270 */
[----:B------:R-:W-:Y:S01]  /*13a90*/  IMAD.WIDE R12, R17, 0x2, R8 ;  /* 0x00000002110c7825 */ /* 0x000fe200078e0208 */
[----:B------:R-:W-:Y:S01]  /*13aa0*/  PRMT R18, R57, 0x7632, R18 ;  /* 0x0000763239127816 */ /* 0x000fe20000000012 */
[----:B------:R-:W0:Y:S04]  /*13ab0*/  LDCU UR11, c[0x0][0x398] ;  /* 0x00007300ff0b77ac */ /* 0x000e280008000800 */
[----:B------:R2:W-:Y:S01]  /*13ac0*/  @P4 STG.E.U16 desc[UR22][R10.64], R18 ;  /* 0x000000120a004986 */ /* 0x0005e2000c101516 */
[----:B-1----:R-:W-:-:S03]  /*13ad0*/  IMAD.WIDE R14, R17, 0x2, R2 ;  /* 0x00000002110e7825 */ /* 0x002fc600078e0202 */
[----:B------:R1:W-:Y:S01]  /*13ae0*/  @P5 STG.E.U16 desc[UR22][R12.64], R20 ;  /* 0x000000140c005986 */ /* 0x0003e2000c101516 */
[----:B------:R-:W-:Y:S02]  /*13af0*/  ISETP.LT.AND P5, PT, R72, UR26, !P1 ;  /* 0x0000001a48007c0c */ /* 0x000fe4000cfa1270 */
[----:B------:R-:W-:Y:S01]  /*13b00*/  ISETP.LT.AND P4, PT, R89, UR10, !P1 ;  /* 0x0000000a59007c0c */ /* 0x000fe2000cf81270 */
[----:B------:R0:W-:Y:S01]  /*13b10*/  @P6 STG.E.U16 desc[UR22][R14.64], R21 ;  /* 0x000000150e006986 */ /* 0x0001e2000c101516 */
[----:B------:R-:W-:Y:S01]  /*13b20*/  ISETP.LT.AND P6, PT, R93, UR15, !P0 ;  /* 0x0000000f5d007c0c */ /* 0x000fe2000c7c1270 */
[----:B------:R-:W-:Y:S01]  /*13b30*/  VIADD R19, R17, UR32 ;  /* 0x0000002011137c36 */ /* 0x000fe20008000000 */
[----:B------:R-:W-:Y:S01]  /*13b40*/  F2FP.BF16.F32.PACK_AB R59, R59, R86 ;  /* 0x000000563b3b723e */ /* 0x000fe200000010ff */
[C---:B--2---:R-:W-:Y:S01]  /*13b50*/  IMAD.WIDE R10, R17.reuse, 0x2, R6 ;  /* 0x00000002110a7825 */ /* 0x044fe200078e0206 */
[----:B------:R-:W-:Y:S01]  /*13b60*/  PRMT R18, R0, 0x7610, R18 ;  /* 0x0000761000127816 */ /* 0x000fe20000000012 */
[----:B------:R-:W2:Y:S01]  /*13b70*/  LDCU UR10, c[0x0][0x398] ;  /* 0x00007300ff0a77ac */ /* 0x000ea20008000800 */
[----:B------:R-:W-:Y:S01]  /*13b80*/  PRMT R0, R58, 0x7632, R0 ;  /* 0x000076323a007816 */ /* 0x000fe20000000000 */
[----:B-1----:R-:W-:Y:S01]  /*13b90*/  IMAD.WIDE R12, R17, 0x2, R4 ;  /* 0x00000002110c7825 */ /* 0x002fe200078e0204 */
[----:B------:R-:W-:Y:S01]  /*13ba0*/  F2FP.BF16.F32.PACK_AB R61, R61, R80 ;  /* 0x000000503d3d723e */ /* 0x000fe200000010ff */
[----:B------:R-:W1:Y:S02]  /*13bb0*/  LDCU UR15, c[0x0][0x398] ;  /* 0x00007300ff0f77ac */ /* 0x000e640008000800 */
[----:B0-----:R-:W-:Y:S01]  /*13bc0*/  IMAD.WIDE R14, R19, 0x2, R8 ;  /* 0x00000002130e7825 */ /* 0x001fe200078e0208 */
[----:B------:R0:W-:Y:S01]  /*13bd0*/  @P5 STG.E.U16 desc[UR22][R10.64], R58 ;  /* 0x0000003a0a005986 */ /* 0x0001e2000c101516 */
[----:B------:R-:W-:Y:S01]  /*13be0*/  ISETP.LT.AND P5, PT, R76, UR9, !P0 ;  /* 0x000000094c007c0c */ /* 0x000fe2000c7a1270 */
[----:B------:R-:W1:Y:S02]  /*13bf0*/  LDCU UR9, c[0x0][0x398] ;  /* 0x00007300ff0977ac */ /* 0x000e640008000800 */
[----:B------:R2:W-:Y:S01]  /*13c00*/  @P4 STG.E.U16 desc[UR22][R12.64], R0 ;  /* 0x000000000c004986 */ /* 0x0005e2000c101516 */
[----:B------:R-:W-:-:S03]  /*13c10*/  PRMT R17, R0, 0x7632, R17 ;  /* 0x0000763200117816 */ /* 0x000fc60000000011 */
[----:B------:R1:W-:Y:S01]  /*13c20*/  @P6 STG.E.U16 desc[UR22][R14.64], R18 ;  /* 0x000000120e006986 */ /* 0x0003e2000c101516 */
[----:B------:R-:W-:Y:S01]  /*13c30*/  ISETP.LT.AND P6, PT, R72, UR13, !P0 ;  /* 0x0000000d48007c0c */ /* 0x000fe2000c7c1270 */
[----:B------:R-:W-:Y:S01]  /*13c40*/  VIADD R16, R92, 0x39 ;  /* 0x000000395c107836 */ /* 0x000fe20000000000 */
[----:B------:R-:W-:Y:S01]  /*13c50*/  ISETP.LT.AND P0, PT, R89, UR14, !P0 ;  /* 0x0000000e59007c0c */ /* 0x000fe2000c701270 */
[C---:B0-----:R-:W-:Y:S01]  /*13c60*/  IMAD.WIDE R10, R19.reuse, 0x2, R2 ;  /* 0x00000002130a7825 */ /* 0x041fe200078e0202 */
[----:B------:R-:W-:Y:S01]  /*13c70*/  F2FP.BF16.F32.PACK_AB R60, R60, R78 ;  /* 0x0000004e3c3c723e */ /* 0x000fe200000010ff */
[----:B------:R-:W0:Y:S02]  /*13c80*/  LDCU UR13, c[0x0][0x398] ;  /* 0x00007300ff0d77ac */ /* 0x000e240008000800 */
[----:B--2---:R-:W-:Y:S01]  /*13c90*/  IMAD.WIDE R12, R19, 0x2, R6 ;  /* 0x00000002130c7825 */ /* 0x004fe200078e0206 */
[----:B------:R2:W-:Y:S01]  /*13ca0*/  @P5 STG.E.U16 desc[UR22][R10.64], R17 ;  /* 0x000000110a005986 */ /* 0x0005e2000c101516 */
[----:B-1----:R-:W-:-:S02]  /*13cb0*/  PRMT R18, R59, 0x7632, R18 ;  /* 0x000076323b127816 */ /* 0x002fc40000000012 */
[----:B------:R-:W-:Y:S02]  /*13cc0*/  IMAD.WIDE R14, R19, 0x2, R4 ;  /* 0x00000002130e7825 */ /* 0x000fe400078e0204 */
[----:B------:R1:W-:Y:S01]  /*13cd0*/  @P6 STG.E.U16 desc[UR22][R12.64], R59 ;  /* 0x0000003b0c006986 */ /* 0x0003e2000c101516 */
[----:B------:R-:W-:Y:S01]  /*13ce0*/  ISETP.LT.AND P6, PT, R93, UR4, !P2 ;  /* 0x000000045d007c0c */ /* 0x000fe2000d7c1270 */
[----:B------:R-:W0:Y:S01]  /*13cf0*/  LDCU UR4, c[0x0][0x398] ;  /* 0x00007300ff0477ac */ /* 0x000e220008000800 */
[----:B------:R-:W-:Y:S01]  /*13d00*/  ISETP.LT.AND P5, PT, R76, UR7, !P2 ;  /* 0x000000074c007c0c */ /* 0x000fe2000d7a1270 */
[----:B------:R4:W-:Y:S01]  /*13d10*/  @P0 STG.E.U16 desc[UR22][R14.64], R18 ;  /* 0x000000120e000986 */ /* 0x0009e2000c101516 */
[----:B------:R-:W-:Y:S01]  /*13d20*/  ISETP.LT.AND P0, PT, R72, UR6, !P2 ;  /* 0x0000000648007c0c */ /* 0x000fe2000d701270 */
[----:B------:R-:W-:Y:S01]  /*13d30*/  VIADD R19, R19, UR32 ;  /* 0x0000002013137c36 */ /* 0x000fe20008000000 */
[----:B------:R-:W-:Y:S01]  /*13d40*/  ISETP.GE.AND P3, PT, R16, UR29, PT ;  /* 0x0000001d10007c0c */ /* 0x000fe2000bf66270 */
[----:B------:R-:W-:Y:S01]  /*13d50*/  VIADD R16, R92, 0x3a ;  /* 0x0000003a5c107836 */ /* 0x000fe20000000000 */
[----:B------:R-:W-:Y:S01]  /*13d60*/  PRMT R22, R60, 0x7632, R22 ;  /* 0x000076323c167816 */ /* 0x000fe20000000016 */
[----:B--2---:R-:W-:Y:S01]  /*13d70*/  IMAD.WIDE R10, R19, 0x2, R8 ;  /* 0x00000002130a7825 */ /* 0x004fe200078e0208 */
[----:B------:R-:W-:Y:S01]  /*13d80*/  ISETP.LT.AND P2, PT, R89, UR16, !P2 ;  /* 0x0000001059007c0c */ /* 0x000fe2000d741270 */
[----:B------:R-:W2:Y:S02]  /*13d90*/  LDCU UR6, c[0x0][0x398] ;  /* 0x00007300ff0677ac */ /* 0x000ea40008000800 */
[C---:B-1----:R-:W-:Y:S01]  /*13da0*/  IMAD.WIDE R12, R19.reuse, 0x2, R2 ;  /* 0x00000002130c7825 */ /* 0x042fe200078e0202 */
[----:B------:R-:W-:Y:S01]  /*13db0*/  ISETP.GE.AND P1, PT, R16, UR27, PT ;  /* 0x0000001b10007c0c */ /* 0x000fe2000bf26270 */
[----:B------:R-:W1:Y:S02]  /*13dc0*/  LDCU UR7, c[0x0][0x398] ;  /* 0x00007300ff0777ac */ /* 0x000e640008000800 */
[----:B----4-:R-:W-:-:S04]  /*13dd0*/  IMAD.WIDE R14, R19, 0x2, R6 ;  /* 0x00000002130e7825 */ /* 0x010fc800078e0206 */
[----:B------:R-:W-:-:S05]  /*13de0*/  VIADD R16, R92, 0x3b ;  /* 0x0000003b5c107836 */ /* 0x000fca0000000000 */
[----:B------:R-:W-:Y:S01]  /*13df0*/  ISETP.GE.AND P4, PT, R16, UR5, PT ;  /* 0x0000000510007c0c */ /* 0x000fe2000bf86270 */
[C---:B------:R-:W-:Y:S01]  /*13e00*/  IMAD.WIDE R16, R19.reuse, 0x2, R4 ;  /* 0x0000000213107825 */ /* 0x040fe200078e0204 */
[----:B------:R-:W4:Y:S03]  /*13e10*/  LDCU UR5, c[0x0][0x398] ;  /* 0x00007300ff0577ac */ /* 0x000f260008000800 */
[----:B------:R-:W-:Y:S02]  /*13e20*/  VIADD R19, R19, UR32 ;  /* 0x0000002013137c36 */ /* 0x000fe40008000000 */
[----:B------:R-:W-:Y:S01]  /*13e30*/  VIADD R18, R92, 0x3c ;  /* 0x0000003c5c127836 */ /* 0x000fe20000000000 */
[----:B---3--:R-:W-:-:S04]  /*13e40*/  F2FP.BF16.F32.PACK_AB R0, R82, R83 ;  /* 0x000000535200723e */ /* 0x008fc800000010ff */
[C---:B------:R-:W-:Y:S02]  /*13e50*/  PRMT R20, R0.reuse, 0x7610, R20 ;  /* 0x0000761000147816 */ /* 0x040fe40000000014 */
[----:B------:R-:W-:Y:S02]  /*13e60*/  PRMT R21, R0, 0x7632, R21 ;  /* 0x0000763200157816 */ /* 0x000fe40000000015 */
[----:B------:R-:W-:Y:S02]  /*13e70*/  F2FP.BF16.F32.PACK_AB R0, R74, R73 ;  /* 0x000000494a00723e */ /* 0x000fe400000010ff */
[----:B------:R-:W3:Y:S04]  /*13e80*/  LDL.LU R74, [R1+0x1ec] ;  /* 0x0001ec00014a7983 */ /* 0x000ee80000300800 */
[----:B------:R-:W3:Y:S04]  /*13e90*/  LDL.LU R73, [R1+0x2ec] ;  /* 0x0002ec0001497983 */ /* 0x000ee80000300800 */
[----:B------:R-:W2:Y:S04]  /*13ea0*/  LDL.LU R80, [R1+0xe8] ;  /* 0x0000e80001507983 */ /* 0x000ea80000300800 */
[----:B------:R0:W-:Y:S04]  /*13eb0*/  @P6 STG.E.U16 desc[UR22][R10.64], R20 ;  /* 0x000000140a006986 */ /* 0x0001e8000c101516 */
[----:B------:R1:W-:Y:S04]  /*13ec0*/  @P5 STG.E.U16 desc[UR22][R12.64], R21 ;  /* 0x000000150c005986 */ /* 0x0003e8000c101516 */
[----:B------:R-:W-:Y:S01]  /*13ed0*/  @P0 STG.E.U16 desc[UR22][R14.64], R60 ;  /* 0x0000003c0e000986 */ /* 0x000fe2000c101516 */
[----:B------:R-:W-:Y:S01]  /*13ee0*/  ISETP.LT.AND P0, PT, R93, UR12, !P3 ;  /* 0x0000000c5d007c0c */ /* 0x000fe2000df01270 */
[----:B------:R-:W2:Y:S01]  /*13ef0*/  LDCU UR12, c[0x0][0x398] ;  /* 0x00007300ff0c77ac */ /* 0x000ea20008000800 */
[----:B0-----:R-:W-:-:S02]  /*13f00*/  PRMT R20, R0, 0x7610, R20 ;  /* 0x0000761000147816 */ /* 0x001fc40000000014 */
[----:B-1----:R-:W-:Y:S02]  /*13f10*/  PRMT R21, R0, 0x7632, R21 ;  /* 0x0000763200157816 */ /* 0x002fe40000000015 */
[----:B------:R-:W-:Y:S02]  /*13f20*/  F2FP.BF16.F32.PACK_AB R0, R81, R77 ;  /* 0x0000004d5100723e */ /* 0x000fe400000010ff */
[----:B------:R-:W2:Y:S01]  /*13f30*/  LDL.LU R81, [R1+0x1f0] ;  /* 0x0001f00001517983 */ /* 0x000ea20000300800 */
[----:B------:R-:W-:-:S03]  /*13f40*/  IMAD.WIDE R10, R19, 0x2, R8 ;  /* 0x00000002130a7825 */ /* 0x000fc600078e0208 */
[----:B------:R-:W2:Y:S04]  /*13f50*/  LDL.LU R77, [R1+0x2f0] ;  /* 0x0002f000014d7983 */ /* 0x000ea80000300800 */
[----:B------:R0:W-:Y:S01]  /*13f60*/  @P2 STG.E.U16 desc[UR22][R16.64], R22 ;  /* 0x0000001610002986 */ /* 0x0001e2000c101516 */
[----:B------:R-:W-:Y:S02]  /*13f70*/  ISETP.LT.AND P2, PT, R76, UR11, !P3 ;  /* 0x0000000b4c007c0c */ /* 0x000fe4000df41270 */
[----:B------:R-:W-:Y:S01]  /*13f80*/  ISETP.LT.AND P6, PT, R72, UR18, !P3 ;  /* 0x0000001248007c0c */ /* 0x000fe2000dfc1270 */
[----:B------:R1:W-:Y:S01]  /*13f90*/  @P0 STG.E.U16 desc[UR22][R10.64], R20 ;  /* 0x000000140a000986 */ /* 0x0003e2000c101516 */
[----:B------:R-:W-:Y:S01]  /*13fa0*/  ISETP.LT.AND P3, PT, R89, UR10, !P3 ;  /* 0x0000000a59007c0c */ /* 0x000fe2000df61270 */
[----:B------:R-:W-:Y:S01]  /*13fb0*/  IMAD.WIDE R12, R19, 0x2, R2 ;  /* 0x00000002130c7825 */ /* 0x000fe200078e0202 */
[----:B------:R-:W-:Y:S01]  /*13fc0*/  ISETP.LT.AND P0, PT, R93, UR15, !P1 ;  /* 0x0000000f5d007c0c */ /* 0x000fe2000cf01270 */
[----:B------:R-:W2:Y:S01]  /*13fd0*/  LDCU UR11, c[0x0][0x398] ;  /* 0x00007300ff0b77ac */ /* 0x000ea20008000800 */
[----:B------:R-:W-:Y:S01]  /*13fe0*/  ISETP.GE.AND P5, PT, R18, UR25, PT ;  /* 0x0000001912007c0c */ /* 0x000fe2000bfa6270 */
[----:B0-----:R-:W-:-:S02]  /*13ff0*/  VIADD R16, R92, 0x3d ;  /* 0x0000003d5c107836 */ /* 0x001fc40000000000 */
[C---:B------:R-:W-:Y:S02]  /*14000*/  VIADD R17, R19.reuse, UR32 ;  /* 0x0000002013117c36 */ /* 0x040fe40008000000 */
[----:B------:R0:W-:Y:S01]  /*14010*/  @P2 STG.E.U16 desc[UR22][R12.64], R21 ;  /* 0x000000150c002986 */ /* 0x0001e2000c101516 */
[----:B------:R-:W-:Y:S01]  /*14020*/  IMAD.WIDE R14, R19, 0x2, R6 ;  /* 0x00000002130e7825 */ /* 0x000fe200078e0206 */
[----:B------:R-:W-:Y:S01]  /*14030*/  PRMT R18, R61, 0x7632, R18 ;  /* 0x000076323d127816 */ /* 0x000fe20000000012 */
[----:B------:R-:W2:Y:S01]  /*14040*/  LDCU UR10, c[0x0][0x398] ;  /* 0x00007300ff0a77ac */ /* 0x000ea20008000800 */
[----:B-1----:R-:W-:Y:S01]  /*14050*/  PRMT R20, R0, 0x7610, R20 ;  /* 0x0000761000147816 */ /* 0x002fe20000000014 */
[----:B------:R-:W-:Y:S01]  /*14060*/  IMAD.WIDE R10, R19, 0x2, R4 ;  /* 0x00000002130a7825 */ /* 0x000fe200078e0204 */
[----:B------:R-:W-:Y:S01]  /*14070*/  ISETP.GE.AND P2, PT, R16, UR21, PT ;  /* 0x0000001510007c0c */ /* 0x000fe2000bf46270 */
[----:B------:R1:W-:Y:S02]  /*14080*/  @P6 STG.E.U16 desc[UR22][R14.64], R61 ;  /* 0x0000003d0e006986 */ /* 0x0003e4000c101516 */
[----:B------:R-:W-:-:S02]  /*14090*/  VIADD R16, R92, 0x3e ;  /* 0x0000003e5c107836 */ /* 0x000fc40000000000 */
[C---:B0-----:R-:W-:Y:S01]  /*140a0*/  IMAD.WIDE R12, R17.reuse, 0x2, R8 ;  /* 0x00000002110c7825 */ /* 0x041fe200078e0208 */
[----:B------:R0:W-:Y:S04]  /*140b0*/  @P3 STG.E.U16 desc[UR22][R10.64], R18 ;  /* 0x000000120a003986 */ /* 0x0001e8000c101516 */
[----:B------:R0:W-:Y:S01]  /*140c0*/  @P0 STG.E.U16 desc[UR22][R12.64], R20 ;  /* 0x000000140c000986 */ /* 0x0001e2000c101516 */
[----:B------:R-:W-:Y:S01]  /*140d0*/  ISETP.GE.AND P0, PT, R16, UR19, PT ;  /* 0x0000001310007c0c */ /* 0x000fe2000bf06270 */
[----:B------:R-:W-:Y:S02]  /*140e0*/  VIADD R16, R92, 0x3f ;  /* 0x0000003f5c107836 */ /* 0x000fe40000000000 */
[----:B------:R-:W2:Y:S01]  /*140f0*/  LDL.LU R92, [R1+0x560] ;  /* 0x00056000015c7983 */ /* 0x000ea20000300800 */
[----:B------:R-:W-:Y:S01]  /*14100*/  ISETP.LT.AND P6, PT, R76, UR9, !P1 ;  /* 0x000000094c007c0c */ /* 0x000fe2000cfc1270 */
[C---:B-1----:R-:W-:Y:S01]  /*14110*/  IMAD.WIDE R14, R17.reuse, 0x2, R2 ;  /* 0x00000002110e7825 */ /* 0x042fe200078e0202 */
[----:B----4-:R-:W-:Y:S01]  /*14120*/  ISETP.LT.AND P3, PT, R72, UR5, !P1 ;  /* 0x0000000548007c0c */ /* 0x010fe2000cf61270 */
[----:B------:R-:W1:Y:S01]  /*14130*/  LDCU UR9, c[0x0][0x398] ;  /* 0x00007300ff0977ac */ /* 0x000e620008000800 */
[----:B------:R-:W-:Y:S01]  /*14140*/  PRMT R21, R0, 0x7632, R21 ;  /* 0x0000763200157816 */ /* 0x000fe20000000015 */
[----:B0-----:R-:W-:Y:S01]  /*14150*/  IMAD.WIDE R10, R17, 0x2, R6 ;  /* 0x00000002110a7825 */ /* 0x001fe200078e0206 */
[----:B------:R-:W-:Y:S01]  /*14160*/  ISETP.LT.AND P1, PT, R89, UR13, !P1 ;  /* 0x0000000d59007c0c */ /* 0x000fe2000cf21270 */
[----:B------:R-:W0:Y:S06]  /*14170*/  LDCU UR5, c[0x0][0x398] ;  /* 0x00007300ff0577ac */ /* 0x000e2c0008000800 */
[----:B------:R4:W-:Y:S01]  /*14180*/  @P6 STG.E.U16 desc[UR22][R14.64], R21 ;  /* 0x000000150e006986 */ /* 0x0009e2000c101516 */
[----:B------:R-:W-:Y:S01]  /*14190*/  ISETP.LT.AND P6, PT, R93, UR4, !P4 ;  /* 0x000000045d007c0c */ /* 0x000fe2000e7c1270 */
[C---:B------:R-:W-:Y:S01]  /*141a0*/  VIADD R19, R17.reuse, UR32 ;  /* 0x0000002011137c36 */ /* 0x040fe20008000000 */
[----:B------:R-:W0:Y:S01]  /*141b0*/  LDCU UR4, c[0x0][0x398] ;  /* 0x00007300ff0477ac */ /* 0x000e220008000800 */
[----:B------:R-:W-:-:S04]  /*141c0*/  IMAD.WIDE R12, R17, 0x2, R4 ;  /* 0x00000002110c7825 */ /* 0x000fc800078e0204 */
[----:B----4-:R-:W-:Y:S01]  /*141d0*/  IMAD.WIDE R14, R19, 0x2, R8 ;  /* 0x00000002130e7825 */ /* 0x010fe200078e0208 */
[----:B------:R-:W-:-:S03]  /*141e0*/  F2FP.BF16.F32.PACK_AB R63, R63, R75 ;  /* 0x0000004b3f3f723e */ /* 0x000fc600000010ff */
[----:B------:R-:W-:Y:S01]  /*141f0*/  VIADD R17, R19, UR32 ;  /* 0x0000002013117c36 */ /* 0x000fe20008000000 */
[----:B------:R-:W-:Y:S02]  /*14200*/  F2FP.BF16.F32.PACK_AB R64, R64, R79 ;  /* 0x0000004f4040723e */ /* 0x000fe400000010ff */
[----:B---3--:R-:W-:Y:S02]  /*14210*/  F2FP.BF16.F32.PACK_AB R0, R74, R73 ;  /* 0x000000494a00723e */ /* 0x008fe400000010ff */
[----:B------:R-:W3:Y:S01]  /*14220*/  LDL.LU R74, [R1+0x1f4] ;  /* 0x0001f400014a7983 */ /* 0x000ee20000300800 */
[----:B--2---:R-:W-:Y:S02]  /*14230*/  F2FP.BF16.F32.PACK_AB R62, R62, R80 ;  /* 0x000000503e3e723e */ /* 0x004fe400000010ff */
[----:B------:R-:W-:Y:S01]  /*14240*/  PRMT R18, R0, 0x7610, R18 ;  /* 0x0000761000127816 */ /* 0x000fe20000000012 */
[----:B------:R-:W3:Y:S01]  /*14250*/  LDL.LU R73, [R1+0x2f4] ;  /* 0x0002f40001497983 */ /* 0x000ee20000300800 */
[----:B------:R-:W-:-:S03]  /*14260*/  PRMT R0, R62, 0x7632, R0 ;  /* 0x000076323e007816 */ /* 0x000fc60000000000 */
[----:B------:R2:W-:Y:S01]  /*14270*/  @P3 STG.E.U16 desc[UR22][R10.64], R62 ;  /* 0x0000003e0a003986 */ /* 0x0005e2000c101516 */
[----:B------:R-:W-:Y:S01]  /*14280*/  ISETP.LT.AND P3, PT, R76, UR6, !P4 ;  /* 0x000000064c007c0c */ /* 0x000fe2000e761270 */
[----:B------:R-:W4:Y:S02]  /*14290*/  LDCU UR6, c[0x0][0x398] ;  /* 0x00007300ff0677ac */ /* 0x000f240008000800 */
[----:B------:R0:W-:Y:S01]  /*142a0*/  @P1 STG.E.U16 desc[UR22][R12.64], R0 ;  /* 0x000000000c001986 */ /* 0x0001e2000c101516 */
[----:B------:R-:W-:-:S03]  /*142b0*/  PRMT R20, R0, 0x7632, R20 ;  /* 0x0000763200147816 */ /* 0x000fc60000000014 */
[----:B------:R1:W-:Y:S01]  /*142c0*/  @P6 STG.E.U16 desc[UR22][R14.64], R18 ;  /* 0x000000120e006986 */ /* 0x0003e2000c101516 */
[----:B------:R-:W-:Y:S01]  /*142d0*/  ISETP.LT.AND P6, PT, R72, UR7, !P4 ;  /* 0x0000000748007c0c */ /* 0x000fe2000e7c1270 */
[----:B------:R-:W2:Y:S01]  /*142e0*/  LDCU UR7, c[0x0][0x398] ;  /* 0x00007300ff0777ac */ /* 0x000ea20008000800 */
[----:B------:R-:W-:Y:S01]  /*142f0*/  ISETP.LT.AND P4, PT, R89, UR11, !P4 ;  /* 0x0000000b59007c0c */ /* 0x000fe2000e781270 */
[C---:B--2---:R-:W-:Y:S01]  /*14300*/  IMAD.WIDE R10, R19.reuse, 0x2, R2 ;  /* 0x00000002130a7825 */ /* 0x044fe200078e0202 */
[----:B------:R-:W2:Y:S03]  /*14310*/  LDL.LU R80, [R1+0x1f8] ;  /* 0x0001f80001507983 */ /* 0x000ea60000300800 */
[----:B0-----:R-:W-:Y:S01]  /*14320*/  IMAD.WIDE R12, R19, 0x2, R6 ;  /* 0x00000002130c7825 */ /* 0x001fe200078e0206 */
[----:B------:R0:W-:Y:S01]  /*14330*/  @P3 STG.E.U16 desc[UR22][R10.64], R20 ;  /* 0x000000140a003986 */ /* 0x0001e2000c101516 */
[----:B------:R-:W-:Y:S01]  /*14340*/  ISETP.LT.AND P3, PT, R93, UR10, !P5 ;  /* 0x0000000a5d007c0c */ /* 0x000fe2000ef61270 */
[----:B------:R-:W3:Y:S01]  /*14350*/  LDCU UR11, c[0x0][0x398] ;  /* 0x00007300ff0b77ac */ /* 0x000ee20008000800 */
[----:B-1----:R-:W-:Y:S01]  /*14360*/  PRMT R18, R63, 0x7632, R18 ;  /* 0x000076323f127816 */ /* 0x002fe20000000012 */
[----:B------:R-:W-:Y:S01]  /*14370*/  IMAD.WIDE R14, R19, 0x2, R4 ;  /* 0x00000002130e7825 */ /* 0x000fe200078e0204 */
[----:B------:R-:W-:Y:S01]  /*14380*/  F2FP.BF16.F32.PACK_AB R0, R81, R77 ;  /* 0x0000004d5100723e */ /* 0x000fe200000010ff */
[----:B------:R1:W-:Y:S01]  /*14390*/  @P6 STG.E.U16 desc[UR22][R12.64], R63 ;  /* 0x0000003f0c006986 */ /* 0x0003e2000c101516 */
[----:B------:R-:W-:Y:S01]  /*143a0*/  ISETP.LT.AND P6, PT, R76, UR9, !P5 ;  /* 0x000000094c007c0c */ /* 0x000fe2000efc1270 */
[----:B------:R-:W4:Y:S02]  /*143b0*/  LDCU UR9, c[0x0][0x398] ;  /* 0x00007300ff0977ac */ /* 0x000f240008000800 */
[----:B------:R1:W-:Y:S01]  /*143c0*/  @P4 STG.E.U16 desc[UR22][R14.64], R18 ;  /* 0x000000120e004986 */ /* 0x0003e2000c101516 */
[----:B------:R-:W-:Y:S01]  /*143d0*/  ISETP.LT.AND P4, PT, R72, UR12, !P5 ;  /* 0x0000000c48007c0c */ /* 0x000fe2000ef81270 */
[----:B0-----:R-:W-:Y:S01]  /*143e0*/  IMAD.WIDE R10, R17, 0x2, R8 ;  /* 0x00000002110a7825 */ /* 0x001fe200078e0208 */
[C---:B------:R-:W-:Y:S01]  /*143f0*/  PRMT R20, R0.reuse, 0x7610, R20 ;  /* 0x0000761000147816 */ /* 0x040fe20000000014 */
[----:B------:R-:W2:Y:S01]  /*14400*/  LDL.LU R75, [R1+0x2f8] ;  /* 0x0002f800014b7983 */ /* 0x000ea20000300800 */
[----:B------:R-:W0:Y:S03]  /*14410*/  LDCU UR12, c[0x0][0x398] ;  /* 0x00007300ff0c77ac */ /* 0x000e260008000800 */
[----:B------:R-:W-:Y:S01]  /*14420*/  @P3 STG.E.U16 desc[UR22][R10.64], R20 ;  /* 0x000000140a003986 */ /* 0x000fe2000c101516 */
[----:B------:R-:W-:Y:S01]  /*14430*/  ISETP.LT.AND P3, PT, R89, UR4, !P5 ;  /* 0x0000000459007c0c */ /* 0x000fe2000ef61270 */
[C---:B-1----:R-:W-:Y:S01]  /*14440*/  IMAD.WIDE R12, R17.reuse, 0x2, R2 ;  /* 0x00000002110c7825 */ /* 0x042fe200078e0202 */
[----:B------:R-:W-:Y:S01]  /*14450*/  PRMT R21, R0, 0x7632, R21 ;  /* 0x0000763200157816 */ /* 0x000fe20000000015 */
[----:B------:R-:W1:Y:S01]  /*14460*/  LDCU UR4, c[0x0][0x398] ;  /* 0x00007300ff0477ac */ /* 0x000e620008000800 */
[----:B------:R-:W-:Y:S01]  /*14470*/  ISETP.GE.AND P1, PT, R16, UR17, PT ;  /* 0x0000001110007c0c */ /* 0x000fe2000bf26270 */
[----:B------:R-:W-:-:S02]  /*14480*/  IMAD.WIDE R14, R17, 0x2, R6 ;  /* 0x00000002110e7825 */ /* 0x000fc400078e0206 */
[----:B------:R0:W-:Y:S01]  /*14490*/  @P6 STG.E.U16 desc[UR22][R12.64], R21 ;  /* 0x000000150c006986 */ /* 0x0001e2000c101516 */
[----:B------:R-:W1:Y:S01]  /*144a0*/  LDCU UR10, c[0x0][0x398] ;  /* 0x00007300ff0a77ac */ /* 0x000e620008000800 */
[C---:B------:R-:W-:Y:S02]  /*144b0*/  VIADD R19, R17.reuse, UR32 ;  /* 0x0000002011137c36 */ /* 0x040fe40008000000 */
[----:B------:R-:W-:Y:S01]  /*144c0*/  IMAD.WIDE R16, R17, 0x2, R4 ;  /* 0x0000000211107825 */ /* 0x000fe200078e0204 */
[----:B------:R-:W-:Y:S01]  /*144d0*/  @P4 STG.E.U16 desc[UR22][R14.64], R64 ;  /* 0x000000400e004986 */ /* 0x000fe2000c101516 */
[C---:B------:R-:W-:Y:S01]  /*144e0*/  ISETP.LT.AND P5, PT, R93.reuse, UR5, !P2 ;  /* 0x000000055d007c0c */ /* 0x040fe2000d7a1270 */
[----:B------:R-:W1:Y:S01]  /*144f0*/  LDCU UR5, c[0x0][0x398] ;  /* 0x00007300ff0577ac */ /* 0x000e620008000800 */
[----:B0-----:R-:W-:Y:S02]  /*14500*/  PRMT R13, R64, 0x7632, R13 ;  /* 0x00007632400d7816 */ /* 0x001fe4000000000d */
[----:B------:R-:W-:-:S03]  /*14510*/  ISETP.LT.AND P4, PT, R93, UR12, !P1 ;  /* 0x0000000c5d007c0c */ /* 0x000fc6000cf81270 */
[----:B------:R0:W-:Y:S01]  /*14520*/  @P3 STG.E.U16 desc[UR22][R16.64], R13 ;  /* 0x0000000d10003986 */ /* 0x0001e2000c101516 */
[----:B----4-:R-:W-:Y:S02]  /*14530*/  ISETP.LT.AND P3, PT, R93, UR9, !P0 ;  /* 0x000000095d007c0c */ /* 0x010fe4000c761270 */
[----:B------:R-:W-:Y:S01]  /*14540*/  F2FP.BF16.F32.PACK_AB R65, R65, R92 ;  /* 0x0000005c4141723e */ /* 0x000fe200000010ff */
[----:B------:R-:W4:Y:S01]  /*14550*/  LDL.LU R93, [R1+0x55c] ;  /* 0x00055c00015d7983 */ /* 0x000f220000300800 */
[----:B------:R-:W-:Y:S01]  /*14560*/  ISETP.LT.AND P6, PT, R76, UR6, !P2 ;  /* 0x000000064c007c0c */ /* 0x000fe2000d7c1270 */
[C---:B------:R-:W-:Y:S01]  /*14570*/  IMAD.WIDE R10, R19.reuse, 0x2, R8 ;  /* 0x00000002130a7825 */ /* 0x040fe200078e0208 */
[----:B------:R-:W1:Y:S01]  /*14580*/  LDCU UR6, c[0x0][0x398] ;  /* 0x00007300ff0677ac */ /* 0x000e620008000800 */
[----:B------:R-:W4:Y:S01]  /*14590*/  LDL.LU R92, [R1+0x558] ;  /* 0x00055800015c7983 */ /* 0x000f220000300800 */
[----:B------:R-:W1:Y:S01]  /*145a0*/  LDCU UR9, c[0x0][0x398] ;  /* 0x00007300ff0977ac */ /* 0x000e620008000800 */
[----:B0-----:R-:W-:-:S04]  /*145b0*/  IMAD.WIDE R12, R19, 0x2, R2 ;  /* 0x00000002130c7825 */ /* 0x001fc800078e0202 */
[----:B------:R-:W-:-:S04]  /*145c0*/  VIADD R21, R19, UR32 ;  /* 0x0000002013157c36 */ /* 0x000fc80008000000 */
[----:B------:R-:W-:Y:S01]  /*145d0*/  IMAD.WIDE R16, R21, 0x2, R8 ;  /* 0x0000000215107825 */ /* 0x000fe200078e0208 */
[----:B------:R-:W-:Y:S02]  /*145e0*/  F2FP.BF16.F32.PACK_AB R66, R66, R91 ;  /* 0x0000005b4242723e */ /* 0x000fe400000010ff */
[----:B------:R-:W-:Y:S02]  /*145f0*/  F2FP.BF16.F32.PACK_AB R67, R67, R90 ;  /* 0x0000005a4343723e */ /* 0x000fe400000010ff */
[----:B---3--:R-:W-:-:S04]  /*14600*/  F2FP.BF16.F32.PACK_AB R0, R74, R73 ;  /* 0x000000494a00723e */ /* 0x008fc800000010ff */
[----:B------:R-:W-:-:S05]  /*14610*/  PRMT R15, R0, 0x7610, R15 ;  /* 0x00007610000f7816 */ /* 0x000fca000000000f */
[----:B------:R0:W-:Y:S01]  /*14620*/  @P5 STG.E.U16 desc[UR22][R10.64], R15 ;  /* 0x0000000f0a005986 */ /* 0x0001e2000c101516 */
[----:B------:R-:W-:Y:S01]  /*14630*/  ISETP.LT.AND P5, PT, R72, UR7, !P2 ;  /* 0x0000000748007c0c */ /* 0x000fe2000d7a1270 */
[----:B------:R-:W3:Y:S01]  /*14640*/  LDCU UR7, c[0x0][0x398] ;  /* 0x00007300ff0777ac */ /* 0x000ee20008000800 */
[----:B------:R-:W-:Y:S02]  /*14650*/  ISETP.LT.AND P2, PT, R89, UR11, !P2 ;  /* 0x0000000b59007c0c */ /* 0x000fe4000d741270 */
[----:B0-----:R-:W-:Y:S01]  /*14660*/  PRMT R11, R0, 0x7632, R11 ;  /* 0x00007632000b7816 */ /* 0x001fe2000000000b */
[----:B------:R-:W-:-:S04]  /*14670*/  IMAD.WIDE R14, R19, 0x2, R4 ;  /* 0x00000002130e7825 */ /* 0x000fc800078e0204 */
[----:B------:R0:W-:Y:S01]  /*14680*/  @P6 STG.E.U16 desc[UR22][R12.64], R11 ;  /* 0x0000000b0c006986 */ /* 0x0001e2000c101516 */
[----:B--2---:R-:W-:Y:S01]  /*14690*/  F2FP.BF16.F32.PACK_AB R0, R80, R75 ;  /* 0x0000004b5000723e */ /* 0x004fe200000010ff */
[----:B0-----:R-:W-:-:S03]  /*146a0*/  IMAD.WIDE R10, R19, 0x2, R6 ;  /* 0x00000002130a7825 */ /* 0x001fc600078e0206 */
[----:B------:R-:W-:Y:S02]  /*146b0*/  PRMT R13, R0, 0x7610, R13 ;  /* 0x00007610000d7816 */ /* 0x000fe4000000000d */
[----:B------:R-:W-:Y:S01]  /*146c0*/  PRMT R0, R65, 0x7632, R0 ;  /* 0x0000763241007816 */ /* 0x000fe20000000000 */
[----:B------:R0:W-:Y:S01]  /*146d0*/  @P5 STG.E.U16 desc[UR22][R10.64], R65 ;  /* 0x000000410a005986 */ /* 0x0001e2000c101516 */
[----:B-1----:R-:W-:-:S03]  /*146e0*/  ISETP.LT.AND P5, PT, R76, UR4, !P0 ;  /* 0x000000044c007c0c */ /* 0x002fc6000c7a1270 */
[----:B------:R-:W-:Y:S04]  /*146f0*/  @P2 STG.E.U16 desc[UR22][R14.64], R0 ;  /* 0x000000000e002986 */ /* 0x000fe8000c101516 */
[----:B------:R1:W-:Y:S01]  /*14700*/  @P3 STG.E.U16 desc[UR22][R16.64], R13 ;  /* 0x0000000d10003986 */ /* 0x0003e2000c101516 */
[----:B------:R-:W-:Y:S02]  /*14710*/  ISETP.LT.AND P3, PT, R72, UR5, !P0 ;  /* 0x0000000548007c0c */ /* 0x000fe4000c761270 */
[----:B------:R-:W-:Y:S02]  /*14720*/  ISETP.LT.AND P0, PT, R89, UR10, !P0 ;  /* 0x0000000a59007c0c */ /* 0x000fe4000c701270 */
[----:B------:R-:W-:Y:S01]  /*14730*/  ISETP.LT.AND P6, PT, R76, UR6, !P1 ;  /* 0x000000064c007c0c */ /* 0x000fe2000cfc1270 */
[----:B0-----:R-:W-:Y:S01]  /*14740*/  IMAD.WIDE R10, R21, 0x2, R2 ;  /* 0x00000002150a7825 */ /* 0x001fe200078e0202 */
[----:B------:R-:W-:-:S02]  /*14750*/  ISETP.LT.AND P2, PT, R72, UR9, !P1 ;  /* 0x0000000948007c0c */ /* 0x000fc4000cf41270 */
[----:B---3--:R-:W-:Y:S01]  /*14760*/  ISETP.LT.AND P1, PT, R89, UR7, !P1 ;  /* 0x0000000759007c0c */ /* 0x008fe2000cf21270 */
[C---:B------:R-:W-:Y:S01]  /*14770*/  VIADD R19, R21.reuse, UR32 ;  /* 0x0000002015137c36 */ /* 0x040fe20008000000 */
[----:B------:R-:W-:Y:S01]  /*14780*/  PRMT R18, R0, 0x7632, R18 ;  /* 0x0000763200127816 */ /* 0x000fe20000000012 */
[----:B-1----:R-:W-:Y:S01]  /*14790*/  IMAD.WIDE R12, R21, 0x2, R6 ;  /* 0x00000002150c7825 */ /* 0x002fe200078e0206 */
[----:B------:R-:W-:-:S03]  /*147a0*/  PRMT R0, R66, 0x7632, R0 ;  /* 0x0000763242007816 */ /* 0x000fc60000000000 */
[----:B------:R-:W-:Y:S01]  /*147b0*/  IMAD.WIDE R14, R21, 0x2, R4 ;  /* 0x00000002150e7825 */ /* 0x000fe200078e0204 */
[----:B------:R0:W-:Y:S01]  /*147c0*/  @P5 STG.E.U16 desc[UR22][R10.64], R18 ;  /* 0x000000120a005986 */ /* 0x0001e2000c101516 */
[----:B----4-:R-:W-:Y:S02]  /*147d0*/  F2FP.BF16.F32.PACK_AB R17, R93, R92 ;  /* 0x0000005c5d11723e */ /* 0x010fe400000010ff */
[C---:B------:R-:W-:Y:S01]  /*147e0*/  IMAD.WIDE R8, R19.reuse, 0x2, R8 ;  /* 0x0000000213087825 */ /* 0x040fe200078e0208 */
[----:B------:R1:W-:Y:S03]  /*147f0*/  @P3 STG.E.U16 desc[UR22][R12.64], R66 ;  /* 0x000000420c003986 */ /* 0x0003e6000c101516 */
[----:B------:R-:W-:Y:S01]  /*14800*/  IMAD.WIDE R2, R19, 0x2, R2 ;  /* 0x0000000213027825 */ /* 0x000fe200078e0202 */
[----:B0-----:R-:W-:-:S03]  /*14810*/  PRMT R11, R17, 0x7632, R11 ;  /* 0x00007632110b7816 */ /* 0x001fc6000000000b */
[C---:B------:R-:W-:Y:S01]  /*14820*/  IMAD.WIDE R6, R19.reuse, 0x2, R6 ;  /* 0x0000000213067825 */ /* 0x040fe200078e0206 */
[----:B------:R0:W-:Y:S03]  /*14830*/  @P0 STG.E.U16 desc[UR22][R14.64], R0 ;  /* 0x000000000e000986 */ /* 0x0001e6000c101516 */
[----:B------:R-:W-:Y:S01]  /*14840*/  IMAD.WIDE R4, R19, 0x2, R4 ;  /* 0x0000000213047825 */ /* 0x000fe200078e0204 */
[----:B-1----:R-:W-:Y:S01]  /*14850*/  PRMT R13, R67, 0x7632, R13 ;  /* 0x00007632430d7816 */ /* 0x002fe2000000000d */
[----:B------:R0:W-:Y:S04]  /*14860*/  @P4 STG.E.U16 desc[UR22][R8.64], R17 ;  /* 0x0000001108004986 */ /* 0x0001e8000c101516 */
[----:B------:R0:W-:Y:S04]  /*14870*/  @P6 STG.E.U16 desc[UR22][R2.64], R11 ;  /* 0x0000000b02006986 */ /* 0x0001e8000c101516 */
[----:B------:R0:W-:Y:S04]  /*14880*/  @P2 STG.E.U16 desc[UR22][R6.64], R67 ;  /* 0x0000004306002986 */ /* 0x0001e8000c101516 */
[----:B------:R0:W-:Y:S01]  /*14890*/  @P1 STG.E.U16 desc[UR22][R4.64], R13 ;  /* 0x0000000d04001986 */ /* 0x0001e2000c101516 */
[----:B------:R-:W-:Y:S06]  /*148a0*/  BAR.SYNC.DEFER_BLOCKING 0x0 ;  /* 0x0000000000007b1d */ /* 0x000fec0000010000 */
[----:B------:R-:W-:Y:S05]  /*148b0*/  BRA.U UP0, `(.L_x_13) ;  /* 0x0000000100a07547 */ /* 0x000fea000b800000 */
[----:B------:R-:W1:Y:S01]  /*148c0*/  S2UR UR5, SR_CgaCtaId ;  /* 0x00000000000579c3 */ /* 0x000e620000008800 */
[----:B------:R-:W-:Y:S01]  /*148d0*/  NOP ;  /* 0x0000000000007918 */ /* 0x000fe20000000000 */
[----:B------:R-:W-:Y:S01]  /*148e0*/  UMOV UR4, 0x50 ;  /* 0x0000005000047882 */ /* 0x000fe20000000000 */
[----:B0-----:R-:W-:Y:S02]  /*148f0*/  IMAD.U32 R0, RZ, RZ, UR8 ;  /* 0x00000008ff007e24 */ /* 0x001fe4000f8e00ff */
[----:B------:R-:W-:Y:S02]  /*14900*/  IMAD.MOV.U32 R3, RZ, RZ, 0xff ;  /* 0x000000ffff037424 */ /* 0x000fe400078e00ff */
[----:B------:R-:W-:Y:S01]  /*14910*/  IMAD.MOV.U32 R7, RZ, RZ, 0x1 ;  /* 0x00000001ff077424 */ /* 0x000fe200078e00ff */
[----:B------:R-:W-:-:S04]  /*14920*/  LOP3.LUT R0, R0, 0xffff, RZ, 0xc0, !PT ;  /* 0x0000ffff00007812 */ /* 0x000fc800078ec0ff */
[----:B------:R-:W-:-:S05]  /*14930*/  SHF.R.U32.HI R0, RZ, 0x5, R0 ;  /* 0x00000005ff007819 */ /* 0x000fca0000011600 */
[----:B------:R-:W-:Y:S01]  /*14940*/  VIADD R2, R0, 0x10 ;  /* 0x0000001000027836 */ /* 0x000fe20000000000 */
[----:B------:R-:W-:Y:S01]  /*14950*/  SHF.L.U32 R0, R3, R0, RZ ;  /* 0x0000000003007219 */ /* 0x000fe200000006ff */
[----:B-1----:R-:W-:-:S03]  /*14960*/  ULEA UR6, UR5, UR4, 0x18 ;  /* 0x0000000405067291 */ /* 0x002fc6000f8ec0ff */
[----:B------:R-:W-:-:S04]  /*14970*/  SHF.L.U32 R3, R7, R2, RZ ;  /* 0x0000000207037219 */ /* 0x000fc800000006ff */
[----:B------:R-:W-:Y:S02]  /*14980*/  LOP3.LUT R0, R3, R0, RZ, 0xfc, !PT ;  /* 0x0000000003007212 */ /* 0x000fe400078efcff */
[----:B------:R-:W0:Y:S02]  /*14990*/  LDS R5, [UR6] ;  /* 0x00000006ff057984 */ /* 0x000e240008000800 */
[C---:B------:R-:W-:Y:S02]  /*149a0*/  LOP3.LUT R2, R0.reuse, 0xffff, RZ, 0xc0, !PT ;  /* 0x0000ffff00027812 */ /* 0x040fe400078ec0ff */
[----:B0-----:R-:W-:-:S04]  /*149b0*/  LOP3.LUT R3, R0, 0xffff, R5, 0x80, !PT ;  /* 0x0000ffff00037812 */ /* 0x001fc800078e8005 */
[----:B------:R-:W-:-:S13]  /*149c0*/  ISETP.NE.AND P0, PT, R3, R2, PT ;  /* 0x000000020300720c */ /* 0x000fda0003f05270 */
[----:B------:R-:W-:Y:S05]  /*149d0*/  @P0 BRA `(.L_x_14) ;  /* 0x0000000000500947 */ /* 0x000fea0003800000 */
[----:B------:R-:W-:Y:S02]  /*149e0*/  SHF.R.U32.HI R5, RZ, 0x10, R5 ;  /* 0x00000010ff057819 */ /* 0x000fe40000011605 */
[----:B------:R-:W-:-:S04]  /*149f0*/  SHF.R.U32.HI R2, RZ, 0x10, R0 ;  /* 0x00000010ff027819 */ /* 0x000fc80000011600 */
[----:B------:R-:W-:-:S04]  /*14a00*/  LOP3.LUT R5, R5, R2, RZ, 0xc0, !PT ;  /* 0x0000000205057212 */ /* 0x000fc800078ec0ff */
[----:B------:R-:W-:-:S13]  /*14a10*/  ISETP.NE.AND P0, PT, R5, R2, PT ;  /* 0x000000020500720c */ /* 0x000fda0003f05270 */
[----:B------:R-:W-:Y:S05]  /*14a20*/  @P0 BRA `(.L_x_15) ;  /* 0x0000000000300947 */ /* 0x000fea0003800000 */
[----:B------:R-:W-:Y:S01]  /*14a30*/  R2UR UR4, R0 ;  /* 0x00000000000472ca */ /* 0x000fe200000e0000 */
[----:B------:R-:W-:Y:S01]  /*14a40*/  VOTEU.ANY UR5, UPT, PT ;  /* 0x0000000000057886 */ /* 0x000fe200038e0100 */
[----:B------:R-:W0:Y:S01]  /*14a50*/  S2R R0, SR_LANEID ;  /* 0x0000000000007919 */ /* 0x000e220000000000 */
[----:B------:R-:W-:-:S10]  /*14a60*/  UFLO.U32 UR5, UR5 ;  /* 0x00000005000572bd */ /* 0x000fd400080e0000 */
[----:B------:R-:W-:-:S06]  /*14a70*/  ULOP3.LUT UR4, URZ, UR4, URZ, 0x33, !UPT ;  /* 0x00000004ff047292 */ /* 0x000fcc000f8e33ff */
[----:B------:R-:W-:-:S04]  /*14a80*/  IMAD.U32 R2, RZ, RZ, UR4 ;  /* 0x00000004ff027e24 */ /* 0x000fc8000f8e00ff */
[----:B------:R-:W1:Y:S02]  /*14a90*/  REDUX UR7, R2 ;  /* 0x00000000020773c4 */ /* 0x000e640000000000 */
[----:B------:R2:W-:Y:S01]  /*14aa0*/  UTCATOMSWS.AND URZ, UR4 ;  /* 0x0000000400ff79e3 */ /* 0x0005e20008000000 */
[----:B0-----:R-:W-:Y:S01]  /*14ab0*/  ISETP.EQ.U32.AND P0, PT, R0, UR5, PT ;  /* 0x0000000500007c0c */ /* 0x001fe2000bf02070 */
[----:B-1----:R-:W-:-:S12]  /*14ac0*/  IMAD.U32 R0, RZ, RZ, UR7 ;  /* 0x00000007ff007e24 */ /* 0x002fd8000f8e00ff */
[----:B------:R2:W-:Y:S01]  /*14ad0*/  @P0 ATOMS.AND RZ, [UR6], R0 ;  /* 0x00000000ffff098c */ /* 0x0005e2000a800006 */
[----:B------:R-:W-:Y:S05]  /*14ae0*/  BRA `(.L_x_13) ;  /* 0x0000000000147947 */ /* 0x000fea0003800000 */
.L_x_15:
[----:B------:R-:W-:-:S07]  /*14af0*/  MOV R2, 0x14b10 ;  /* 0x00014b1000027802 */ /* 0x000fce0000000f00 */
[----:B------:R-:W-:Y:S05]  /*14b00*/  CALL.REL.NOINC `($__internal_0_$__cuda_sm10x_tcgen05_guardrail_trap_col_being_dealloced_not_returned_by_alloc) ;  /* 0x0000000000387944 */ /* 0x000fea0003c00000 */
[----:B------:R-:W-:Y:S05]  /*14b10*/  BRA `(.L_x_13) ;  /* 0x0000000000087947 */ /* 0x000fea0003800000 */
.L_x_14:
[----:B------:R-:W-:-:S07]  /*14b20*/  MOV R2, 0x14b40 ;  /* 0x00014b4000027802 */ /* 0x000fce0000000f00 */
[----:B------:R-:W-:Y:S05]  /*14b30*/  CALL.REL.NOINC `($__internal_2_$__cuda_sm10x_tcgen05_guardrail_trap_unallocated_columns_being_dealloced) ;  /* 0x0000000000447944 */ /* 0x000fea0003c00000 */
.L_x_13:
[----:B------:R-:W-:Y:S01]  /*14b40*/  NOP ;  /* 0x0000000000007918 */ /* 0x000fe20000000000 */
[----:B--2---:R-:W-:Y:S05]  /*14b50*/  EXIT ;  /* 0x000000000000794d */ /* 0x004fea0003800000 */
.L_x_8:
[----:B-----5:R1:W-:Y:S04]  /*14b60*/  STL [R1+0x558], R0 ;  /* 0x0005580001007387 */ /* 0x0203e80000100800 */
[----:B-1----:R-:W2:Y:S02]  /*14b70*/  LDL R0, [R1+0x324] ;  /* 0x0003240001007983 */ /* 0x002ea40000100800 */
[----:B--2---:R1:W2:Y:S02]  /*14b80*/  SYNCS.PHASECHK.TRANS64.TRYWAIT P2, [UR11], R0 ;  /* 0x00000000ff0075a7 */ /* 0x0042a4000804110b */
[----:B-1----:R1:W5:Y:S02]  /*14b90*/  LDL.LU R0, [R1+0x558] ;  /* 0x0005580001007983 */ /* 0x0023640000300800 */
[----:B-12---:R-:W-:Y:S05]  /*14ba0*/  @!P2 BRA `(.L_x_8) ;  /* 0xfffffffc00eca947 */ /* 0x006fea000383ffff */
[----:B------:R-:W-:Y:S05]  /*14bb0*/  BRA `(.L_x_16) ;  /* 0xffffff2000247947 */ /* 0x000fea000383ffff */
.L_x_12:
[----:B------:R-:W0:Y:S02]  /*14bc0*/  SYNCS.PHASECHK.TRANS64.TRYWAIT P0, [UR11], R0 ;  /* 0x00000000ff0075a7 */ /* 0x000e24000800110b */
[----:B0-----:R-:W-:Y:S05]  /*14bd0*/  @!P0 BRA `(.L_x_12) ;  /* 0xfffffffc00f88947 */ /* 0x001fea000383ffff */
[----:B------:R-:W-:Y:S05]  /*14be0*/  BRA `(.L_x_11) ;  /* 0xffffff8400947947 */ /* 0x000fea000383ffff */
        .weak           $__internal_0_$__cuda_sm10x_tcgen05_guardrail_trap_col_being_dealloced_not_returned_by_alloc
        .type           $__internal_0_$__cuda_sm10x_tcgen05_guardrail_trap_col_being_dealloced_not_returned_by_alloc,@function
        .size           $__internal_0_$__cuda_sm10x_tcgen05_guardrail_trap_col_being_dealloced_not_returned_by_alloc,($__internal_1_$__cuda_sm10x_tcgen05_guardrail_trap_phase_invalid_during_alloc - $__internal_0_$__cuda_sm10x_tcgen05_guardrail_trap_col_being_dealloced_not_returned_by_alloc)
$__internal_0_$__cuda_sm10x_tcgen05_guardrail_trap_col_being_dealloced_not_returned_by_alloc:
[----:B------:R-:W-:Y:S05]  /*14bf0*/  BPT.TRAP 0x1 ;  /* 0x000000040000795c */ /* 0x000fea0000300000 */
[----:B------:R-:W-:-:S04]  /*14c00*/  IMAD.MOV.U32 R3, RZ, RZ, 0x0 ;  /* 0x00000000ff037424 */ /* 0x000fc800078e00ff */
[----:B------:R-:W-:Y:S05]  /*14c10*/  RET.REL.NODEC R2 `(matmul_kernel) ;  /* 0xfffffeb002f87950 */ /* 0x000fea0003c3ffff */
        .weak           $__internal_1_$__cuda_sm10x_tcgen05_guardrail_trap_phase_invalid_during_alloc
        .type           $__internal_1_$__cuda_sm10x_tcgen05_guardrail_trap_phase_invalid_during_alloc,@function
        .size           $__internal_1_$__cuda_sm10x_tcgen05_guardrail_trap_phase_invalid_during_alloc,($__internal_2_$__cuda_sm10x_tcgen05_guardrail_trap_unallocated_columns_being_dealloced - $__internal_1_$__cuda_sm10x_tcgen05_guardrail_trap_phase_invalid_during_alloc)
$__internal_1_$__cuda_sm10x_tcgen05_guardrail_trap_phase_invalid_during_alloc:
[----:B------:R-:W-:Y:S05]  /*14c20*/  BPT.TRAP 0x1 ;  /* 0x000000040000795c */ /* 0x000fea0000300000 */
[----:B------:R-:W-:-:S04]  /*14c30*/  IMAD.MOV.U32 R3, RZ, RZ, 0x0 ;  /* 0x00000000ff037424 */ /* 0x000fc800078e00ff */
[----:B------:R-:W-:Y:S05]  /*14c40*/  RET.REL.NODEC R2 `(matmul_kernel) ;  /* 0xfffffeb002ec7950 */ /* 0x000fea0003c3ffff */
        .weak           $__internal_2_$__cuda_sm10x_tcgen05_guardrail_trap_unallocated_columns_being_dealloced
        .type           $__internal_2_$__cuda_sm10x_tcgen05_guardrail_trap_unallocated_columns_being_dealloced,@function
        .size           $__internal_2_$__cuda_sm10x_tcgen05_guardrail_trap_unallocated_columns_being_dealloced,(.L_x_20 - $__internal_2_$__cuda_sm10x_tcgen05_guardrail_trap_unallocated_columns_being_dealloced)
$__internal_2_$__cuda_sm10x_tcgen05_guardrail_trap_unallocated_columns_being_dealloced:
[----:B------:R-:W-:Y:S05]  /*14c50*/  BPT.TRAP 0x1 ;  /* 0x000000040000795c */ /* 0x000fea0000300000 */
[----:B------:R-:W-:-:S04]  /*14c60*/  IMAD.MOV.U32 R3, RZ, RZ, 0x0 ;  /* 0x00000000ff037424 */ /* 0x000fc800078e00ff */
[----:B------:R-:W-:Y:S05]  /*14c70*/  RET.REL.NODEC R2 `(matmul_kernel) ;  /* 0xfffffeb002e07950 */ /* 0x000fea0003c3ffff */
.L_x_17:
[----:B------:R-:W-:-:S00]  /*14c80*/  BRA `(.L_x_17) ;  /* 0xfffffffc00fc7947 */ /* 0x000fc0000383ffff */
[----:B------:R-:W-:-:S00]  /*14c90*/  NOP ;  /* 0x0000000000007918 */ /* 0x000fc00000000000 */
        /* <DEDUP_REMOVED lines=14> */
.L_x_20:


//--------------------- .nv.shared.matmul_kernel  --------------------------
	.section	.nv.shared.matmul_kernel,"aw",@nobits
	.sectionflags	@""
	.align	16
	.zero		1024


//--------------------- .nv.shared.reserved.0     --------------------------
	.section	.nv.shared.reserved.0,"aw",@nobits
	.align	8
	.weak		__nv_reservedSMEM_offset_0_alias
	.size		__nv_reservedSMEM_offset_0_alias, 0, 64
	.other		__nv_reservedSMEM_offset_0_alias,@"STO_CUDA_RESERVED_SHARED STV_DEFAULT"
__nv_reservedSMEM_offset_0_alias:
	.zero		0
.nv.shared.reserved.0:
	.zero		64
	.weak		__nv_reservedSMEM_allocation_phase
	.type		__nv_reservedSMEM_allocation_phase,@object
	.size		__nv_reservedSMEM_allocation_phase,(.L_0 - __nv_reservedSMEM_allocation_phase)
__nv_reservedSMEM_allocation_phase:
	.zero		1
.L_0:
	.zero		7
	.weak		__nv_reservedSMEM_devtool_atexit_pc
	.type		__nv_reservedSMEM_devtool_atexit_pc,@object
	.size		__nv_reservedSMEM_devtool_atexit_pc,(__nv_reservedSMEM_allocation_mask - __nv_reservedSMEM_devtool_atexit_pc)
__nv_reservedSMEM_devtool_atexit_pc:
	.zero		8
	.weak		__nv_reservedSMEM_allocation_mask
	.type		__nv_reservedSMEM_allocation_mask,@object
	.size		__nv_reservedSMEM_allocation_mask,(.L_2 - __nv_reservedSMEM_allocation_mask)
__nv_reservedSMEM_allocation_mask:
	.zero		4
.L_2:


//--------------------- .nv.constant0.matmul_kernel --------------------------
	.section	.nv.constant0.matmul_kernel,"a",@progbits
	.sectionflags	@""
	.align	4
.nv.constant0.matmul_kernel:
	.zero		976


//--------------------- SYMBOLS --------------------------

	.type		.nv.reservedSmem.offset0,@object
	.size		.nv.reservedSmem.offset0,0x4
	.type		.nv.reservedSmem.cap,@object
	.size		.nv.reservedSmem.cap,0x4
